//
// Generated by NVIDIA NVVM Compiler
//
// Compiler Build ID: CL-36424714
// Cuda compilation tools, release 13.0, V13.0.88
// Based on NVVM 20.0.0
//

.version 9.0
.target sm_100
.address_size 64

	// .globl	_Z9shfl_scanPfS_
// _ZZ11uniform_addPfS_iE3buf has been demoted
// _ZZN3cub18CUB_300001_SM_10006detail4scan16DeviceScanKernelINS2_10policy_hubIfffjN4cuda3std3__44plusIvEEE10Policy1000EN6thrust24THRUST_300001_SM_1000_NS6detail15normal_iteratorINSD_10device_ptrIfEEEESI_NS0_13ScanTileStateIfLb1EEES9_NS0_8NullTypeEjfLb0ESL_EEvT0_T1_T2_iT3_T4_T5_E12temp_storage has been demoted
// _ZZN3cub18CUB_300001_SM_10006detail4scan16DeviceScanKernelINS2_10policy_hubIfffmN4cuda3std3__44plusIvEEE10Policy1000EN6thrust24THRUST_300001_SM_1000_NS6detail15normal_iteratorINSD_10device_ptrIfEEEESI_NS0_13ScanTileStateIfLb1EEES9_NS0_8NullTypeEmfLb0ESL_EEvT0_T1_T2_iT3_T4_T5_E12temp_storage has been demoted
.global .align 1 .b8 _ZN34_INTERNAL_d8c71042_4_k_cu_2111d55f4cuda3std3__45__cpo5beginE[1];
.global .align 1 .b8 _ZN34_INTERNAL_d8c71042_4_k_cu_2111d55f4cuda3std3__45__cpo3endE[1];
.global .align 1 .b8 _ZN34_INTERNAL_d8c71042_4_k_cu_2111d55f4cuda3std3__45__cpo6cbeginE[1];
.global .align 1 .b8 _ZN34_INTERNAL_d8c71042_4_k_cu_2111d55f4cuda3std3__45__cpo4cendE[1];
.global .align 1 .b8 _ZN34_INTERNAL_d8c71042_4_k_cu_2111d55f4cuda3std3__45__cpo6rbeginE[1];
.global .align 1 .b8 _ZN34_INTERNAL_d8c71042_4_k_cu_2111d55f4cuda3std3__45__cpo4rendE[1];
.global .align 1 .b8 _ZN34_INTERNAL_d8c71042_4_k_cu_2111d55f4cuda3std3__45__cpo7crbeginE[1];
.global .align 1 .b8 _ZN34_INTERNAL_d8c71042_4_k_cu_2111d55f4cuda3std3__45__cpo5crendE[1];
.global .align 1 .b8 _ZN34_INTERNAL_d8c71042_4_k_cu_2111d55f4cuda3std3__436_GLOBAL__N__d8c71042_4_k_cu_2111d55f6ignoreE[1];
.global .align 1 .b8 _ZN34_INTERNAL_d8c71042_4_k_cu_2111d55f4cuda3std3__419piecewise_constructE[1];
.global .align 1 .b8 _ZN34_INTERNAL_d8c71042_4_k_cu_2111d55f4cuda3std3__48in_placeE[1];
.global .align 1 .b8 _ZN34_INTERNAL_d8c71042_4_k_cu_2111d55f4cuda3std3__420unreachable_sentinelE[1];
.global .align 1 .b8 _ZN34_INTERNAL_d8c71042_4_k_cu_2111d55f4cuda3std3__47nulloptE[1];
.global .align 1 .b8 _ZN34_INTERNAL_d8c71042_4_k_cu_2111d55f4cuda3std3__48unexpectE[1];
.global .align 1 .b8 _ZN34_INTERNAL_d8c71042_4_k_cu_2111d55f4cuda3std6ranges3__45__cpo4swapE[1];
.global .align 1 .b8 _ZN34_INTERNAL_d8c71042_4_k_cu_2111d55f4cuda3std6ranges3__45__cpo9iter_moveE[1];
.global .align 1 .b8 _ZN34_INTERNAL_d8c71042_4_k_cu_2111d55f4cuda3std6ranges3__45__cpo5beginE[1];
.global .align 1 .b8 _ZN34_INTERNAL_d8c71042_4_k_cu_2111d55f4cuda3std6ranges3__45__cpo3endE[1];
.global .align 1 .b8 _ZN34_INTERNAL_d8c71042_4_k_cu_2111d55f4cuda3std6ranges3__45__cpo6cbeginE[1];
.global .align 1 .b8 _ZN34_INTERNAL_d8c71042_4_k_cu_2111d55f4cuda3std6ranges3__45__cpo4cendE[1];
.global .align 1 .b8 _ZN34_INTERNAL_d8c71042_4_k_cu_2111d55f4cuda3std6ranges3__45__cpo7advanceE[1];
.global .align 1 .b8 _ZN34_INTERNAL_d8c71042_4_k_cu_2111d55f4cuda3std6ranges3__45__cpo9iter_swapE[1];
.global .align 1 .b8 _ZN34_INTERNAL_d8c71042_4_k_cu_2111d55f4cuda3std6ranges3__45__cpo4nextE[1];
.global .align 1 .b8 _ZN34_INTERNAL_d8c71042_4_k_cu_2111d55f4cuda3std6ranges3__45__cpo4prevE[1];
.global .align 1 .b8 _ZN34_INTERNAL_d8c71042_4_k_cu_2111d55f4cuda3std6ranges3__45__cpo4dataE[1];
.global .align 1 .b8 _ZN34_INTERNAL_d8c71042_4_k_cu_2111d55f4cuda3std6ranges3__45__cpo5cdataE[1];
.global .align 1 .b8 _ZN34_INTERNAL_d8c71042_4_k_cu_2111d55f4cuda3std6ranges3__45__cpo4sizeE[1];
.global .align 1 .b8 _ZN34_INTERNAL_d8c71042_4_k_cu_2111d55f4cuda3std6ranges3__45__cpo5ssizeE[1];
.global .align 1 .b8 _ZN34_INTERNAL_d8c71042_4_k_cu_2111d55f4cuda3std6ranges3__45__cpo8distanceE[1];
.global .align 1 .b8 _ZN34_INTERNAL_d8c71042_4_k_cu_2111d55f6thrust24THRUST_300001_SM_1000_NS8cuda_cub3parE[1];
.global .align 1 .b8 _ZN34_INTERNAL_d8c71042_4_k_cu_2111d55f6thrust24THRUST_300001_SM_1000_NS8cuda_cub10par_nosyncE[1];
.global .align 1 .b8 _ZN34_INTERNAL_d8c71042_4_k_cu_2111d55f6thrust24THRUST_300001_SM_1000_NS6system6detail10sequential3seqE[1];
.global .align 1 .b8 _ZN34_INTERNAL_d8c71042_4_k_cu_2111d55f6thrust24THRUST_300001_SM_1000_NS12placeholders2_1E[1];
.global .align 1 .b8 _ZN34_INTERNAL_d8c71042_4_k_cu_2111d55f6thrust24THRUST_300001_SM_1000_NS12placeholders2_2E[1];
.global .align 1 .b8 _ZN34_INTERNAL_d8c71042_4_k_cu_2111d55f6thrust24THRUST_300001_SM_1000_NS12placeholders2_3E[1];
.global .align 1 .b8 _ZN34_INTERNAL_d8c71042_4_k_cu_2111d55f6thrust24THRUST_300001_SM_1000_NS12placeholders2_4E[1];
.global .align 1 .b8 _ZN34_INTERNAL_d8c71042_4_k_cu_2111d55f6thrust24THRUST_300001_SM_1000_NS12placeholders2_5E[1];
.global .align 1 .b8 _ZN34_INTERNAL_d8c71042_4_k_cu_2111d55f6thrust24THRUST_300001_SM_1000_NS12placeholders2_6E[1];
.global .align 1 .b8 _ZN34_INTERNAL_d8c71042_4_k_cu_2111d55f6thrust24THRUST_300001_SM_1000_NS12placeholders2_7E[1];
.global .align 1 .b8 _ZN34_INTERNAL_d8c71042_4_k_cu_2111d55f6thrust24THRUST_300001_SM_1000_NS12placeholders2_8E[1];
.global .align 1 .b8 _ZN34_INTERNAL_d8c71042_4_k_cu_2111d55f6thrust24THRUST_300001_SM_1000_NS12placeholders2_9E[1];
.global .align 1 .b8 _ZN34_INTERNAL_d8c71042_4_k_cu_2111d55f6thrust24THRUST_300001_SM_1000_NS12placeholders3_10E[1];
.global .align 1 .b8 _ZN34_INTERNAL_d8c71042_4_k_cu_2111d55f6thrust24THRUST_300001_SM_1000_NS3seqE[1];
.extern .shared .align 16 .b8 sums[];

.visible .entry _Z9shfl_scanPfS_(
	.param .u64 .ptr .align 1 _Z9shfl_scanPfS__param_0,
	.param .u64 .ptr .align 1 _Z9shfl_scanPfS__param_1
)
{
	.reg .pred 	%p<26>;
	.reg .b32 	%r<61>;
	.reg .b32 	%f<36>;
	.reg .b64 	%rd<9>;

	ld.param.u64 	%rd3, [_Z9shfl_scanPfS__param_0];
	ld.param.u64 	%rd2, [_Z9shfl_scanPfS__param_1];
	cvta.to.global.u64 	%rd4, %rd3;
	mov.u32 	%r1, %ctaid.x;
	mov.u32 	%r2, %ntid.x;
	mov.u32 	%r3, %tid.x;
	mad.lo.s32 	%r23, %r1, %r2, %r3;
	shr.s32 	%r24, %r23, 31;
	shr.u32 	%r25, %r24, 27;
	add.s32 	%r26, %r23, %r25;
	and.b32  	%r27, %r26, -32;
	sub.s32 	%r4, %r23, %r27;
	mul.wide.s32 	%rd5, %r23, 4;
	add.s64 	%rd1, %rd4, %rd5;
	ld.global.f32 	%f8, [%rd1];
	mov.b32 	%r28, %f8;
	shfl.sync.up.b32	%r29|%p1, %r28, 1, 0, -1;
	mov.b32 	%f9, %r29;
	setp.lt.s32 	%p2, %r4, 1;
	add.f32 	%f10, %f8, %f9;
	selp.f32 	%f11, %f8, %f10, %p2;
	mov.b32 	%r30, %f11;
	shfl.sync.up.b32	%r31|%p3, %r30, 2, 0, -1;
	mov.b32 	%f12, %r31;
	setp.lt.s32 	%p4, %r4, 2;
	add.f32 	%f13, %f11, %f12;
	selp.f32 	%f14, %f11, %f13, %p4;
	mov.b32 	%r32, %f14;
	shfl.sync.up.b32	%r33|%p5, %r32, 4, 0, -1;
	mov.b32 	%f15, %r33;
	setp.lt.s32 	%p6, %r4, 4;
	add.f32 	%f16, %f14, %f15;
	selp.f32 	%f17, %f14, %f16, %p6;
	mov.b32 	%r34, %f17;
	shfl.sync.up.b32	%r35|%p7, %r34, 8, 0, -1;
	mov.b32 	%f18, %r35;
	setp.lt.s32 	%p8, %r4, 8;
	add.f32 	%f19, %f17, %f18;
	selp.f32 	%f20, %f17, %f19, %p8;
	mov.b32 	%r36, %f20;
	shfl.sync.up.b32	%r37|%p9, %r36, 16, 0, -1;
	mov.b32 	%f21, %r37;
	setp.lt.s32 	%p10, %r4, 16;
	add.f32 	%f22, %f20, %f21;
	selp.f32 	%f1, %f20, %f22, %p10;
	mov.b32 	%r38, %f1;
	shfl.sync.up.b32	%r39|%p11, %r38, 32, 0, -1;
	and.b32  	%r40, %r3, 31;
	setp.ne.s32 	%p12, %r40, 31;
	shr.u32 	%r41, %r3, 3;
	and.b32  	%r42, %r41, 124;
	mov.u32 	%r43, sums;
	add.s32 	%r5, %r43, %r42;
	@%p12 bra 	$L__BB0_2;
	st.shared.f32 	[%r5], %f1;
$L__BB0_2:
	bar.sync 	0;
	setp.gt.u32 	%p13, %r3, 31;
	setp.ne.s32 	%p14, %r4, 0;
	or.pred  	%p15, %p13, %p14;
	setp.lt.u32 	%p16, %r2, 64;
	or.pred  	%p17, %p15, %p16;
	@%p17 bra 	$L__BB0_10;
	shr.u32 	%r45, %r2, 5;
	add.s32 	%r6, %r45, -1;
	add.s32 	%r46, %r45, -2;
	and.b32  	%r7, %r6, 3;
	setp.lt.u32 	%p18, %r46, 3;
	mov.b32 	%r58, 1;
	@%p18 bra 	$L__BB0_7;
	ld.shared.f32 	%f34, [sums];
	add.s32 	%r55, %r43, 8;
	and.b32  	%r50, %r6, -4;
	neg.s32 	%r57, %r50;
	mov.b32 	%r56, 0;
$L__BB0_5:
	ld.shared.f32 	%f23, [%r55+-4];
	add.f32 	%f24, %f34, %f23;
	st.shared.f32 	[%r55+-4], %f24;
	ld.shared.v2.f32 	{%f25, %f26}, [%r55];
	add.f32 	%f27, %f24, %f25;
	add.f32 	%f28, %f27, %f26;
	st.shared.v2.f32 	[%r55], {%f27, %f28};
	ld.shared.f32 	%f29, [%r55+8];
	add.f32 	%f34, %f28, %f29;
	st.shared.f32 	[%r55+8], %f34;
	add.s32 	%r57, %r57, 4;
	add.s32 	%r56, %r56, 4;
	add.s32 	%r55, %r55, 16;
	setp.ne.s32 	%p19, %r57, 0;
	@%p19 bra 	$L__BB0_5;
	add.s32 	%r58, %r56, 1;
$L__BB0_7:
	setp.eq.s32 	%p20, %r7, 0;
	@%p20 bra 	$L__BB0_10;
	shl.b32 	%r51, %r58, 2;
	add.s32 	%r60, %r43, %r51;
	neg.s32 	%r59, %r7;
$L__BB0_9:
	.pragma "nounroll";
	ld.shared.f32 	%f30, [%r60+-4];
	ld.shared.f32 	%f31, [%r60];
	add.f32 	%f32, %f30, %f31;
	st.shared.f32 	[%r60], %f32;
	add.s32 	%r60, %r60, 4;
	add.s32 	%r59, %r59, 1;
	setp.ne.s32 	%p21, %r59, 0;
	@%p21 bra 	$L__BB0_9;
$L__BB0_10:
	setp.lt.u32 	%p22, %r3, 32;
	bar.sync 	0;
	mov.f32 	%f35, 0f00000000;
	@%p22 bra 	$L__BB0_12;
	ld.shared.f32 	%f35, [%r5+-4];
$L__BB0_12:
	add.f32 	%f7, %f1, %f35;
	st.global.f32 	[%rd1], %f7;
	setp.eq.s64 	%p23, %rd2, 0;
	add.s32 	%r53, %r2, -1;
	setp.ne.s32 	%p24, %r3, %r53;
	or.pred  	%p25, %p23, %p24;
	@%p25 bra 	$L__BB0_14;
	cvta.to.global.u64 	%rd6, %rd2;
	mul.wide.u32 	%rd7, %r1, 4;
	add.s64 	%rd8, %rd6, %rd7;
	st.global.f32 	[%rd8], %f7;
$L__BB0_14:
	ret;

}
	// .globl	_Z11uniform_addPfS_i
.visible .entry _Z11uniform_addPfS_i(
	.param .u64 .ptr .align 1 _Z11uniform_addPfS_i_param_0,
	.param .u64 .ptr .align 1 _Z11uniform_addPfS_i_param_1,
	.param .u32 _Z11uniform_addPfS_i_param_2
)
{
	.reg .pred 	%p<3>;
	.reg .b32 	%r<6>;
	.reg .b32 	%f<5>;
	.reg .b64 	%rd<9>;
	// demoted variable
	.shared .align 4 .f32 _ZZ11uniform_addPfS_iE3buf;
	ld.param.u64 	%rd1, [_Z11uniform_addPfS_i_param_0];
	ld.param.u64 	%rd2, [_Z11uniform_addPfS_i_param_1];
	ld.param.u32 	%r4, [_Z11uniform_addPfS_i_param_2];
	mov.u32 	%r1, %ctaid.x;
	mov.u32 	%r5, %ntid.x;
	mov.u32 	%r2, %tid.x;
	mad.lo.s32 	%r3, %r1, %r5, %r2;
	setp.gt.s32 	%p1, %r3, %r4;
	@%p1 bra 	$L__BB1_4;
	setp.ne.s32 	%p2, %r2, 0;
	@%p2 bra 	$L__BB1_3;
	cvta.to.global.u64 	%rd3, %rd2;
	mul.wide.u32 	%rd4, %r1, 4;
	add.s64 	%rd5, %rd3, %rd4;
	ld.global.f32 	%f1, [%rd5];
	st.shared.f32 	[_ZZ11uniform_addPfS_iE3buf], %f1;
$L__BB1_3:
	bar.sync 	0;
	ld.shared.f32 	%f2, [_ZZ11uniform_addPfS_iE3buf];
	cvta.to.global.u64 	%rd6, %rd1;
	mul.wide.s32 	%rd7, %r3, 4;
	add.s64 	%rd8, %rd6, %rd7;
	ld.global.f32 	%f3, [%rd8];
	add.f32 	%f4, %f2, %f3;
	st.global.f32 	[%rd8], %f4;
$L__BB1_4:
	ret;

}
	// .globl	_ZN3cub18CUB_300001_SM_10006detail11EmptyKernelIvEEvv
.visible .entry _ZN3cub18CUB_300001_SM_10006detail11EmptyKernelIvEEvv()
{


	ret;

}
	// .globl	_ZN3cub18CUB_300001_SM_10006detail4scan20DeviceScanInitKernelINS0_13ScanTileStateIfLb1EEEEEvT_i
.visible .entry _ZN3cub18CUB_300001_SM_10006detail4scan20DeviceScanInitKernelINS0_13ScanTileStateIfLb1EEEEEvT_i(
	.param .align 8 .b8 _ZN3cub18CUB_300001_SM_10006detail4scan20DeviceScanInitKernelINS0_13ScanTileStateIfLb1EEEEEvT_i_param_0[8],
	.param .u32 _ZN3cub18CUB_300001_SM_10006detail4scan20DeviceScanInitKernelINS0_13ScanTileStateIfLb1EEEEEvT_i_param_1
)
{
	.reg .pred 	%p<5>;
	.reg .b32 	%r<10>;
	.reg .b64 	%rd<7>;

	ld.param.u64 	%rd2, [_ZN3cub18CUB_300001_SM_10006detail4scan20DeviceScanInitKernelINS0_13ScanTileStateIfLb1EEEEEvT_i_param_0];
	ld.param.u32 	%r4, [_ZN3cub18CUB_300001_SM_10006detail4scan20DeviceScanInitKernelINS0_13ScanTileStateIfLb1EEEEEvT_i_param_1];
	cvta.to.global.u64 	%rd1, %rd2;
	mov.u32 	%r1, %ctaid.x;
	mov.u32 	%r5, %ntid.x;
	mov.u32 	%r2, %tid.x;
	mad.lo.s32 	%r3, %r1, %r5, %r2;
	setp.ge.s32 	%p1, %r3, %r4;
	@%p1 bra 	$L__BB3_2;
	mul.wide.s32 	%rd3, %r3, 8;
	add.s64 	%rd4, %rd1, %rd3;
	mov.b32 	%r6, 0;
	mov.b32 	%r7, 99;
	st.global.v2.u32 	[%rd4+256], {%r7, %r6};
$L__BB3_2:
	setp.ne.s32 	%p2, %r1, 0;
	setp.gt.u32 	%p3, %r2, 31;
	or.pred  	%p4, %p2, %p3;
	@%p4 bra 	$L__BB3_4;
	mul.wide.u32 	%rd5, %r2, 8;
	add.s64 	%rd6, %rd1, %rd5;
	mov.b32 	%r9, 0;
	st.global.v2.u32 	[%rd6], {%r9, %r9};
$L__BB3_4:
	ret;

}
	// .globl	_ZN3cub18CUB_300001_SM_10006detail4scan16DeviceScanKernelINS2_10policy_hubIfffjN4cuda3std3__44plusIvEEE10Policy1000EN6thrust24THRUST_300001_SM_1000_NS6detail15normal_iteratorINSD_10device_ptrIfEEEESI_NS0_13ScanTileStateIfLb1EEES9_NS0_8NullTypeEjfLb0ESL_EEvT0_T1_T2_iT3_T4_T5_
.visible .entry _ZN3cub18CUB_300001_SM_10006detail4scan16DeviceScanKernelINS2_10policy_hubIfffjN4cuda3std3__44plusIvEEE10Policy1000EN6thrust24THRUST_300001_SM_1000_NS6detail15normal_iteratorINSD_10device_ptrIfEEEESI_NS0_13ScanTileStateIfLb1EEES9_NS0_8NullTypeEjfLb0ESL_EEvT0_T1_T2_iT3_T4_T5_(
	.param .align 8 .b8 _ZN3cub18CUB_300001_SM_10006detail4scan16DeviceScanKernelINS2_10policy_hubIfffjN4cuda3std3__44plusIvEEE10Policy1000EN6thrust24THRUST_300001_SM_1000_NS6detail15normal_iteratorINSD_10device_ptrIfEEEESI_NS0_13ScanTileStateIfLb1EEES9_NS0_8NullTypeEjfLb0ESL_EEvT0_T1_T2_iT3_T4_T5__param_0[8],
	.param .align 8 .b8 _ZN3cub18CUB_300001_SM_10006detail4scan16DeviceScanKernelINS2_10policy_hubIfffjN4cuda3std3__44plusIvEEE10Policy1000EN6thrust24THRUST_300001_SM_1000_NS6detail15normal_iteratorINSD_10device_ptrIfEEEESI_NS0_13ScanTileStateIfLb1EEES9_NS0_8NullTypeEjfLb0ESL_EEvT0_T1_T2_iT3_T4_T5__param_1[8],
	.param .align 8 .b8 _ZN3cub18CUB_300001_SM_10006detail4scan16DeviceScanKernelINS2_10policy_hubIfffjN4cuda3std3__44plusIvEEE10Policy1000EN6thrust24THRUST_300001_SM_1000_NS6detail15normal_iteratorINSD_10device_ptrIfEEEESI_NS0_13ScanTileStateIfLb1EEES9_NS0_8NullTypeEjfLb0ESL_EEvT0_T1_T2_iT3_T4_T5__param_2[8],
	.param .u32 _ZN3cub18CUB_300001_SM_10006detail4scan16DeviceScanKernelINS2_10policy_hubIfffjN4cuda3std3__44plusIvEEE10Policy1000EN6thrust24THRUST_300001_SM_1000_NS6detail15normal_iteratorINSD_10device_ptrIfEEEESI_NS0_13ScanTileStateIfLb1EEES9_NS0_8NullTypeEjfLb0ESL_EEvT0_T1_T2_iT3_T4_T5__param_3,
	.param .align 1 .b8 _ZN3cub18CUB_300001_SM_10006detail4scan16DeviceScanKernelINS2_10policy_hubIfffjN4cuda3std3__44plusIvEEE10Policy1000EN6thrust24THRUST_300001_SM_1000_NS6detail15normal_iteratorINSD_10device_ptrIfEEEESI_NS0_13ScanTileStateIfLb1EEES9_NS0_8NullTypeEjfLb0ESL_EEvT0_T1_T2_iT3_T4_T5__param_4[1],
	.param .align 1 .b8 _ZN3cub18CUB_300001_SM_10006detail4scan16DeviceScanKernelINS2_10policy_hubIfffjN4cuda3std3__44plusIvEEE10Policy1000EN6thrust24THRUST_300001_SM_1000_NS6detail15normal_iteratorINSD_10device_ptrIfEEEESI_NS0_13ScanTileStateIfLb1EEES9_NS0_8NullTypeEjfLb0ESL_EEvT0_T1_T2_iT3_T4_T5__param_5[1],
	.param .u32 _ZN3cub18CUB_300001_SM_10006detail4scan16DeviceScanKernelINS2_10policy_hubIfffjN4cuda3std3__44plusIvEEE10Policy1000EN6thrust24THRUST_300001_SM_1000_NS6detail15normal_iteratorINSD_10device_ptrIfEEEESI_NS0_13ScanTileStateIfLb1EEES9_NS0_8NullTypeEjfLb0ESL_EEvT0_T1_T2_iT3_T4_T5__param_6
)
.maxntid 384
{
	.reg .pred 	%p<160>;
	.reg .b32 	%r<512>;
	.reg .b32 	%f<602>;
	.reg .b64 	%rd<55>;
	// demoted variable
	.shared .align 16 .b8 _ZZN3cub18CUB_300001_SM_10006detail4scan16DeviceScanKernelINS2_10policy_hubIfffjN4cuda3std3__44plusIvEEE10Policy1000EN6thrust24THRUST_300001_SM_1000_NS6detail15normal_iteratorINSD_10device_ptrIfEEEESI_NS0_13ScanTileStateIfLb1EEES9_NS0_8NullTypeEjfLb0ESL_EEvT0_T1_T2_iT3_T4_T5_E12temp_storage[33808];
	ld.param.u64 	%rd1, [_ZN3cub18CUB_300001_SM_10006detail4scan16DeviceScanKernelINS2_10policy_hubIfffjN4cuda3std3__44plusIvEEE10Policy1000EN6thrust24THRUST_300001_SM_1000_NS6detail15normal_iteratorINSD_10device_ptrIfEEEESI_NS0_13ScanTileStateIfLb1EEES9_NS0_8NullTypeEjfLb0ESL_EEvT0_T1_T2_iT3_T4_T5__param_2];
	ld.param.u64 	%rd13, [_ZN3cub18CUB_300001_SM_10006detail4scan16DeviceScanKernelINS2_10policy_hubIfffjN4cuda3std3__44plusIvEEE10Policy1000EN6thrust24THRUST_300001_SM_1000_NS6detail15normal_iteratorINSD_10device_ptrIfEEEESI_NS0_13ScanTileStateIfLb1EEES9_NS0_8NullTypeEjfLb0ESL_EEvT0_T1_T2_iT3_T4_T5__param_1];
	ld.param.u64 	%rd14, [_ZN3cub18CUB_300001_SM_10006detail4scan16DeviceScanKernelINS2_10policy_hubIfffjN4cuda3std3__44plusIvEEE10Policy1000EN6thrust24THRUST_300001_SM_1000_NS6detail15normal_iteratorINSD_10device_ptrIfEEEESI_NS0_13ScanTileStateIfLb1EEES9_NS0_8NullTypeEjfLb0ESL_EEvT0_T1_T2_iT3_T4_T5__param_0];
	ld.param.u32 	%r97, [_ZN3cub18CUB_300001_SM_10006detail4scan16DeviceScanKernelINS2_10policy_hubIfffjN4cuda3std3__44plusIvEEE10Policy1000EN6thrust24THRUST_300001_SM_1000_NS6detail15normal_iteratorINSD_10device_ptrIfEEEESI_NS0_13ScanTileStateIfLb1EEES9_NS0_8NullTypeEjfLb0ESL_EEvT0_T1_T2_iT3_T4_T5__param_3];
	ld.param.u32 	%r98, [_ZN3cub18CUB_300001_SM_10006detail4scan16DeviceScanKernelINS2_10policy_hubIfffjN4cuda3std3__44plusIvEEE10Policy1000EN6thrust24THRUST_300001_SM_1000_NS6detail15normal_iteratorINSD_10device_ptrIfEEEESI_NS0_13ScanTileStateIfLb1EEES9_NS0_8NullTypeEjfLb0ESL_EEvT0_T1_T2_iT3_T4_T5__param_6];
	cvta.to.global.u64 	%rd2, %rd14;
	cvta.to.global.u64 	%rd3, %rd13;
	mov.u32 	%r99, %ctaid.x;
	add.s32 	%r488, %r97, %r99;
	mul.lo.s32 	%r2, %r488, 8448;
	sub.s32 	%r3, %r98, %r2;
	setp.lt.u32 	%p1, %r3, 8449;
	@%p1 bra 	$L__BB4_26;
	cvt.u64.u32 	%rd37, %r2;
	mov.u32 	%r4, %tid.x;
	and.b32  	%r341, %r4, 31;
	and.b32  	%r342, %r4, 992;
	mul.lo.s32 	%r343, %r342, 22;
	or.b32  	%r344, %r343, %r341;
	cvt.u64.u32 	%rd38, %r344;
	add.s64 	%rd4, %rd38, %rd37;
	shl.b64 	%rd39, %rd4, 2;
	add.s64 	%rd40, %rd2, %rd39;
	ld.global.f32 	%f334, [%rd40];
	ld.global.f32 	%f335, [%rd40+128];
	ld.global.f32 	%f336, [%rd40+256];
	ld.global.f32 	%f337, [%rd40+384];
	ld.global.f32 	%f338, [%rd40+512];
	ld.global.f32 	%f339, [%rd40+640];
	ld.global.f32 	%f340, [%rd40+768];
	ld.global.f32 	%f341, [%rd40+896];
	ld.global.f32 	%f342, [%rd40+1024];
	ld.global.f32 	%f343, [%rd40+1152];
	ld.global.f32 	%f344, [%rd40+1280];
	ld.global.f32 	%f345, [%rd40+1408];
	ld.global.f32 	%f346, [%rd40+1536];
	ld.global.f32 	%f347, [%rd40+1664];
	ld.global.f32 	%f348, [%rd40+1792];
	ld.global.f32 	%f349, [%rd40+1920];
	ld.global.f32 	%f350, [%rd40+2048];
	ld.global.f32 	%f351, [%rd40+2176];
	ld.global.f32 	%f352, [%rd40+2304];
	ld.global.f32 	%f353, [%rd40+2432];
	ld.global.f32 	%f354, [%rd40+2560];
	ld.global.f32 	%f355, [%rd40+2688];
	// begin inline asm
	mov.u32 %r340, %laneid;
	// end inline asm
	shr.u32 	%r6, %r4, 5;
	mad.lo.s32 	%r345, %r6, 704, %r340;
	shl.b32 	%r346, %r345, 2;
	mov.u32 	%r347, _ZZN3cub18CUB_300001_SM_10006detail4scan16DeviceScanKernelINS2_10policy_hubIfffjN4cuda3std3__44plusIvEEE10Policy1000EN6thrust24THRUST_300001_SM_1000_NS6detail15normal_iteratorINSD_10device_ptrIfEEEESI_NS0_13ScanTileStateIfLb1EEES9_NS0_8NullTypeEjfLb0ESL_EEvT0_T1_T2_iT3_T4_T5_E12temp_storage;
	add.s32 	%r7, %r347, %r346;
	st.shared.f32 	[%r7], %f334;
	st.shared.f32 	[%r7+128], %f335;
	st.shared.f32 	[%r7+256], %f336;
	st.shared.f32 	[%r7+384], %f337;
	st.shared.f32 	[%r7+512], %f338;
	st.shared.f32 	[%r7+640], %f339;
	st.shared.f32 	[%r7+768], %f340;
	st.shared.f32 	[%r7+896], %f341;
	st.shared.f32 	[%r7+1024], %f342;
	st.shared.f32 	[%r7+1152], %f343;
	st.shared.f32 	[%r7+1280], %f344;
	st.shared.f32 	[%r7+1408], %f345;
	st.shared.f32 	[%r7+1536], %f346;
	st.shared.f32 	[%r7+1664], %f347;
	st.shared.f32 	[%r7+1792], %f348;
	st.shared.f32 	[%r7+1920], %f349;
	st.shared.f32 	[%r7+2048], %f350;
	st.shared.f32 	[%r7+2176], %f351;
	st.shared.f32 	[%r7+2304], %f352;
	st.shared.f32 	[%r7+2432], %f353;
	st.shared.f32 	[%r7+2560], %f354;
	st.shared.f32 	[%r7+2688], %f355;
	bar.warp.sync 	-1;
	mad.lo.s32 	%r8, %r340, 84, %r7;
	ld.shared.v2.f32 	{%f1, %f2}, [%r8];
	ld.shared.v2.f32 	{%f3, %f4}, [%r8+8];
	ld.shared.v2.f32 	{%f5, %f6}, [%r8+16];
	ld.shared.v2.f32 	{%f7, %f8}, [%r8+24];
	ld.shared.v2.f32 	{%f9, %f10}, [%r8+32];
	ld.shared.v2.f32 	{%f11, %f12}, [%r8+40];
	ld.shared.v2.f32 	{%f13, %f14}, [%r8+48];
	ld.shared.v2.f32 	{%f15, %f16}, [%r8+56];
	ld.shared.v2.f32 	{%f17, %f18}, [%r8+64];
	ld.shared.v2.f32 	{%f19, %f20}, [%r8+72];
	ld.shared.v2.f32 	{%f21, %f22}, [%r8+80];
	bar.sync 	0;
	setp.ne.s32 	%p104, %r488, 0;
	@%p104 bra 	$L__BB4_6;
	add.f32 	%f475, %f1, %f2;
	add.f32 	%f476, %f3, %f4;
	add.f32 	%f477, %f5, %f6;
	add.f32 	%f478, %f7, %f8;
	add.f32 	%f479, %f9, %f10;
	add.f32 	%f480, %f11, %f12;
	add.f32 	%f481, %f13, %f14;
	add.f32 	%f482, %f15, %f16;
	add.f32 	%f483, %f17, %f18;
	add.f32 	%f484, %f19, %f20;
	add.f32 	%f485, %f21, %f22;
	add.f32 	%f486, %f475, %f476;
	add.f32 	%f487, %f477, %f478;
	add.f32 	%f488, %f479, %f480;
	add.f32 	%f489, %f481, %f482;
	add.f32 	%f490, %f483, %f484;
	add.f32 	%f491, %f486, %f487;
	add.f32 	%f492, %f488, %f489;
	add.f32 	%f493, %f490, %f485;
	add.f32 	%f494, %f491, %f492;
	add.f32 	%f462, %f494, %f493;
	mov.b32 	%r479, 1;
	mov.b32 	%r480, 0;
	mov.b32 	%r481, -1;
	// begin inline asm
	{  .reg .f32 r0;  .reg .pred p;  shfl.sync.up.b32 r0|p, %f462, %r479, %r480, %r481;  @p add.f32 r0, r0, %f462;  mov.f32 %f460, r0;}
	// end inline asm
	mov.b32 	%r465, 2;
	// begin inline asm
	{  .reg .f32 r0;  .reg .pred p;  shfl.sync.up.b32 r0|p, %f460, %r465, %r480, %r481;  @p add.f32 r0, r0, %f460;  mov.f32 %f463, r0;}
	// end inline asm
	mov.b32 	%r468, 4;
	// begin inline asm
	{  .reg .f32 r0;  .reg .pred p;  shfl.sync.up.b32 r0|p, %f463, %r468, %r480, %r481;  @p add.f32 r0, r0, %f463;  mov.f32 %f466, r0;}
	// end inline asm
	mov.b32 	%r471, 8;
	// begin inline asm
	{  .reg .f32 r0;  .reg .pred p;  shfl.sync.up.b32 r0|p, %f466, %r471, %r480, %r481;  @p add.f32 r0, r0, %f466;  mov.f32 %f469, r0;}
	// end inline asm
	mov.b32 	%r474, 16;
	// begin inline asm
	{  .reg .f32 r0;  .reg .pred p;  shfl.sync.up.b32 r0|p, %f469, %r474, %r480, %r481;  @p add.f32 r0, r0, %f469;  mov.f32 %f472, r0;}
	// end inline asm
	mov.b32 	%r478, %f472;
	// begin inline asm
	shfl.sync.up.b32 %r477, %r478, %r479, %r480, %r481;
	// end inline asm
	setp.ne.s32 	%p146, %r340, 31;
	@%p146 bra 	$L__BB4_4;
	shl.b32 	%r482, %r6, 2;
	mov.u32 	%r483, _ZZN3cub18CUB_300001_SM_10006detail4scan16DeviceScanKernelINS2_10policy_hubIfffjN4cuda3std3__44plusIvEEE10Policy1000EN6thrust24THRUST_300001_SM_1000_NS6detail15normal_iteratorINSD_10device_ptrIfEEEESI_NS0_13ScanTileStateIfLb1EEES9_NS0_8NullTypeEjfLb0ESL_EEvT0_T1_T2_iT3_T4_T5_E12temp_storage;
	add.s32 	%r484, %r483, %r482;
	st.shared.f32 	[%r484+16], %f472;
$L__BB4_4:
	mov.b32 	%f495, %r477;
	bar.sync 	0;
	ld.shared.v4.f32 	{%f496, %f497, %f498, %f499}, [_ZZN3cub18CUB_300001_SM_10006detail4scan16DeviceScanKernelINS2_10policy_hubIfffjN4cuda3std3__44plusIvEEE10Policy1000EN6thrust24THRUST_300001_SM_1000_NS6detail15normal_iteratorINSD_10device_ptrIfEEEESI_NS0_13ScanTileStateIfLb1EEES9_NS0_8NullTypeEjfLb0ESL_EEvT0_T1_T2_iT3_T4_T5_E12temp_storage+16];
	add.f32 	%f500, %f496, %f497;
	setp.eq.s32 	%p147, %r6, 2;
	selp.f32 	%f501, %f500, %f496, %p147;
	add.f32 	%f502, %f500, %f498;
	setp.eq.s32 	%p148, %r6, 3;
	selp.f32 	%f503, %f502, %f501, %p148;
	add.f32 	%f504, %f502, %f499;
	setp.eq.s32 	%p149, %r6, 4;
	selp.f32 	%f505, %f504, %f503, %p149;
	ld.shared.v4.f32 	{%f506, %f507, %f508, %f509}, [_ZZN3cub18CUB_300001_SM_10006detail4scan16DeviceScanKernelINS2_10policy_hubIfffjN4cuda3std3__44plusIvEEE10Policy1000EN6thrust24THRUST_300001_SM_1000_NS6detail15normal_iteratorINSD_10device_ptrIfEEEESI_NS0_13ScanTileStateIfLb1EEES9_NS0_8NullTypeEjfLb0ESL_EEvT0_T1_T2_iT3_T4_T5_E12temp_storage+32];
	add.f32 	%f510, %f504, %f506;
	setp.eq.s32 	%p150, %r6, 5;
	selp.f32 	%f511, %f510, %f505, %p150;
	add.f32 	%f512, %f510, %f507;
	setp.eq.s32 	%p151, %r6, 6;
	selp.f32 	%f513, %f512, %f511, %p151;
	add.f32 	%f514, %f512, %f508;
	setp.eq.s32 	%p152, %r6, 7;
	selp.f32 	%f515, %f514, %f513, %p152;
	add.f32 	%f516, %f514, %f509;
	setp.eq.s32 	%p153, %r6, 8;
	selp.f32 	%f517, %f516, %f515, %p153;
	ld.shared.v4.f32 	{%f518, %f519, %f520, %f521}, [_ZZN3cub18CUB_300001_SM_10006detail4scan16DeviceScanKernelINS2_10policy_hubIfffjN4cuda3std3__44plusIvEEE10Policy1000EN6thrust24THRUST_300001_SM_1000_NS6detail15normal_iteratorINSD_10device_ptrIfEEEESI_NS0_13ScanTileStateIfLb1EEES9_NS0_8NullTypeEjfLb0ESL_EEvT0_T1_T2_iT3_T4_T5_E12temp_storage+48];
	add.f32 	%f522, %f516, %f518;
	setp.eq.s32 	%p154, %r6, 9;
	selp.f32 	%f523, %f522, %f517, %p154;
	add.f32 	%f524, %f522, %f519;
	setp.eq.s32 	%p155, %r6, 10;
	selp.f32 	%f525, %f524, %f523, %p155;
	add.f32 	%f526, %f524, %f520;
	setp.eq.s32 	%p156, %r6, 11;
	selp.f32 	%f527, %f526, %f525, %p156;
	add.f32 	%f24, %f526, %f521;
	setp.lt.u32 	%p157, %r4, 32;
	add.f32 	%f528, %f527, %f495;
	setp.eq.s32 	%p158, %r340, 0;
	selp.f32 	%f529, %f527, %f528, %p158;
	selp.f32 	%f530, %f495, %f529, %p157;
	setp.ne.s32 	%p159, %r4, 0;
	add.f32 	%f576, %f1, %f530;
	@%p159 bra 	$L__BB4_25;
	mov.b32 	%r486, %f24;
	add.s64 	%rd52, %rd1, 256;
	mov.b32 	%r485, 101;
	// begin inline asm
	st.relaxed.gpu.v2.u32 [%rd52], {%r485, %r486};
	// end inline asm
	mov.f32 	%f576, %f1;
	bra.uni 	$L__BB4_25;
$L__BB4_6:
	add.f32 	%f371, %f1, %f2;
	add.f32 	%f372, %f3, %f4;
	add.f32 	%f373, %f5, %f6;
	add.f32 	%f374, %f7, %f8;
	add.f32 	%f375, %f9, %f10;
	add.f32 	%f376, %f11, %f12;
	add.f32 	%f377, %f13, %f14;
	add.f32 	%f378, %f15, %f16;
	add.f32 	%f379, %f17, %f18;
	add.f32 	%f380, %f19, %f20;
	add.f32 	%f381, %f21, %f22;
	add.f32 	%f382, %f371, %f372;
	add.f32 	%f383, %f373, %f374;
	add.f32 	%f384, %f375, %f376;
	add.f32 	%f385, %f377, %f378;
	add.f32 	%f386, %f379, %f380;
	add.f32 	%f387, %f382, %f383;
	add.f32 	%f388, %f384, %f385;
	add.f32 	%f389, %f386, %f381;
	add.f32 	%f390, %f387, %f388;
	add.f32 	%f358, %f390, %f389;
	mov.b32 	%r365, 1;
	mov.b32 	%r366, 0;
	mov.b32 	%r367, -1;
	// begin inline asm
	{  .reg .f32 r0;  .reg .pred p;  shfl.sync.up.b32 r0|p, %f358, %r365, %r366, %r367;  @p add.f32 r0, r0, %f358;  mov.f32 %f356, r0;}
	// end inline asm
	mov.b32 	%r351, 2;
	// begin inline asm
	{  .reg .f32 r0;  .reg .pred p;  shfl.sync.up.b32 r0|p, %f356, %r351, %r366, %r367;  @p add.f32 r0, r0, %f356;  mov.f32 %f359, r0;}
	// end inline asm
	mov.b32 	%r354, 4;
	// begin inline asm
	{  .reg .f32 r0;  .reg .pred p;  shfl.sync.up.b32 r0|p, %f359, %r354, %r366, %r367;  @p add.f32 r0, r0, %f359;  mov.f32 %f362, r0;}
	// end inline asm
	mov.b32 	%r357, 8;
	// begin inline asm
	{  .reg .f32 r0;  .reg .pred p;  shfl.sync.up.b32 r0|p, %f362, %r357, %r366, %r367;  @p add.f32 r0, r0, %f362;  mov.f32 %f365, r0;}
	// end inline asm
	mov.b32 	%r360, 16;
	// begin inline asm
	{  .reg .f32 r0;  .reg .pred p;  shfl.sync.up.b32 r0|p, %f365, %r360, %r366, %r367;  @p add.f32 r0, r0, %f365;  mov.f32 %f368, r0;}
	// end inline asm
	mov.b32 	%r364, %f368;
	// begin inline asm
	shfl.sync.up.b32 %r363, %r364, %r365, %r366, %r367;
	// end inline asm
	setp.ne.s32 	%p105, %r340, 31;
	@%p105 bra 	$L__BB4_8;
	shl.b32 	%r368, %r6, 2;
	mov.u32 	%r369, _ZZN3cub18CUB_300001_SM_10006detail4scan16DeviceScanKernelINS2_10policy_hubIfffjN4cuda3std3__44plusIvEEE10Policy1000EN6thrust24THRUST_300001_SM_1000_NS6detail15normal_iteratorINSD_10device_ptrIfEEEESI_NS0_13ScanTileStateIfLb1EEES9_NS0_8NullTypeEjfLb0ESL_EEvT0_T1_T2_iT3_T4_T5_E12temp_storage;
	add.s32 	%r370, %r369, %r368;
	st.shared.f32 	[%r370+16], %f368;
$L__BB4_8:
	mov.b32 	%f391, %r363;
	bar.sync 	0;
	ld.shared.v4.f32 	{%f392, %f393, %f394, %f395}, [_ZZN3cub18CUB_300001_SM_10006detail4scan16DeviceScanKernelINS2_10policy_hubIfffjN4cuda3std3__44plusIvEEE10Policy1000EN6thrust24THRUST_300001_SM_1000_NS6detail15normal_iteratorINSD_10device_ptrIfEEEESI_NS0_13ScanTileStateIfLb1EEES9_NS0_8NullTypeEjfLb0ESL_EEvT0_T1_T2_iT3_T4_T5_E12temp_storage+16];
	add.f32 	%f396, %f392, %f393;
	setp.eq.s32 	%p106, %r6, 2;
	selp.f32 	%f397, %f396, %f392, %p106;
	add.f32 	%f398, %f396, %f394;
	setp.eq.s32 	%p107, %r6, 3;
	selp.f32 	%f399, %f398, %f397, %p107;
	add.f32 	%f400, %f398, %f395;
	setp.eq.s32 	%p108, %r6, 4;
	selp.f32 	%f401, %f400, %f399, %p108;
	ld.shared.v4.f32 	{%f402, %f403, %f404, %f405}, [_ZZN3cub18CUB_300001_SM_10006detail4scan16DeviceScanKernelINS2_10policy_hubIfffjN4cuda3std3__44plusIvEEE10Policy1000EN6thrust24THRUST_300001_SM_1000_NS6detail15normal_iteratorINSD_10device_ptrIfEEEESI_NS0_13ScanTileStateIfLb1EEES9_NS0_8NullTypeEjfLb0ESL_EEvT0_T1_T2_iT3_T4_T5_E12temp_storage+32];
	add.f32 	%f406, %f400, %f402;
	setp.eq.s32 	%p109, %r6, 5;
	selp.f32 	%f407, %f406, %f401, %p109;
	add.f32 	%f408, %f406, %f403;
	setp.eq.s32 	%p110, %r6, 6;
	selp.f32 	%f409, %f408, %f407, %p110;
	add.f32 	%f410, %f408, %f404;
	setp.eq.s32 	%p111, %r6, 7;
	selp.f32 	%f411, %f410, %f409, %p111;
	add.f32 	%f412, %f410, %f405;
	setp.eq.s32 	%p112, %r6, 8;
	selp.f32 	%f413, %f412, %f411, %p112;
	ld.shared.v4.f32 	{%f414, %f415, %f416, %f417}, [_ZZN3cub18CUB_300001_SM_10006detail4scan16DeviceScanKernelINS2_10policy_hubIfffjN4cuda3std3__44plusIvEEE10Policy1000EN6thrust24THRUST_300001_SM_1000_NS6detail15normal_iteratorINSD_10device_ptrIfEEEESI_NS0_13ScanTileStateIfLb1EEES9_NS0_8NullTypeEjfLb0ESL_EEvT0_T1_T2_iT3_T4_T5_E12temp_storage+48];
	add.f32 	%f418, %f412, %f414;
	setp.eq.s32 	%p113, %r6, 9;
	selp.f32 	%f419, %f418, %f413, %p113;
	add.f32 	%f420, %f418, %f415;
	setp.eq.s32 	%p114, %r6, 10;
	selp.f32 	%f421, %f420, %f419, %p114;
	add.f32 	%f422, %f420, %f416;
	setp.eq.s32 	%p115, %r6, 11;
	selp.f32 	%f423, %f422, %f421, %p115;
	add.f32 	%f27, %f422, %f417;
	setp.gt.u32 	%p116, %r4, 31;
	setp.lt.u32 	%p117, %r4, 32;
	add.f32 	%f424, %f423, %f391;
	setp.eq.s32 	%p118, %r340, 0;
	selp.f32 	%f575, %f423, %f424, %p118;
	selp.f32 	%f29, %f391, %f575, %p117;
	@%p116 bra 	$L__BB4_24;
	setp.ne.s32 	%p119, %r4, 0;
	mul.wide.s32 	%rd41, %r488, 8;
	add.s64 	%rd5, %rd1, %rd41;
	@%p119 bra 	$L__BB4_11;
	st.shared.f32 	[_ZZN3cub18CUB_300001_SM_10006detail4scan16DeviceScanKernelINS2_10policy_hubIfffjN4cuda3std3__44plusIvEEE10Policy1000EN6thrust24THRUST_300001_SM_1000_NS6detail15normal_iteratorINSD_10device_ptrIfEEEESI_NS0_13ScanTileStateIfLb1EEES9_NS0_8NullTypeEjfLb0ESL_EEvT0_T1_T2_iT3_T4_T5_E12temp_storage+12], %f27;
	mov.b32 	%r372, %f27;
	add.s64 	%rd42, %rd5, 256;
	mov.b32 	%r371, 100;
	// begin inline asm
	st.relaxed.gpu.v2.u32 [%rd42], {%r371, %r372};
	// end inline asm
$L__BB4_11:
	not.b32 	%r377, %r4;
	add.s32 	%r495, %r488, %r377;
	mov.b32 	%r373, 830;
	// begin inline asm
	nanosleep.u32 %r373;
	// end inline asm
	mul.wide.s32 	%rd44, %r495, 8;
	add.s64 	%rd45, %rd1, %rd44;
	add.s64 	%rd43, %rd45, 256;
	// begin inline asm
	ld.relaxed.gpu.v2.u32 {%r497, %r490}, [%rd43];
	// end inline asm
	mov.b32 	%r491, 952;
$L__BB4_12:
	setp.eq.s32 	%p120, %r497, 99;
	mov.b32 	%r378, -1;
	vote.sync.any.pred 	%p121, %p120, %r378;
	not.pred 	%p122, %p121;
	@%p122 bra 	$L__BB4_14;
	mul.lo.s32 	%r460, %r488, 16807;
	and.b32  	%r488, %r460, 2147483647;
	add.s32 	%r461, %r491, 1;
	rem.u32 	%r457, %r488, %r461;
	// begin inline asm
	nanosleep.u32 %r457;
	// end inline asm
	shr.u32 	%r491, %r491, 1;
	// begin inline asm
	ld.relaxed.gpu.v2.u32 {%r497, %r490}, [%rd43];
	// end inline asm
	bra.uni 	$L__BB4_12;
$L__BB4_14:
	mov.b32 	%f425, %r490;
	setp.eq.s32 	%p123, %r497, 101;
	mov.b32 	%r405, -1;
	vote.sync.ballot.b32 	%r407, %p123, %r405;
	// begin inline asm
	mov.u32 %r380, %lanemask_ge;
	// end inline asm
	and.b32  	%r408, %r407, %r380;
	or.b32  	%r409, %r408, -2147483648;
	add.s32 	%r410, %r409, -1;
	not.b32 	%r411, %r409;
	and.b32  	%r412, %r411, %r410;
	popc.b32 	%r384, %r412;
	mov.b32 	%r383, 1;
	// begin inline asm
	shfl.sync.down.b32 %r381, %r490, %r383, %r384, %r405;
	// end inline asm
	setp.lt.s32 	%p125, %r340, %r384;
	mov.b32 	%f426, %r381;
	add.f32 	%f427, %f425, %f426;
	selp.f32 	%f428, %f427, %f425, %p125;
	mov.b32 	%r387, %f428;
	mov.b32 	%r388, 2;
	// begin inline asm
	shfl.sync.down.b32 %r386, %r387, %r388, %r384, %r405;
	// end inline asm
	add.s32 	%r25, %r340, 2;
	setp.gt.s32 	%p126, %r25, %r384;
	mov.b32 	%f429, %r386;
	add.f32 	%f430, %f428, %f429;
	selp.f32 	%f431, %f428, %f430, %p126;
	mov.b32 	%r392, %f431;
	mov.b32 	%r393, 4;
	// begin inline asm
	shfl.sync.down.b32 %r391, %r392, %r393, %r384, %r405;
	// end inline asm
	add.s32 	%r26, %r340, 4;
	setp.gt.s32 	%p127, %r26, %r384;
	mov.b32 	%f432, %r391;
	add.f32 	%f433, %f431, %f432;
	selp.f32 	%f434, %f431, %f433, %p127;
	mov.b32 	%r397, %f434;
	mov.b32 	%r398, 8;
	// begin inline asm
	shfl.sync.down.b32 %r396, %r397, %r398, %r384, %r405;
	// end inline asm
	add.s32 	%r27, %r340, 8;
	setp.gt.s32 	%p128, %r27, %r384;
	mov.b32 	%f435, %r396;
	add.f32 	%f436, %f434, %f435;
	selp.f32 	%f437, %f434, %f436, %p128;
	mov.b32 	%r402, %f437;
	mov.b32 	%r403, 16;
	// begin inline asm
	shfl.sync.down.b32 %r401, %r402, %r403, %r384, %r405;
	// end inline asm
	add.s32 	%r28, %r340, 16;
	setp.gt.s32 	%p129, %r28, %r384;
	mov.b32 	%f438, %r401;
	add.f32 	%f439, %f437, %f438;
	selp.f32 	%f574, %f437, %f439, %p129;
	add.s64 	%rd7, %rd1, 256;
	mov.b32 	%r492, 952;
$L__BB4_15:
	setp.ne.s32 	%p130, %r497, 101;
	mov.b32 	%r413, -1;
	vote.sync.all.pred 	%p131, %p130, %r413;
	not.pred 	%p132, %p131;
	@%p132 bra 	$L__BB4_20;
	shr.u32 	%r492, %r492, 1;
	mul.wide.s32 	%rd48, %r495, 8;
	add.s64 	%rd49, %rd7, %rd48;
	add.s64 	%rd47, %rd49, -256;
	// begin inline asm
	ld.relaxed.gpu.v2.u32 {%r497, %r498}, [%rd47];
	// end inline asm
	mov.u32 	%r499, %r492;
$L__BB4_17:
	setp.eq.s32 	%p136, %r497, 99;
	mov.b32 	%r419, -1;
	vote.sync.any.pred 	%p137, %p136, %r419;
	not.pred 	%p138, %p137;
	@%p138 bra 	$L__BB4_19;
	mul.lo.s32 	%r455, %r488, 16807;
	and.b32  	%r488, %r455, 2147483647;
	add.s32 	%r456, %r499, 1;
	rem.u32 	%r452, %r488, %r456;
	// begin inline asm
	nanosleep.u32 %r452;
	// end inline asm
	shr.u32 	%r499, %r499, 1;
	// begin inline asm
	ld.relaxed.gpu.v2.u32 {%r497, %r498}, [%rd47];
	// end inline asm
	bra.uni 	$L__BB4_17;
$L__BB4_19:
	mov.b32 	%f444, %r498;
	setp.eq.s32 	%p139, %r497, 101;
	mov.b32 	%r445, -1;
	vote.sync.ballot.b32 	%r446, %p139, %r445;
	and.b32  	%r447, %r446, %r380;
	or.b32  	%r448, %r447, -2147483648;
	add.s32 	%r449, %r448, -1;
	not.b32 	%r450, %r448;
	and.b32  	%r451, %r450, %r449;
	popc.b32 	%r424, %r451;
	mov.b32 	%r423, 1;
	// begin inline asm
	shfl.sync.down.b32 %r421, %r498, %r423, %r424, %r445;
	// end inline asm
	setp.lt.s32 	%p141, %r340, %r424;
	mov.b32 	%f445, %r421;
	add.f32 	%f446, %f444, %f445;
	selp.f32 	%f447, %f446, %f444, %p141;
	mov.b32 	%r427, %f447;
	mov.b32 	%r428, 2;
	// begin inline asm
	shfl.sync.down.b32 %r426, %r427, %r428, %r424, %r445;
	// end inline asm
	setp.gt.s32 	%p142, %r25, %r424;
	mov.b32 	%f448, %r426;
	add.f32 	%f449, %f447, %f448;
	selp.f32 	%f450, %f447, %f449, %p142;
	mov.b32 	%r432, %f450;
	mov.b32 	%r433, 4;
	// begin inline asm
	shfl.sync.down.b32 %r431, %r432, %r433, %r424, %r445;
	// end inline asm
	setp.gt.s32 	%p143, %r26, %r424;
	mov.b32 	%f451, %r431;
	add.f32 	%f452, %f450, %f451;
	selp.f32 	%f453, %f450, %f452, %p143;
	mov.b32 	%r437, %f453;
	mov.b32 	%r438, 8;
	// begin inline asm
	shfl.sync.down.b32 %r436, %r437, %r438, %r424, %r445;
	// end inline asm
	setp.gt.s32 	%p144, %r27, %r424;
	mov.b32 	%f454, %r436;
	add.f32 	%f455, %f453, %f454;
	selp.f32 	%f456, %f453, %f455, %p144;
	mov.b32 	%r442, %f456;
	mov.b32 	%r443, 16;
	// begin inline asm
	shfl.sync.down.b32 %r441, %r442, %r443, %r424, %r445;
	// end inline asm
	setp.gt.s32 	%p145, %r28, %r424;
	mov.b32 	%f457, %r441;
	add.f32 	%f458, %f456, %f457;
	selp.f32 	%f459, %f456, %f458, %p145;
	add.f32 	%f574, %f574, %f459;
	add.s32 	%r495, %r495, -32;
	bra.uni 	$L__BB4_15;
$L__BB4_20:
	@%p119 bra 	$L__BB4_22;
	add.f32 	%f440, %f27, %f574;
	mov.b32 	%r416, %f440;
	add.s64 	%rd46, %rd5, 256;
	mov.b32 	%r415, 101;
	// begin inline asm
	st.relaxed.gpu.v2.u32 [%rd46], {%r415, %r416};
	// end inline asm
	st.shared.f32 	[_ZZN3cub18CUB_300001_SM_10006detail4scan16DeviceScanKernelINS2_10policy_hubIfffjN4cuda3std3__44plusIvEEE10Policy1000EN6thrust24THRUST_300001_SM_1000_NS6detail15normal_iteratorINSD_10device_ptrIfEEEESI_NS0_13ScanTileStateIfLb1EEES9_NS0_8NullTypeEjfLb0ESL_EEvT0_T1_T2_iT3_T4_T5_E12temp_storage+4], %f574;
	st.shared.f32 	[_ZZN3cub18CUB_300001_SM_10006detail4scan16DeviceScanKernelINS2_10policy_hubIfffjN4cuda3std3__44plusIvEEE10Policy1000EN6thrust24THRUST_300001_SM_1000_NS6detail15normal_iteratorINSD_10device_ptrIfEEEESI_NS0_13ScanTileStateIfLb1EEES9_NS0_8NullTypeEjfLb0ESL_EEvT0_T1_T2_iT3_T4_T5_E12temp_storage+8], %f440;
$L__BB4_22:
	setp.ne.s32 	%p134, %r340, 0;
	mov.f32 	%f575, %f29;
	@%p134 bra 	$L__BB4_24;
	st.shared.f32 	[_ZZN3cub18CUB_300001_SM_10006detail4scan16DeviceScanKernelINS2_10policy_hubIfffjN4cuda3std3__44plusIvEEE10Policy1000EN6thrust24THRUST_300001_SM_1000_NS6detail15normal_iteratorINSD_10device_ptrIfEEEESI_NS0_13ScanTileStateIfLb1EEES9_NS0_8NullTypeEjfLb0ESL_EEvT0_T1_T2_iT3_T4_T5_E12temp_storage+76], %f574;
	mov.f32 	%f575, %f574;
$L__BB4_24:
	bar.sync 	0;
	setp.eq.s32 	%p135, %r4, 0;
	ld.shared.f32 	%f441, [_ZZN3cub18CUB_300001_SM_10006detail4scan16DeviceScanKernelINS2_10policy_hubIfffjN4cuda3std3__44plusIvEEE10Policy1000EN6thrust24THRUST_300001_SM_1000_NS6detail15normal_iteratorINSD_10device_ptrIfEEEESI_NS0_13ScanTileStateIfLb1EEES9_NS0_8NullTypeEjfLb0ESL_EEvT0_T1_T2_iT3_T4_T5_E12temp_storage+76];
	add.f32 	%f442, %f575, %f441;
	selp.f32 	%f443, %f575, %f442, %p135;
	add.f32 	%f576, %f1, %f443;
$L__BB4_25:
	add.f32 	%f531, %f576, %f2;
	add.f32 	%f532, %f531, %f3;
	add.f32 	%f533, %f532, %f4;
	add.f32 	%f534, %f533, %f5;
	add.f32 	%f535, %f534, %f6;
	add.f32 	%f536, %f535, %f7;
	add.f32 	%f537, %f536, %f8;
	add.f32 	%f538, %f537, %f9;
	add.f32 	%f539, %f538, %f10;
	add.f32 	%f540, %f539, %f11;
	add.f32 	%f541, %f540, %f12;
	add.f32 	%f542, %f541, %f13;
	add.f32 	%f543, %f542, %f14;
	add.f32 	%f544, %f543, %f15;
	add.f32 	%f545, %f544, %f16;
	add.f32 	%f546, %f545, %f17;
	add.f32 	%f547, %f546, %f18;
	add.f32 	%f548, %f547, %f19;
	add.f32 	%f549, %f548, %f20;
	add.f32 	%f550, %f549, %f21;
	add.f32 	%f551, %f550, %f22;
	bar.sync 	0;
	st.shared.v2.f32 	[%r8], {%f576, %f531};
	st.shared.v2.f32 	[%r8+8], {%f532, %f533};
	st.shared.v2.f32 	[%r8+16], {%f534, %f535};
	st.shared.v2.f32 	[%r8+24], {%f536, %f537};
	st.shared.v2.f32 	[%r8+32], {%f538, %f539};
	st.shared.v2.f32 	[%r8+40], {%f540, %f541};
	st.shared.v2.f32 	[%r8+48], {%f542, %f543};
	st.shared.v2.f32 	[%r8+56], {%f544, %f545};
	st.shared.v2.f32 	[%r8+64], {%f546, %f547};
	st.shared.v2.f32 	[%r8+72], {%f548, %f549};
	st.shared.v2.f32 	[%r8+80], {%f550, %f551};
	bar.warp.sync 	-1;
	ld.shared.f32 	%f552, [%r7];
	ld.shared.f32 	%f553, [%r7+128];
	ld.shared.f32 	%f554, [%r7+256];
	ld.shared.f32 	%f555, [%r7+384];
	ld.shared.f32 	%f556, [%r7+512];
	ld.shared.f32 	%f557, [%r7+640];
	ld.shared.f32 	%f558, [%r7+768];
	ld.shared.f32 	%f559, [%r7+896];
	ld.shared.f32 	%f560, [%r7+1024];
	ld.shared.f32 	%f561, [%r7+1152];
	ld.shared.f32 	%f562, [%r7+1280];
	ld.shared.f32 	%f563, [%r7+1408];
	ld.shared.f32 	%f564, [%r7+1536];
	ld.shared.f32 	%f565, [%r7+1664];
	ld.shared.f32 	%f566, [%r7+1792];
	ld.shared.f32 	%f567, [%r7+1920];
	ld.shared.f32 	%f568, [%r7+2048];
	ld.shared.f32 	%f569, [%r7+2176];
	ld.shared.f32 	%f570, [%r7+2304];
	ld.shared.f32 	%f571, [%r7+2432];
	ld.shared.f32 	%f572, [%r7+2560];
	ld.shared.f32 	%f573, [%r7+2688];
	add.s64 	%rd54, %rd3, %rd39;
	st.global.f32 	[%rd54], %f552;
	st.global.f32 	[%rd54+128], %f553;
	st.global.f32 	[%rd54+256], %f554;
	st.global.f32 	[%rd54+384], %f555;
	st.global.f32 	[%rd54+512], %f556;
	st.global.f32 	[%rd54+640], %f557;
	st.global.f32 	[%rd54+768], %f558;
	st.global.f32 	[%rd54+896], %f559;
	st.global.f32 	[%rd54+1024], %f560;
	st.global.f32 	[%rd54+1152], %f561;
	st.global.f32 	[%rd54+1280], %f562;
	st.global.f32 	[%rd54+1408], %f563;
	st.global.f32 	[%rd54+1536], %f564;
	st.global.f32 	[%rd54+1664], %f565;
	st.global.f32 	[%rd54+1792], %f566;
	st.global.f32 	[%rd54+1920], %f567;
	st.global.f32 	[%rd54+2048], %f568;
	st.global.f32 	[%rd54+2176], %f569;
	st.global.f32 	[%rd54+2304], %f570;
	st.global.f32 	[%rd54+2432], %f571;
	st.global.f32 	[%rd54+2560], %f572;
	st.global.f32 	[%rd54+2688], %f573;
	bra.uni 	$L__BB4_140;
$L__BB4_26:
	setp.eq.s32 	%p2, %r3, 0;
	@%p2 bra 	$L__BB4_140;
	mul.wide.u32 	%rd15, %r2, 4;
	add.s64 	%rd16, %rd2, %rd15;
	mov.u32 	%r47, %tid.x;
	ld.global.f32 	%f598, [%rd16];
	and.b32  	%r100, %r47, 31;
	and.b32  	%r101, %r47, 992;
	mul.lo.s32 	%r102, %r101, 22;
	or.b32  	%r48, %r102, %r100;
	setp.ge.u32 	%p3, %r48, %r3;
	shl.b32 	%r103, %r48, 2;
	cvt.u64.u32 	%rd17, %r103;
	add.s64 	%rd9, %rd16, %rd17;
	mov.f32 	%f577, %f598;
	@%p3 bra 	$L__BB4_29;
	ld.global.f32 	%f577, [%rd9];
$L__BB4_29:
	add.s32 	%r49, %r48, 32;
	setp.ge.u32 	%p4, %r49, %r3;
	mov.f32 	%f578, %f598;
	@%p4 bra 	$L__BB4_31;
	ld.global.f32 	%f578, [%rd9+128];
$L__BB4_31:
	add.s32 	%r104, %r48, 64;
	setp.ge.u32 	%p5, %r104, %r3;
	mov.f32 	%f579, %f598;
	@%p5 bra 	$L__BB4_33;
	ld.global.f32 	%f579, [%rd9+256];
$L__BB4_33:
	add.s32 	%r50, %r48, 96;
	setp.ge.u32 	%p6, %r50, %r3;
	mov.f32 	%f580, %f598;
	@%p6 bra 	$L__BB4_35;
	ld.global.f32 	%f580, [%rd9+384];
$L__BB4_35:
	add.s32 	%r105, %r48, 128;
	setp.ge.u32 	%p7, %r105, %r3;
	mov.f32 	%f581, %f598;
	@%p7 bra 	$L__BB4_37;
	ld.global.f32 	%f581, [%rd9+512];
$L__BB4_37:
	add.s32 	%r106, %r48, 160;
	setp.ge.u32 	%p8, %r106, %r3;
	mov.f32 	%f582, %f598;
	@%p8 bra 	$L__BB4_39;
	ld.global.f32 	%f582, [%rd9+640];
$L__BB4_39:
	add.s32 	%r107, %r48, 192;
	setp.ge.u32 	%p9, %r107, %r3;
	mov.f32 	%f583, %f598;
	@%p9 bra 	$L__BB4_41;
	ld.global.f32 	%f583, [%rd9+768];
$L__BB4_41:
	add.s32 	%r108, %r48, 224;
	setp.ge.u32 	%p10, %r108, %r3;
	mov.f32 	%f584, %f598;
	@%p10 bra 	$L__BB4_43;
	ld.global.f32 	%f584, [%rd9+896];
$L__BB4_43:
	add.s32 	%r109, %r48, 256;
	setp.ge.u32 	%p11, %r109, %r3;
	mov.f32 	%f585, %f598;
	@%p11 bra 	$L__BB4_45;
	ld.global.f32 	%f585, [%rd9+1024];
$L__BB4_45:
	add.s32 	%r51, %r48, 288;
	setp.ge.u32 	%p12, %r51, %r3;
	mov.f32 	%f586, %f598;
	@%p12 bra 	$L__BB4_47;
	ld.global.f32 	%f586, [%rd9+1152];
$L__BB4_47:
	add.s32 	%r110, %r48, 320;
	setp.ge.u32 	%p13, %r110, %r3;
	mov.f32 	%f587, %f598;
	@%p13 bra 	$L__BB4_49;
	ld.global.f32 	%f587, [%rd9+1280];
$L__BB4_49:
	add.s32 	%r52, %r48, 352;
	setp.ge.u32 	%p14, %r52, %r3;
	mov.f32 	%f588, %f598;
	@%p14 bra 	$L__BB4_51;
	ld.global.f32 	%f588, [%rd9+1408];
$L__BB4_51:
	add.s32 	%r53, %r48, 384;
	setp.ge.u32 	%p15, %r53, %r3;
	mov.f32 	%f589, %f598;
	@%p15 bra 	$L__BB4_53;
	ld.global.f32 	%f589, [%rd9+1536];
$L__BB4_53:
	add.s32 	%r111, %r48, 416;
	setp.ge.u32 	%p16, %r111, %r3;
	mov.f32 	%f590, %f598;
	@%p16 bra 	$L__BB4_55;
	ld.global.f32 	%f590, [%rd9+1664];
$L__BB4_55:
	add.s32 	%r54, %r48, 448;
	setp.ge.u32 	%p17, %r54, %r3;
	mov.f32 	%f591, %f598;
	@%p17 bra 	$L__BB4_57;
	ld.global.f32 	%f591, [%rd9+1792];
$L__BB4_57:
	add.s32 	%r112, %r48, 480;
	setp.ge.u32 	%p18, %r112, %r3;
	mov.f32 	%f592, %f598;
	@%p18 bra 	$L__BB4_59;
	ld.global.f32 	%f592, [%rd9+1920];
$L__BB4_59:
	add.s32 	%r113, %r48, 512;
	setp.ge.u32 	%p19, %r113, %r3;
	mov.f32 	%f593, %f598;
	@%p19 bra 	$L__BB4_61;
	ld.global.f32 	%f593, [%rd9+2048];
$L__BB4_61:
	add.s32 	%r55, %r48, 544;
	setp.ge.u32 	%p20, %r55, %r3;
	mov.f32 	%f594, %f598;
	@%p20 bra 	$L__BB4_63;
	ld.global.f32 	%f594, [%rd9+2176];
$L__BB4_63:
	add.s32 	%r114, %r48, 576;
	setp.ge.u32 	%p21, %r114, %r3;
	mov.f32 	%f595, %f598;
	@%p21 bra 	$L__BB4_65;
	ld.global.f32 	%f595, [%rd9+2304];
$L__BB4_65:
	add.s32 	%r115, %r48, 608;
	setp.ge.u32 	%p22, %r115, %r3;
	mov.f32 	%f596, %f598;
	@%p22 bra 	$L__BB4_67;
	ld.global.f32 	%f596, [%rd9+2432];
$L__BB4_67:
	add.s32 	%r56, %r48, 640;
	setp.ge.u32 	%p23, %r56, %r3;
	mov.f32 	%f597, %f598;
	@%p23 bra 	$L__BB4_69;
	ld.global.f32 	%f597, [%rd9+2560];
$L__BB4_69:
	add.s32 	%r57, %r48, 672;
	setp.ge.u32 	%p24, %r57, %r3;
	@%p24 bra 	$L__BB4_71;
	ld.global.f32 	%f598, [%rd9+2688];
$L__BB4_71:
	// begin inline asm
	mov.u32 %r116, %laneid;
	// end inline asm
	shr.u32 	%r59, %r47, 5;
	mad.lo.s32 	%r117, %r59, 704, %r116;
	shl.b32 	%r118, %r117, 2;
	mov.u32 	%r119, _ZZN3cub18CUB_300001_SM_10006detail4scan16DeviceScanKernelINS2_10policy_hubIfffjN4cuda3std3__44plusIvEEE10Policy1000EN6thrust24THRUST_300001_SM_1000_NS6detail15normal_iteratorINSD_10device_ptrIfEEEESI_NS0_13ScanTileStateIfLb1EEES9_NS0_8NullTypeEjfLb0ESL_EEvT0_T1_T2_iT3_T4_T5_E12temp_storage;
	add.s32 	%r60, %r119, %r118;
	st.shared.f32 	[%r60], %f577;
	st.shared.f32 	[%r60+128], %f578;
	st.shared.f32 	[%r60+256], %f579;
	st.shared.f32 	[%r60+384], %f580;
	st.shared.f32 	[%r60+512], %f581;
	st.shared.f32 	[%r60+640], %f582;
	st.shared.f32 	[%r60+768], %f583;
	st.shared.f32 	[%r60+896], %f584;
	st.shared.f32 	[%r60+1024], %f585;
	st.shared.f32 	[%r60+1152], %f586;
	st.shared.f32 	[%r60+1280], %f587;
	st.shared.f32 	[%r60+1408], %f588;
	st.shared.f32 	[%r60+1536], %f589;
	st.shared.f32 	[%r60+1664], %f590;
	st.shared.f32 	[%r60+1792], %f591;
	st.shared.f32 	[%r60+1920], %f592;
	st.shared.f32 	[%r60+2048], %f593;
	st.shared.f32 	[%r60+2176], %f594;
	st.shared.f32 	[%r60+2304], %f595;
	st.shared.f32 	[%r60+2432], %f596;
	st.shared.f32 	[%r60+2560], %f597;
	st.shared.f32 	[%r60+2688], %f598;
	bar.warp.sync 	-1;
	mad.lo.s32 	%r61, %r116, 84, %r60;
	ld.shared.v2.f32 	{%f81, %f82}, [%r61];
	ld.shared.v2.f32 	{%f83, %f84}, [%r61+8];
	ld.shared.v2.f32 	{%f85, %f86}, [%r61+16];
	ld.shared.v2.f32 	{%f87, %f88}, [%r61+24];
	ld.shared.v2.f32 	{%f89, %f90}, [%r61+32];
	ld.shared.v2.f32 	{%f91, %f92}, [%r61+40];
	ld.shared.v2.f32 	{%f93, %f94}, [%r61+48];
	ld.shared.v2.f32 	{%f95, %f96}, [%r61+56];
	ld.shared.v2.f32 	{%f97, %f98}, [%r61+64];
	ld.shared.v2.f32 	{%f99, %f100}, [%r61+72];
	ld.shared.v2.f32 	{%f101, %f102}, [%r61+80];
	bar.sync 	0;
	setp.ne.s32 	%p25, %r488, 0;
	@%p25 bra 	$L__BB4_75;
	add.f32 	%f256, %f81, %f82;
	add.f32 	%f257, %f83, %f84;
	add.f32 	%f258, %f85, %f86;
	add.f32 	%f259, %f87, %f88;
	add.f32 	%f260, %f89, %f90;
	add.f32 	%f261, %f91, %f92;
	add.f32 	%f262, %f93, %f94;
	add.f32 	%f263, %f95, %f96;
	add.f32 	%f264, %f97, %f98;
	add.f32 	%f265, %f99, %f100;
	add.f32 	%f266, %f101, %f102;
	add.f32 	%f267, %f256, %f257;
	add.f32 	%f268, %f258, %f259;
	add.f32 	%f269, %f260, %f261;
	add.f32 	%f270, %f262, %f263;
	add.f32 	%f271, %f264, %f265;
	add.f32 	%f272, %f267, %f268;
	add.f32 	%f273, %f269, %f270;
	add.f32 	%f274, %f271, %f266;
	add.f32 	%f275, %f272, %f273;
	add.f32 	%f243, %f275, %f274;
	mov.b32 	%r259, 1;
	mov.b32 	%r260, 0;
	mov.b32 	%r261, -1;
	// begin inline asm
	{  .reg .f32 r0;  .reg .pred p;  shfl.sync.up.b32 r0|p, %f243, %r259, %r260, %r261;  @p add.f32 r0, r0, %f243;  mov.f32 %f241, r0;}
	// end inline asm
	mov.b32 	%r245, 2;
	// begin inline asm
	{  .reg .f32 r0;  .reg .pred p;  shfl.sync.up.b32 r0|p, %f241, %r245, %r260, %r261;  @p add.f32 r0, r0, %f241;  mov.f32 %f244, r0;}
	// end inline asm
	mov.b32 	%r248, 4;
	// begin inline asm
	{  .reg .f32 r0;  .reg .pred p;  shfl.sync.up.b32 r0|p, %f244, %r248, %r260, %r261;  @p add.f32 r0, r0, %f244;  mov.f32 %f247, r0;}
	// end inline asm
	mov.b32 	%r251, 8;
	// begin inline asm
	{  .reg .f32 r0;  .reg .pred p;  shfl.sync.up.b32 r0|p, %f247, %r251, %r260, %r261;  @p add.f32 r0, r0, %f247;  mov.f32 %f250, r0;}
	// end inline asm
	mov.b32 	%r254, 16;
	// begin inline asm
	{  .reg .f32 r0;  .reg .pred p;  shfl.sync.up.b32 r0|p, %f250, %r254, %r260, %r261;  @p add.f32 r0, r0, %f250;  mov.f32 %f253, r0;}
	// end inline asm
	mov.b32 	%r258, %f253;
	// begin inline asm
	shfl.sync.up.b32 %r257, %r258, %r259, %r260, %r261;
	// end inline asm
	setp.ne.s32 	%p67, %r116, 31;
	@%p67 bra 	$L__BB4_74;
	shl.b32 	%r262, %r59, 2;
	mov.u32 	%r263, _ZZN3cub18CUB_300001_SM_10006detail4scan16DeviceScanKernelINS2_10policy_hubIfffjN4cuda3std3__44plusIvEEE10Policy1000EN6thrust24THRUST_300001_SM_1000_NS6detail15normal_iteratorINSD_10device_ptrIfEEEESI_NS0_13ScanTileStateIfLb1EEES9_NS0_8NullTypeEjfLb0ESL_EEvT0_T1_T2_iT3_T4_T5_E12temp_storage;
	add.s32 	%r264, %r263, %r262;
	st.shared.f32 	[%r264+16], %f253;
$L__BB4_74:
	mov.b32 	%f276, %r257;
	bar.sync 	0;
	ld.shared.v4.f32 	{%f277, %f278, %f279, %f280}, [_ZZN3cub18CUB_300001_SM_10006detail4scan16DeviceScanKernelINS2_10policy_hubIfffjN4cuda3std3__44plusIvEEE10Policy1000EN6thrust24THRUST_300001_SM_1000_NS6detail15normal_iteratorINSD_10device_ptrIfEEEESI_NS0_13ScanTileStateIfLb1EEES9_NS0_8NullTypeEjfLb0ESL_EEvT0_T1_T2_iT3_T4_T5_E12temp_storage+16];
	add.f32 	%f281, %f277, %f278;
	setp.eq.s32 	%p68, %r59, 2;
	selp.f32 	%f282, %f281, %f277, %p68;
	add.f32 	%f283, %f281, %f279;
	setp.eq.s32 	%p69, %r59, 3;
	selp.f32 	%f284, %f283, %f282, %p69;
	add.f32 	%f285, %f283, %f280;
	setp.eq.s32 	%p70, %r59, 4;
	selp.f32 	%f286, %f285, %f284, %p70;
	ld.shared.v4.f32 	{%f287, %f288, %f289, %f290}, [_ZZN3cub18CUB_300001_SM_10006detail4scan16DeviceScanKernelINS2_10policy_hubIfffjN4cuda3std3__44plusIvEEE10Policy1000EN6thrust24THRUST_300001_SM_1000_NS6detail15normal_iteratorINSD_10device_ptrIfEEEESI_NS0_13ScanTileStateIfLb1EEES9_NS0_8NullTypeEjfLb0ESL_EEvT0_T1_T2_iT3_T4_T5_E12temp_storage+32];
	add.f32 	%f291, %f285, %f287;
	setp.eq.s32 	%p71, %r59, 5;
	selp.f32 	%f292, %f291, %f286, %p71;
	add.f32 	%f293, %f291, %f288;
	setp.eq.s32 	%p72, %r59, 6;
	selp.f32 	%f294, %f293, %f292, %p72;
	add.f32 	%f295, %f293, %f289;
	setp.eq.s32 	%p73, %r59, 7;
	selp.f32 	%f296, %f295, %f294, %p73;
	add.f32 	%f297, %f295, %f290;
	setp.eq.s32 	%p74, %r59, 8;
	selp.f32 	%f298, %f297, %f296, %p74;
	.pragma "used_bytes_mask 4095";
	ld.shared.v4.f32 	{%f299, %f300, %f301, %f302}, [_ZZN3cub18CUB_300001_SM_10006detail4scan16DeviceScanKernelINS2_10policy_hubIfffjN4cuda3std3__44plusIvEEE10Policy1000EN6thrust24THRUST_300001_SM_1000_NS6detail15normal_iteratorINSD_10device_ptrIfEEEESI_NS0_13ScanTileStateIfLb1EEES9_NS0_8NullTypeEjfLb0ESL_EEvT0_T1_T2_iT3_T4_T5_E12temp_storage+48];
	add.f32 	%f303, %f297, %f299;
	setp.eq.s32 	%p75, %r59, 9;
	selp.f32 	%f304, %f303, %f298, %p75;
	add.f32 	%f305, %f303, %f300;
	setp.eq.s32 	%p76, %r59, 10;
	selp.f32 	%f306, %f305, %f304, %p76;
	add.f32 	%f307, %f305, %f301;
	setp.eq.s32 	%p77, %r59, 11;
	selp.f32 	%f308, %f307, %f306, %p77;
	setp.lt.u32 	%p78, %r47, 32;
	add.f32 	%f309, %f308, %f276;
	setp.eq.s32 	%p79, %r116, 0;
	selp.f32 	%f310, %f308, %f309, %p79;
	selp.f32 	%f311, %f276, %f310, %p78;
	setp.eq.s32 	%p80, %r47, 0;
	add.f32 	%f312, %f81, %f311;
	selp.f32 	%f601, %f81, %f312, %p80;
	bra.uni 	$L__BB4_94;
$L__BB4_75:
	add.f32 	%f152, %f81, %f82;
	add.f32 	%f153, %f83, %f84;
	add.f32 	%f154, %f85, %f86;
	add.f32 	%f155, %f87, %f88;
	add.f32 	%f156, %f89, %f90;
	add.f32 	%f157, %f91, %f92;
	add.f32 	%f158, %f93, %f94;
	add.f32 	%f159, %f95, %f96;
	add.f32 	%f160, %f97, %f98;
	add.f32 	%f161, %f99, %f100;
	add.f32 	%f162, %f101, %f102;
	add.f32 	%f163, %f152, %f153;
	add.f32 	%f164, %f154, %f155;
	add.f32 	%f165, %f156, %f157;
	add.f32 	%f166, %f158, %f159;
	add.f32 	%f167, %f160, %f161;
	add.f32 	%f168, %f163, %f164;
	add.f32 	%f169, %f165, %f166;
	add.f32 	%f170, %f167, %f162;
	add.f32 	%f171, %f168, %f169;
	add.f32 	%f139, %f171, %f170;
	mov.b32 	%r137, 1;
	mov.b32 	%r138, 0;
	mov.b32 	%r139, -1;
	// begin inline asm
	{  .reg .f32 r0;  .reg .pred p;  shfl.sync.up.b32 r0|p, %f139, %r137, %r138, %r139;  @p add.f32 r0, r0, %f139;  mov.f32 %f137, r0;}
	// end inline asm
	mov.b32 	%r123, 2;
	// begin inline asm
	{  .reg .f32 r0;  .reg .pred p;  shfl.sync.up.b32 r0|p, %f137, %r123, %r138, %r139;  @p add.f32 r0, r0, %f137;  mov.f32 %f140, r0;}
	// end inline asm
	mov.b32 	%r126, 4;
	// begin inline asm
	{  .reg .f32 r0;  .reg .pred p;  shfl.sync.up.b32 r0|p, %f140, %r126, %r138, %r139;  @p add.f32 r0, r0, %f140;  mov.f32 %f143, r0;}
	// end inline asm
	mov.b32 	%r129, 8;
	// begin inline asm
	{  .reg .f32 r0;  .reg .pred p;  shfl.sync.up.b32 r0|p, %f143, %r129, %r138, %r139;  @p add.f32 r0, r0, %f143;  mov.f32 %f146, r0;}
	// end inline asm
	mov.b32 	%r132, 16;
	// begin inline asm
	{  .reg .f32 r0;  .reg .pred p;  shfl.sync.up.b32 r0|p, %f146, %r132, %r138, %r139;  @p add.f32 r0, r0, %f146;  mov.f32 %f149, r0;}
	// end inline asm
	mov.b32 	%r136, %f149;
	// begin inline asm
	shfl.sync.up.b32 %r135, %r136, %r137, %r138, %r139;
	// end inline asm
	setp.ne.s32 	%p26, %r116, 31;
	@%p26 bra 	$L__BB4_77;
	shl.b32 	%r140, %r59, 2;
	mov.u32 	%r141, _ZZN3cub18CUB_300001_SM_10006detail4scan16DeviceScanKernelINS2_10policy_hubIfffjN4cuda3std3__44plusIvEEE10Policy1000EN6thrust24THRUST_300001_SM_1000_NS6detail15normal_iteratorINSD_10device_ptrIfEEEESI_NS0_13ScanTileStateIfLb1EEES9_NS0_8NullTypeEjfLb0ESL_EEvT0_T1_T2_iT3_T4_T5_E12temp_storage;
	add.s32 	%r142, %r141, %r140;
	st.shared.f32 	[%r142+16], %f149;
$L__BB4_77:
	mov.b32 	%f172, %r135;
	bar.sync 	0;
	ld.shared.v4.f32 	{%f173, %f174, %f175, %f176}, [_ZZN3cub18CUB_300001_SM_10006detail4scan16DeviceScanKernelINS2_10policy_hubIfffjN4cuda3std3__44plusIvEEE10Policy1000EN6thrust24THRUST_300001_SM_1000_NS6detail15normal_iteratorINSD_10device_ptrIfEEEESI_NS0_13ScanTileStateIfLb1EEES9_NS0_8NullTypeEjfLb0ESL_EEvT0_T1_T2_iT3_T4_T5_E12temp_storage+16];
	add.f32 	%f177, %f173, %f174;
	setp.eq.s32 	%p27, %r59, 2;
	selp.f32 	%f178, %f177, %f173, %p27;
	add.f32 	%f179, %f177, %f175;
	setp.eq.s32 	%p28, %r59, 3;
	selp.f32 	%f180, %f179, %f178, %p28;
	add.f32 	%f181, %f179, %f176;
	setp.eq.s32 	%p29, %r59, 4;
	selp.f32 	%f182, %f181, %f180, %p29;
	ld.shared.v4.f32 	{%f183, %f184, %f185, %f186}, [_ZZN3cub18CUB_300001_SM_10006detail4scan16DeviceScanKernelINS2_10policy_hubIfffjN4cuda3std3__44plusIvEEE10Policy1000EN6thrust24THRUST_300001_SM_1000_NS6detail15normal_iteratorINSD_10device_ptrIfEEEESI_NS0_13ScanTileStateIfLb1EEES9_NS0_8NullTypeEjfLb0ESL_EEvT0_T1_T2_iT3_T4_T5_E12temp_storage+32];
	add.f32 	%f187, %f181, %f183;
	setp.eq.s32 	%p30, %r59, 5;
	selp.f32 	%f188, %f187, %f182, %p30;
	add.f32 	%f189, %f187, %f184;
	setp.eq.s32 	%p31, %r59, 6;
	selp.f32 	%f190, %f189, %f188, %p31;
	add.f32 	%f191, %f189, %f185;
	setp.eq.s32 	%p32, %r59, 7;
	selp.f32 	%f192, %f191, %f190, %p32;
	add.f32 	%f193, %f191, %f186;
	setp.eq.s32 	%p33, %r59, 8;
	selp.f32 	%f194, %f193, %f192, %p33;
	ld.shared.v4.f32 	{%f195, %f196, %f197, %f198}, [_ZZN3cub18CUB_300001_SM_10006detail4scan16DeviceScanKernelINS2_10policy_hubIfffjN4cuda3std3__44plusIvEEE10Policy1000EN6thrust24THRUST_300001_SM_1000_NS6detail15normal_iteratorINSD_10device_ptrIfEEEESI_NS0_13ScanTileStateIfLb1EEES9_NS0_8NullTypeEjfLb0ESL_EEvT0_T1_T2_iT3_T4_T5_E12temp_storage+48];
	add.f32 	%f199, %f193, %f195;
	setp.eq.s32 	%p34, %r59, 9;
	selp.f32 	%f200, %f199, %f194, %p34;
	add.f32 	%f201, %f199, %f196;
	setp.eq.s32 	%p35, %r59, 10;
	selp.f32 	%f202, %f201, %f200, %p35;
	add.f32 	%f203, %f201, %f197;
	setp.eq.s32 	%p36, %r59, 11;
	selp.f32 	%f204, %f203, %f202, %p36;
	add.f32 	%f106, %f203, %f198;
	setp.gt.u32 	%p37, %r47, 31;
	setp.lt.u32 	%p38, %r47, 32;
	add.f32 	%f205, %f204, %f172;
	setp.eq.s32 	%p39, %r116, 0;
	selp.f32 	%f600, %f204, %f205, %p39;
	selp.f32 	%f108, %f172, %f600, %p38;
	@%p37 bra 	$L__BB4_93;
	setp.ne.s32 	%p40, %r47, 0;
	mul.wide.s32 	%rd18, %r488, 8;
	add.s64 	%rd10, %rd1, %rd18;
	@%p40 bra 	$L__BB4_80;
	st.shared.f32 	[_ZZN3cub18CUB_300001_SM_10006detail4scan16DeviceScanKernelINS2_10policy_hubIfffjN4cuda3std3__44plusIvEEE10Policy1000EN6thrust24THRUST_300001_SM_1000_NS6detail15normal_iteratorINSD_10device_ptrIfEEEESI_NS0_13ScanTileStateIfLb1EEES9_NS0_8NullTypeEjfLb0ESL_EEvT0_T1_T2_iT3_T4_T5_E12temp_storage+12], %f106;
	mov.b32 	%r144, %f106;
	add.s64 	%rd19, %rd10, 256;
	mov.b32 	%r143, 100;
	// begin inline asm
	st.relaxed.gpu.v2.u32 [%rd19], {%r143, %r144};
	// end inline asm
$L__BB4_80:
	not.b32 	%r149, %r47;
	add.s32 	%r507, %r488, %r149;
	mov.b32 	%r145, 830;
	// begin inline asm
	nanosleep.u32 %r145;
	// end inline asm
	mul.wide.s32 	%rd21, %r507, 8;
	add.s64 	%rd22, %rd1, %rd21;
	add.s64 	%rd20, %rd22, 256;
	// begin inline asm
	ld.relaxed.gpu.v2.u32 {%r509, %r502}, [%rd20];
	// end inline asm
	mov.b32 	%r503, 952;
$L__BB4_81:
	setp.eq.s32 	%p41, %r509, 99;
	mov.b32 	%r150, -1;
	vote.sync.any.pred 	%p42, %p41, %r150;
	not.pred 	%p43, %p42;
	@%p43 bra 	$L__BB4_83;
	mul.lo.s32 	%r240, %r488, 16807;
	and.b32  	%r488, %r240, 2147483647;
	add.s32 	%r241, %r503, 1;
	rem.u32 	%r237, %r488, %r241;
	// begin inline asm
	nanosleep.u32 %r237;
	// end inline asm
	shr.u32 	%r503, %r503, 1;
	// begin inline asm
	ld.relaxed.gpu.v2.u32 {%r509, %r502}, [%rd20];
	// end inline asm
	bra.uni 	$L__BB4_81;
$L__BB4_83:
	mov.b32 	%f206, %r502;
	setp.eq.s32 	%p44, %r509, 101;
	mov.b32 	%r177, -1;
	vote.sync.ballot.b32 	%r179, %p44, %r177;
	// begin inline asm
	mov.u32 %r152, %lanemask_ge;
	// end inline asm
	and.b32  	%r180, %r179, %r152;
	or.b32  	%r181, %r180, -2147483648;
	add.s32 	%r182, %r181, -1;
	not.b32 	%r183, %r181;
	and.b32  	%r184, %r183, %r182;
	popc.b32 	%r156, %r184;
	mov.b32 	%r155, 1;
	// begin inline asm
	shfl.sync.down.b32 %r153, %r502, %r155, %r156, %r177;
	// end inline asm
	setp.lt.s32 	%p46, %r116, %r156;
	mov.b32 	%f207, %r153;
	add.f32 	%f208, %f206, %f207;
	selp.f32 	%f209, %f208, %f206, %p46;
	mov.b32 	%r159, %f209;
	mov.b32 	%r160, 2;
	// begin inline asm
	shfl.sync.down.b32 %r158, %r159, %r160, %r156, %r177;
	// end inline asm
	add.s32 	%r185, %r116, 2;
	setp.gt.s32 	%p47, %r185, %r156;
	mov.b32 	%f210, %r158;
	add.f32 	%f211, %f209, %f210;
	selp.f32 	%f212, %f209, %f211, %p47;
	mov.b32 	%r164, %f212;
	mov.b32 	%r165, 4;
	// begin inline asm
	shfl.sync.down.b32 %r163, %r164, %r165, %r156, %r177;
	// end inline asm
	add.s32 	%r186, %r116, 4;
	setp.gt.s32 	%p48, %r186, %r156;
	mov.b32 	%f213, %r163;
	add.f32 	%f214, %f212, %f213;
	selp.f32 	%f215, %f212, %f214, %p48;
	mov.b32 	%r169, %f215;
	mov.b32 	%r170, 8;
	// begin inline asm
	shfl.sync.down.b32 %r168, %r169, %r170, %r156, %r177;
	// end inline asm
	add.s32 	%r187, %r116, 8;
	setp.gt.s32 	%p49, %r187, %r156;
	mov.b32 	%f216, %r168;
	add.f32 	%f217, %f215, %f216;
	selp.f32 	%f218, %f215, %f217, %p49;
	mov.b32 	%r174, %f218;
	mov.b32 	%r175, 16;
	// begin inline asm
	shfl.sync.down.b32 %r173, %r174, %r175, %r156, %r177;
	// end inline asm
	add.s32 	%r188, %r116, 16;
	setp.gt.s32 	%p50, %r188, %r156;
	mov.b32 	%f219, %r173;
	add.f32 	%f220, %f218, %f219;
	selp.f32 	%f599, %f218, %f220, %p50;
	add.s64 	%rd11, %rd1, 256;
	mov.b32 	%r504, 952;
$L__BB4_84:
	setp.ne.s32 	%p51, %r509, 101;
	mov.b32 	%r189, -1;
	vote.sync.all.pred 	%p52, %p51, %r189;
	not.pred 	%p53, %p52;
	@%p53 bra 	$L__BB4_89;
	shr.u32 	%r504, %r504, 1;
	mul.wide.s32 	%rd25, %r507, 8;
	add.s64 	%rd26, %rd11, %rd25;
	add.s64 	%rd24, %rd26, -256;
	// begin inline asm
	ld.relaxed.gpu.v2.u32 {%r509, %r510}, [%rd24];
	// end inline asm
	mov.u32 	%r511, %r504;
$L__BB4_86:
	setp.eq.s32 	%p57, %r509, 99;
	mov.b32 	%r195, -1;
	vote.sync.any.pred 	%p58, %p57, %r195;
	not.pred 	%p59, %p58;
	@%p59 bra 	$L__BB4_88;
	mul.lo.s32 	%r235, %r488, 16807;
	and.b32  	%r488, %r235, 2147483647;
	add.s32 	%r236, %r511, 1;
	rem.u32 	%r232, %r488, %r236;
	// begin inline asm
	nanosleep.u32 %r232;
	// end inline asm
	shr.u32 	%r511, %r511, 1;
	// begin inline asm
	ld.relaxed.gpu.v2.u32 {%r509, %r510}, [%rd24];
	// end inline asm
	bra.uni 	$L__BB4_86;
$L__BB4_88:
	mov.b32 	%f225, %r510;
	setp.eq.s32 	%p60, %r509, 101;
	mov.b32 	%r221, -1;
	vote.sync.ballot.b32 	%r222, %p60, %r221;
	and.b32  	%r223, %r222, %r152;
	or.b32  	%r224, %r223, -2147483648;
	add.s32 	%r225, %r224, -1;
	not.b32 	%r226, %r224;
	and.b32  	%r227, %r226, %r225;
	popc.b32 	%r200, %r227;
	mov.b32 	%r199, 1;
	// begin inline asm
	shfl.sync.down.b32 %r197, %r510, %r199, %r200, %r221;
	// end inline asm
	setp.lt.s32 	%p62, %r116, %r200;
	mov.b32 	%f226, %r197;
	add.f32 	%f227, %f225, %f226;
	selp.f32 	%f228, %f227, %f225, %p62;
	mov.b32 	%r203, %f228;
	mov.b32 	%r204, 2;
	// begin inline asm
	shfl.sync.down.b32 %r202, %r203, %r204, %r200, %r221;
	// end inline asm
	add.s32 	%r228, %r116, 2;
	setp.gt.s32 	%p63, %r228, %r200;
	mov.b32 	%f229, %r202;
	add.f32 	%f230, %f228, %f229;
	selp.f32 	%f231, %f228, %f230, %p63;
	mov.b32 	%r208, %f231;
	mov.b32 	%r209, 4;
	// begin inline asm
	shfl.sync.down.b32 %r207, %r208, %r209, %r200, %r221;
	// end inline asm
	add.s32 	%r229, %r116, 4;
	setp.gt.s32 	%p64, %r229, %r200;
	mov.b32 	%f232, %r207;
	add.f32 	%f233, %f231, %f232;
	selp.f32 	%f234, %f231, %f233, %p64;
	mov.b32 	%r213, %f234;
	mov.b32 	%r214, 8;
	// begin inline asm
	shfl.sync.down.b32 %r212, %r213, %r214, %r200, %r221;
	// end inline asm
	add.s32 	%r230, %r116, 8;
	setp.gt.s32 	%p65, %r230, %r200;
	mov.b32 	%f235, %r212;
	add.f32 	%f236, %f234, %f235;
	selp.f32 	%f237, %f234, %f236, %p65;
	mov.b32 	%r218, %f237;
	mov.b32 	%r219, 16;
	// begin inline asm
	shfl.sync.down.b32 %r217, %r218, %r219, %r200, %r221;
	// end inline asm
	add.s32 	%r231, %r116, 16;
	setp.gt.s32 	%p66, %r231, %r200;
	mov.b32 	%f238, %r217;
	add.f32 	%f239, %f237, %f238;
	selp.f32 	%f240, %f237, %f239, %p66;
	add.f32 	%f599, %f599, %f240;
	add.s32 	%r507, %r507, -32;
	bra.uni 	$L__BB4_84;
$L__BB4_89:
	@%p40 bra 	$L__BB4_91;
	add.f32 	%f221, %f106, %f599;
	mov.b32 	%r192, %f221;
	add.s64 	%rd23, %rd10, 256;
	mov.b32 	%r191, 101;
	// begin inline asm
	st.relaxed.gpu.v2.u32 [%rd23], {%r191, %r192};
	// end inline asm
	st.shared.f32 	[_ZZN3cub18CUB_300001_SM_10006detail4scan16DeviceScanKernelINS2_10policy_hubIfffjN4cuda3std3__44plusIvEEE10Policy1000EN6thrust24THRUST_300001_SM_1000_NS6detail15normal_iteratorINSD_10device_ptrIfEEEESI_NS0_13ScanTileStateIfLb1EEES9_NS0_8NullTypeEjfLb0ESL_EEvT0_T1_T2_iT3_T4_T5_E12temp_storage+4], %f599;
	st.shared.f32 	[_ZZN3cub18CUB_300001_SM_10006detail4scan16DeviceScanKernelINS2_10policy_hubIfffjN4cuda3std3__44plusIvEEE10Policy1000EN6thrust24THRUST_300001_SM_1000_NS6detail15normal_iteratorINSD_10device_ptrIfEEEESI_NS0_13ScanTileStateIfLb1EEES9_NS0_8NullTypeEjfLb0ESL_EEvT0_T1_T2_iT3_T4_T5_E12temp_storage+8], %f221;
$L__BB4_91:
	setp.ne.s32 	%p55, %r116, 0;
	mov.f32 	%f600, %f108;
	@%p55 bra 	$L__BB4_93;
	st.shared.f32 	[_ZZN3cub18CUB_300001_SM_10006detail4scan16DeviceScanKernelINS2_10policy_hubIfffjN4cuda3std3__44plusIvEEE10Policy1000EN6thrust24THRUST_300001_SM_1000_NS6detail15normal_iteratorINSD_10device_ptrIfEEEESI_NS0_13ScanTileStateIfLb1EEES9_NS0_8NullTypeEjfLb0ESL_EEvT0_T1_T2_iT3_T4_T5_E12temp_storage+76], %f599;
	mov.f32 	%f600, %f599;
$L__BB4_93:
	bar.sync 	0;
	setp.eq.s32 	%p56, %r47, 0;
	ld.shared.f32 	%f222, [_ZZN3cub18CUB_300001_SM_10006detail4scan16DeviceScanKernelINS2_10policy_hubIfffjN4cuda3std3__44plusIvEEE10Policy1000EN6thrust24THRUST_300001_SM_1000_NS6detail15normal_iteratorINSD_10device_ptrIfEEEESI_NS0_13ScanTileStateIfLb1EEES9_NS0_8NullTypeEjfLb0ESL_EEvT0_T1_T2_iT3_T4_T5_E12temp_storage+76];
	add.f32 	%f223, %f600, %f222;
	selp.f32 	%f224, %f600, %f223, %p56;
	add.f32 	%f601, %f81, %f224;
$L__BB4_94:
	add.f32 	%f313, %f601, %f82;
	add.f32 	%f314, %f313, %f83;
	add.f32 	%f315, %f314, %f84;
	add.f32 	%f316, %f315, %f85;
	add.f32 	%f317, %f316, %f86;
	add.f32 	%f318, %f317, %f87;
	add.f32 	%f319, %f318, %f88;
	add.f32 	%f320, %f319, %f89;
	add.f32 	%f321, %f320, %f90;
	add.f32 	%f322, %f321, %f91;
	add.f32 	%f323, %f322, %f92;
	add.f32 	%f324, %f323, %f93;
	add.f32 	%f325, %f324, %f94;
	add.f32 	%f326, %f325, %f95;
	add.f32 	%f327, %f326, %f96;
	add.f32 	%f328, %f327, %f97;
	add.f32 	%f329, %f328, %f98;
	add.f32 	%f330, %f329, %f99;
	add.f32 	%f331, %f330, %f100;
	add.f32 	%f332, %f331, %f101;
	add.f32 	%f333, %f332, %f102;
	bar.sync 	0;
	st.shared.v2.f32 	[%r61], {%f601, %f313};
	st.shared.v2.f32 	[%r61+8], {%f314, %f315};
	st.shared.v2.f32 	[%r61+16], {%f316, %f317};
	st.shared.v2.f32 	[%r61+24], {%f318, %f319};
	st.shared.v2.f32 	[%r61+32], {%f320, %f321};
	st.shared.v2.f32 	[%r61+40], {%f322, %f323};
	st.shared.v2.f32 	[%r61+48], {%f324, %f325};
	st.shared.v2.f32 	[%r61+56], {%f326, %f327};
	st.shared.v2.f32 	[%r61+64], {%f328, %f329};
	st.shared.v2.f32 	[%r61+72], {%f330, %f331};
	st.shared.v2.f32 	[%r61+80], {%f332, %f333};
	bar.warp.sync 	-1;
	ld.shared.f32 	%f115, [%r60];
	ld.shared.f32 	%f116, [%r60+128];
	ld.shared.f32 	%f117, [%r60+256];
	ld.shared.f32 	%f118, [%r60+384];
	ld.shared.f32 	%f119, [%r60+512];
	ld.shared.f32 	%f120, [%r60+640];
	ld.shared.f32 	%f121, [%r60+768];
	ld.shared.f32 	%f122, [%r60+896];
	ld.shared.f32 	%f123, [%r60+1024];
	ld.shared.f32 	%f124, [%r60+1152];
	ld.shared.f32 	%f125, [%r60+1280];
	ld.shared.f32 	%f126, [%r60+1408];
	ld.shared.f32 	%f127, [%r60+1536];
	ld.shared.f32 	%f128, [%r60+1664];
	ld.shared.f32 	%f129, [%r60+1792];
	ld.shared.f32 	%f130, [%r60+1920];
	ld.shared.f32 	%f131, [%r60+2048];
	ld.shared.f32 	%f132, [%r60+2176];
	ld.shared.f32 	%f133, [%r60+2304];
	ld.shared.f32 	%f134, [%r60+2432];
	ld.shared.f32 	%f135, [%r60+2560];
	ld.shared.f32 	%f136, [%r60+2688];
	setp.ne.s32 	%p81, %r47, 0;
	@%p81 bra 	$L__BB4_96;
	st.volatile.shared.u32 	[_ZZN3cub18CUB_300001_SM_10006detail4scan16DeviceScanKernelINS2_10policy_hubIfffjN4cuda3std3__44plusIvEEE10Policy1000EN6thrust24THRUST_300001_SM_1000_NS6detail15normal_iteratorINSD_10device_ptrIfEEEESI_NS0_13ScanTileStateIfLb1EEES9_NS0_8NullTypeEjfLb0ESL_EEvT0_T1_T2_iT3_T4_T5_E12temp_storage+33792], %r3;
$L__BB4_96:
	ld.param.u32 	%r487, [_ZN3cub18CUB_300001_SM_10006detail4scan16DeviceScanKernelINS2_10policy_hubIfffjN4cuda3std3__44plusIvEEE10Policy1000EN6thrust24THRUST_300001_SM_1000_NS6detail15normal_iteratorINSD_10device_ptrIfEEEESI_NS0_13ScanTileStateIfLb1EEES9_NS0_8NullTypeEjfLb0ESL_EEvT0_T1_T2_iT3_T4_T5__param_3];
	bar.sync 	0;
	ld.volatile.shared.u32 	%r96, [_ZZN3cub18CUB_300001_SM_10006detail4scan16DeviceScanKernelINS2_10policy_hubIfffjN4cuda3std3__44plusIvEEE10Policy1000EN6thrust24THRUST_300001_SM_1000_NS6detail15normal_iteratorINSD_10device_ptrIfEEEESI_NS0_13ScanTileStateIfLb1EEES9_NS0_8NullTypeEjfLb0ESL_EEvT0_T1_T2_iT3_T4_T5_E12temp_storage+33792];
	cvt.u64.u32 	%rd33, %r48;
	mov.u32 	%r265, %ctaid.x;
	add.s32 	%r266, %r487, %r265;
	mul.lo.s32 	%r267, %r266, 8448;
	cvt.u64.u32 	%rd34, %r267;
	add.s64 	%rd35, %rd33, %rd34;
	setp.ge.s32 	%p82, %r48, %r96;
	shl.b64 	%rd36, %rd35, 2;
	add.s64 	%rd12, %rd3, %rd36;
	@%p82 bra 	$L__BB4_98;
	st.global.f32 	[%rd12], %f115;
$L__BB4_98:
	setp.ge.s32 	%p83, %r49, %r96;
	@%p83 bra 	$L__BB4_100;
	st.global.f32 	[%rd12+128], %f116;
$L__BB4_100:
	mov.u32 	%r268, %tid.x;
	and.b32  	%r269, %r268, 992;
	mul.lo.s32 	%r270, %r269, 22;
	and.b32  	%r271, %r268, 31;
	or.b32  	%r272, %r270, %r271;
	add.s32 	%r273, %r272, 64;
	setp.ge.s32 	%p84, %r273, %r96;
	@%p84 bra 	$L__BB4_102;
	st.global.f32 	[%rd12+256], %f117;
$L__BB4_102:
	setp.ge.s32 	%p85, %r50, %r96;
	@%p85 bra 	$L__BB4_104;
	st.global.f32 	[%rd12+384], %f118;
$L__BB4_104:
	add.s32 	%r279, %r272, 128;
	setp.ge.s32 	%p86, %r279, %r96;
	@%p86 bra 	$L__BB4_106;
	st.global.f32 	[%rd12+512], %f119;
$L__BB4_106:
	add.s32 	%r285, %r272, 160;
	setp.ge.s32 	%p87, %r285, %r96;
	@%p87 bra 	$L__BB4_108;
	st.global.f32 	[%rd12+640], %f120;
$L__BB4_108:
	add.s32 	%r291, %r272, 192;
	setp.ge.s32 	%p88, %r291, %r96;
	@%p88 bra 	$L__BB4_110;
	st.global.f32 	[%rd12+768], %f121;
$L__BB4_110:
	add.s32 	%r297, %r272, 224;
	setp.ge.s32 	%p89, %r297, %r96;
	@%p89 bra 	$L__BB4_112;
	st.global.f32 	[%rd12+896], %f122;
$L__BB4_112:
	add.s32 	%r303, %r272, 256;
	setp.ge.s32 	%p90, %r303, %r96;
	@%p90 bra 	$L__BB4_114;
	st.global.f32 	[%rd12+1024], %f123;
$L__BB4_114:
	setp.ge.s32 	%p91, %r51, %r96;
	@%p91 bra 	$L__BB4_116;
	st.global.f32 	[%rd12+1152], %f124;
$L__BB4_116:
	add.s32 	%r309, %r272, 320;
	setp.ge.s32 	%p92, %r309, %r96;
	@%p92 bra 	$L__BB4_118;
	st.global.f32 	[%rd12+1280], %f125;
$L__BB4_118:
	setp.ge.s32 	%p93, %r52, %r96;
	@%p93 bra 	$L__BB4_120;
	st.global.f32 	[%rd12+1408], %f126;
$L__BB4_120:
	setp.ge.s32 	%p94, %r53, %r96;
	@%p94 bra 	$L__BB4_122;
	st.global.f32 	[%rd12+1536], %f127;
$L__BB4_122:
	add.s32 	%r315, %r272, 416;
	setp.ge.s32 	%p95, %r315, %r96;
	@%p95 bra 	$L__BB4_124;
	st.global.f32 	[%rd12+1664], %f128;
$L__BB4_124:
	setp.ge.s32 	%p96, %r54, %r96;
	@%p96 bra 	$L__BB4_126;
	st.global.f32 	[%rd12+1792], %f129;
$L__BB4_126:
	add.s32 	%r321, %r272, 480;
	setp.ge.s32 	%p97, %r321, %r96;
	@%p97 bra 	$L__BB4_128;
	st.global.f32 	[%rd12+1920], %f130;
$L__BB4_128:
	add.s32 	%r327, %r272, 512;
	setp.ge.s32 	%p98, %r327, %r96;
	@%p98 bra 	$L__BB4_130;
	st.global.f32 	[%rd12+2048], %f131;
$L__BB4_130:
	setp.ge.s32 	%p99, %r55, %r96;
	@%p99 bra 	$L__BB4_132;
	st.global.f32 	[%rd12+2176], %f132;
$L__BB4_132:
	add.s32 	%r333, %r272, 576;
	setp.ge.s32 	%p100, %r333, %r96;
	@%p100 bra 	$L__BB4_134;
	st.global.f32 	[%rd12+2304], %f133;
$L__BB4_134:
	add.s32 	%r339, %r272, 608;
	setp.ge.s32 	%p101, %r339, %r96;
	@%p101 bra 	$L__BB4_136;
	st.global.f32 	[%rd12+2432], %f134;
$L__BB4_136:
	setp.ge.s32 	%p102, %r56, %r96;
	@%p102 bra 	$L__BB4_138;
	st.global.f32 	[%rd12+2560], %f135;
$L__BB4_138:
	setp.ge.s32 	%p103, %r57, %r96;
	@%p103 bra 	$L__BB4_140;
	st.global.f32 	[%rd12+2688], %f136;
$L__BB4_140:
	ret;

}
	// .globl	_ZN3cub18CUB_300001_SM_10006detail4scan16DeviceScanKernelINS2_10policy_hubIfffmN4cuda3std3__44plusIvEEE10Policy1000EN6thrust24THRUST_300001_SM_1000_NS6detail15normal_iteratorINSD_10device_ptrIfEEEESI_NS0_13ScanTileStateIfLb1EEES9_NS0_8NullTypeEmfLb0ESL_EEvT0_T1_T2_iT3_T4_T5_
.visible .entry _ZN3cub18CUB_300001_SM_10006detail4scan16DeviceScanKernelINS2_10policy_hubIfffmN4cuda3std3__44plusIvEEE10Policy1000EN6thrust24THRUST_300001_SM_1000_NS6detail15normal_iteratorINSD_10device_ptrIfEEEESI_NS0_13ScanTileStateIfLb1EEES9_NS0_8NullTypeEmfLb0ESL_EEvT0_T1_T2_iT3_T4_T5_(
	.param .align 8 .b8 _ZN3cub18CUB_300001_SM_10006detail4scan16DeviceScanKernelINS2_10policy_hubIfffmN4cuda3std3__44plusIvEEE10Policy1000EN6thrust24THRUST_300001_SM_1000_NS6detail15normal_iteratorINSD_10device_ptrIfEEEESI_NS0_13ScanTileStateIfLb1EEES9_NS0_8NullTypeEmfLb0ESL_EEvT0_T1_T2_iT3_T4_T5__param_0[8],
	.param .align 8 .b8 _ZN3cub18CUB_300001_SM_10006detail4scan16DeviceScanKernelINS2_10policy_hubIfffmN4cuda3std3__44plusIvEEE10Policy1000EN6thrust24THRUST_300001_SM_1000_NS6detail15normal_iteratorINSD_10device_ptrIfEEEESI_NS0_13ScanTileStateIfLb1EEES9_NS0_8NullTypeEmfLb0ESL_EEvT0_T1_T2_iT3_T4_T5__param_1[8],
	.param .align 8 .b8 _ZN3cub18CUB_300001_SM_10006detail4scan16DeviceScanKernelINS2_10policy_hubIfffmN4cuda3std3__44plusIvEEE10Policy1000EN6thrust24THRUST_300001_SM_1000_NS6detail15normal_iteratorINSD_10device_ptrIfEEEESI_NS0_13ScanTileStateIfLb1EEES9_NS0_8NullTypeEmfLb0ESL_EEvT0_T1_T2_iT3_T4_T5__param_2[8],
	.param .u32 _ZN3cub18CUB_300001_SM_10006detail4scan16DeviceScanKernelINS2_10policy_hubIfffmN4cuda3std3__44plusIvEEE10Policy1000EN6thrust24THRUST_300001_SM_1000_NS6detail15normal_iteratorINSD_10device_ptrIfEEEESI_NS0_13ScanTileStateIfLb1EEES9_NS0_8NullTypeEmfLb0ESL_EEvT0_T1_T2_iT3_T4_T5__param_3,
	.param .align 1 .b8 _ZN3cub18CUB_300001_SM_10006detail4scan16DeviceScanKernelINS2_10policy_hubIfffmN4cuda3std3__44plusIvEEE10Policy1000EN6thrust24THRUST_300001_SM_1000_NS6detail15normal_iteratorINSD_10device_ptrIfEEEESI_NS0_13ScanTileStateIfLb1EEES9_NS0_8NullTypeEmfLb0ESL_EEvT0_T1_T2_iT3_T4_T5__param_4[1],
	.param .align 1 .b8 _ZN3cub18CUB_300001_SM_10006detail4scan16DeviceScanKernelINS2_10policy_hubIfffmN4cuda3std3__44plusIvEEE10Policy1000EN6thrust24THRUST_300001_SM_1000_NS6detail15normal_iteratorINSD_10device_ptrIfEEEESI_NS0_13ScanTileStateIfLb1EEES9_NS0_8NullTypeEmfLb0ESL_EEvT0_T1_T2_iT3_T4_T5__param_5[1],
	.param .u64 _ZN3cub18CUB_300001_SM_10006detail4scan16DeviceScanKernelINS2_10policy_hubIfffmN4cuda3std3__44plusIvEEE10Policy1000EN6thrust24THRUST_300001_SM_1000_NS6detail15normal_iteratorINSD_10device_ptrIfEEEESI_NS0_13ScanTileStateIfLb1EEES9_NS0_8NullTypeEmfLb0ESL_EEvT0_T1_T2_iT3_T4_T5__param_6
)
.maxntid 416
{
	.reg .pred 	%p<158>;
	.reg .b32 	%r<503>;
	.reg .b32 	%f<571>;
	.reg .b64 	%rd<55>;
	// demoted variable
	.shared .align 16 .b8 _ZZN3cub18CUB_300001_SM_10006detail4scan16DeviceScanKernelINS2_10policy_hubIfffmN4cuda3std3__44plusIvEEE10Policy1000EN6thrust24THRUST_300001_SM_1000_NS6detail15normal_iteratorINSD_10device_ptrIfEEEESI_NS0_13ScanTileStateIfLb1EEES9_NS0_8NullTypeEmfLb0ESL_EEvT0_T1_T2_iT3_T4_T5_E12temp_storage[31632];
	ld.param.u64 	%rd1, [_ZN3cub18CUB_300001_SM_10006detail4scan16DeviceScanKernelINS2_10policy_hubIfffmN4cuda3std3__44plusIvEEE10Policy1000EN6thrust24THRUST_300001_SM_1000_NS6detail15normal_iteratorINSD_10device_ptrIfEEEESI_NS0_13ScanTileStateIfLb1EEES9_NS0_8NullTypeEmfLb0ESL_EEvT0_T1_T2_iT3_T4_T5__param_2];
	ld.param.u64 	%rd16, [_ZN3cub18CUB_300001_SM_10006detail4scan16DeviceScanKernelINS2_10policy_hubIfffmN4cuda3std3__44plusIvEEE10Policy1000EN6thrust24THRUST_300001_SM_1000_NS6detail15normal_iteratorINSD_10device_ptrIfEEEESI_NS0_13ScanTileStateIfLb1EEES9_NS0_8NullTypeEmfLb0ESL_EEvT0_T1_T2_iT3_T4_T5__param_1];
	ld.param.u64 	%rd17, [_ZN3cub18CUB_300001_SM_10006detail4scan16DeviceScanKernelINS2_10policy_hubIfffmN4cuda3std3__44plusIvEEE10Policy1000EN6thrust24THRUST_300001_SM_1000_NS6detail15normal_iteratorINSD_10device_ptrIfEEEESI_NS0_13ScanTileStateIfLb1EEES9_NS0_8NullTypeEmfLb0ESL_EEvT0_T1_T2_iT3_T4_T5__param_0];
	ld.param.u32 	%r79, [_ZN3cub18CUB_300001_SM_10006detail4scan16DeviceScanKernelINS2_10policy_hubIfffmN4cuda3std3__44plusIvEEE10Policy1000EN6thrust24THRUST_300001_SM_1000_NS6detail15normal_iteratorINSD_10device_ptrIfEEEESI_NS0_13ScanTileStateIfLb1EEES9_NS0_8NullTypeEmfLb0ESL_EEvT0_T1_T2_iT3_T4_T5__param_3];
	ld.param.u64 	%rd18, [_ZN3cub18CUB_300001_SM_10006detail4scan16DeviceScanKernelINS2_10policy_hubIfffmN4cuda3std3__44plusIvEEE10Policy1000EN6thrust24THRUST_300001_SM_1000_NS6detail15normal_iteratorINSD_10device_ptrIfEEEESI_NS0_13ScanTileStateIfLb1EEES9_NS0_8NullTypeEmfLb0ESL_EEvT0_T1_T2_iT3_T4_T5__param_6];
	cvta.to.global.u64 	%rd2, %rd17;
	cvta.to.global.u64 	%rd3, %rd16;
	mov.u32 	%r80, %ctaid.x;
	add.s32 	%r1, %r79, %r80;
	mul.wide.s32 	%rd4, %r1, 7904;
	sub.s64 	%rd5, %rd18, %rd4;
	setp.lt.u64 	%p1, %rd5, 7905;
	@%p1 bra 	$L__BB5_26;
	mov.u32 	%r2, %tid.x;
	and.b32  	%r343, %r2, 31;
	and.b32  	%r344, %r2, 992;
	mul.lo.s32 	%r345, %r344, 19;
	or.b32  	%r346, %r345, %r343;
	cvt.u64.u32 	%rd38, %r346;
	add.s64 	%rd6, %rd4, %rd38;
	shl.b64 	%rd39, %rd6, 2;
	add.s64 	%rd40, %rd2, %rd39;
	ld.global.f32 	%f315, [%rd40];
	ld.global.f32 	%f316, [%rd40+128];
	ld.global.f32 	%f317, [%rd40+256];
	ld.global.f32 	%f318, [%rd40+384];
	ld.global.f32 	%f319, [%rd40+512];
	ld.global.f32 	%f320, [%rd40+640];
	ld.global.f32 	%f321, [%rd40+768];
	ld.global.f32 	%f322, [%rd40+896];
	ld.global.f32 	%f323, [%rd40+1024];
	ld.global.f32 	%f324, [%rd40+1152];
	ld.global.f32 	%f325, [%rd40+1280];
	ld.global.f32 	%f326, [%rd40+1408];
	ld.global.f32 	%f327, [%rd40+1536];
	ld.global.f32 	%f328, [%rd40+1664];
	ld.global.f32 	%f329, [%rd40+1792];
	ld.global.f32 	%f330, [%rd40+1920];
	ld.global.f32 	%f331, [%rd40+2048];
	ld.global.f32 	%f332, [%rd40+2176];
	ld.global.f32 	%f333, [%rd40+2304];
	// begin inline asm
	mov.u32 %r342, %laneid;
	// end inline asm
	shr.u32 	%r4, %r2, 5;
	mad.lo.s32 	%r347, %r4, 608, %r342;
	shl.b32 	%r348, %r347, 2;
	mov.u32 	%r349, _ZZN3cub18CUB_300001_SM_10006detail4scan16DeviceScanKernelINS2_10policy_hubIfffmN4cuda3std3__44plusIvEEE10Policy1000EN6thrust24THRUST_300001_SM_1000_NS6detail15normal_iteratorINSD_10device_ptrIfEEEESI_NS0_13ScanTileStateIfLb1EEES9_NS0_8NullTypeEmfLb0ESL_EEvT0_T1_T2_iT3_T4_T5_E12temp_storage;
	add.s32 	%r5, %r349, %r348;
	st.shared.f32 	[%r5], %f315;
	st.shared.f32 	[%r5+128], %f316;
	st.shared.f32 	[%r5+256], %f317;
	st.shared.f32 	[%r5+384], %f318;
	st.shared.f32 	[%r5+512], %f319;
	st.shared.f32 	[%r5+640], %f320;
	st.shared.f32 	[%r5+768], %f321;
	st.shared.f32 	[%r5+896], %f322;
	st.shared.f32 	[%r5+1024], %f323;
	st.shared.f32 	[%r5+1152], %f324;
	st.shared.f32 	[%r5+1280], %f325;
	st.shared.f32 	[%r5+1408], %f326;
	st.shared.f32 	[%r5+1536], %f327;
	st.shared.f32 	[%r5+1664], %f328;
	st.shared.f32 	[%r5+1792], %f329;
	st.shared.f32 	[%r5+1920], %f330;
	st.shared.f32 	[%r5+2048], %f331;
	st.shared.f32 	[%r5+2176], %f332;
	st.shared.f32 	[%r5+2304], %f333;
	bar.warp.sync 	-1;
	mad.lo.s32 	%r6, %r342, 72, %r5;
	ld.shared.f32 	%f1, [%r6];
	ld.shared.f32 	%f2, [%r6+4];
	ld.shared.f32 	%f3, [%r6+8];
	ld.shared.f32 	%f4, [%r6+12];
	ld.shared.f32 	%f5, [%r6+16];
	ld.shared.f32 	%f6, [%r6+20];
	ld.shared.f32 	%f7, [%r6+24];
	ld.shared.f32 	%f8, [%r6+28];
	ld.shared.f32 	%f9, [%r6+32];
	ld.shared.f32 	%f10, [%r6+36];
	ld.shared.f32 	%f11, [%r6+40];
	ld.shared.f32 	%f12, [%r6+44];
	ld.shared.f32 	%f13, [%r6+48];
	ld.shared.f32 	%f14, [%r6+52];
	ld.shared.f32 	%f15, [%r6+56];
	ld.shared.f32 	%f16, [%r6+60];
	ld.shared.f32 	%f17, [%r6+64];
	ld.shared.f32 	%f18, [%r6+68];
	ld.shared.f32 	%f19, [%r6+72];
	bar.sync 	0;
	setp.ne.s32 	%p100, %r1, 0;
	@%p100 bra 	$L__BB5_6;
	add.f32 	%f453, %f1, %f2;
	add.f32 	%f454, %f3, %f4;
	add.f32 	%f455, %f5, %f6;
	add.f32 	%f456, %f7, %f8;
	add.f32 	%f457, %f9, %f10;
	add.f32 	%f458, %f11, %f12;
	add.f32 	%f459, %f13, %f14;
	add.f32 	%f460, %f15, %f16;
	add.f32 	%f461, %f17, %f18;
	add.f32 	%f462, %f453, %f454;
	add.f32 	%f463, %f455, %f456;
	add.f32 	%f464, %f457, %f458;
	add.f32 	%f465, %f459, %f460;
	add.f32 	%f466, %f461, %f19;
	add.f32 	%f467, %f462, %f463;
	add.f32 	%f468, %f464, %f465;
	add.f32 	%f469, %f467, %f468;
	add.f32 	%f440, %f469, %f466;
	mov.b32 	%r477, 1;
	mov.b32 	%r478, 0;
	mov.b32 	%r479, -1;
	// begin inline asm
	{  .reg .f32 r0;  .reg .pred p;  shfl.sync.up.b32 r0|p, %f440, %r477, %r478, %r479;  @p add.f32 r0, r0, %f440;  mov.f32 %f438, r0;}
	// end inline asm
	mov.b32 	%r463, 2;
	// begin inline asm
	{  .reg .f32 r0;  .reg .pred p;  shfl.sync.up.b32 r0|p, %f438, %r463, %r478, %r479;  @p add.f32 r0, r0, %f438;  mov.f32 %f441, r0;}
	// end inline asm
	mov.b32 	%r466, 4;
	// begin inline asm
	{  .reg .f32 r0;  .reg .pred p;  shfl.sync.up.b32 r0|p, %f441, %r466, %r478, %r479;  @p add.f32 r0, r0, %f441;  mov.f32 %f444, r0;}
	// end inline asm
	mov.b32 	%r469, 8;
	// begin inline asm
	{  .reg .f32 r0;  .reg .pred p;  shfl.sync.up.b32 r0|p, %f444, %r469, %r478, %r479;  @p add.f32 r0, r0, %f444;  mov.f32 %f447, r0;}
	// end inline asm
	mov.b32 	%r472, 16;
	// begin inline asm
	{  .reg .f32 r0;  .reg .pred p;  shfl.sync.up.b32 r0|p, %f447, %r472, %r478, %r479;  @p add.f32 r0, r0, %f447;  mov.f32 %f450, r0;}
	// end inline asm
	mov.b32 	%r476, %f450;
	// begin inline asm
	shfl.sync.up.b32 %r475, %r476, %r477, %r478, %r479;
	// end inline asm
	setp.ne.s32 	%p143, %r342, 31;
	@%p143 bra 	$L__BB5_4;
	shl.b32 	%r480, %r4, 2;
	mov.u32 	%r481, _ZZN3cub18CUB_300001_SM_10006detail4scan16DeviceScanKernelINS2_10policy_hubIfffmN4cuda3std3__44plusIvEEE10Policy1000EN6thrust24THRUST_300001_SM_1000_NS6detail15normal_iteratorINSD_10device_ptrIfEEEESI_NS0_13ScanTileStateIfLb1EEES9_NS0_8NullTypeEmfLb0ESL_EEvT0_T1_T2_iT3_T4_T5_E12temp_storage;
	add.s32 	%r482, %r481, %r480;
	st.shared.f32 	[%r482+16], %f450;
$L__BB5_4:
	mov.b32 	%f470, %r475;
	bar.sync 	0;
	ld.shared.v4.f32 	{%f471, %f472, %f473, %f474}, [_ZZN3cub18CUB_300001_SM_10006detail4scan16DeviceScanKernelINS2_10policy_hubIfffmN4cuda3std3__44plusIvEEE10Policy1000EN6thrust24THRUST_300001_SM_1000_NS6detail15normal_iteratorINSD_10device_ptrIfEEEESI_NS0_13ScanTileStateIfLb1EEES9_NS0_8NullTypeEmfLb0ESL_EEvT0_T1_T2_iT3_T4_T5_E12temp_storage+16];
	add.f32 	%f475, %f471, %f472;
	setp.eq.s32 	%p144, %r4, 2;
	selp.f32 	%f476, %f475, %f471, %p144;
	add.f32 	%f477, %f475, %f473;
	setp.eq.s32 	%p145, %r4, 3;
	selp.f32 	%f478, %f477, %f476, %p145;
	add.f32 	%f479, %f477, %f474;
	setp.eq.s32 	%p146, %r4, 4;
	selp.f32 	%f480, %f479, %f478, %p146;
	ld.shared.v4.f32 	{%f481, %f482, %f483, %f484}, [_ZZN3cub18CUB_300001_SM_10006detail4scan16DeviceScanKernelINS2_10policy_hubIfffmN4cuda3std3__44plusIvEEE10Policy1000EN6thrust24THRUST_300001_SM_1000_NS6detail15normal_iteratorINSD_10device_ptrIfEEEESI_NS0_13ScanTileStateIfLb1EEES9_NS0_8NullTypeEmfLb0ESL_EEvT0_T1_T2_iT3_T4_T5_E12temp_storage+32];
	add.f32 	%f485, %f479, %f481;
	setp.eq.s32 	%p147, %r4, 5;
	selp.f32 	%f486, %f485, %f480, %p147;
	add.f32 	%f487, %f485, %f482;
	setp.eq.s32 	%p148, %r4, 6;
	selp.f32 	%f488, %f487, %f486, %p148;
	add.f32 	%f489, %f487, %f483;
	setp.eq.s32 	%p149, %r4, 7;
	selp.f32 	%f490, %f489, %f488, %p149;
	add.f32 	%f491, %f489, %f484;
	setp.eq.s32 	%p150, %r4, 8;
	selp.f32 	%f492, %f491, %f490, %p150;
	ld.shared.v4.f32 	{%f493, %f494, %f495, %f496}, [_ZZN3cub18CUB_300001_SM_10006detail4scan16DeviceScanKernelINS2_10policy_hubIfffmN4cuda3std3__44plusIvEEE10Policy1000EN6thrust24THRUST_300001_SM_1000_NS6detail15normal_iteratorINSD_10device_ptrIfEEEESI_NS0_13ScanTileStateIfLb1EEES9_NS0_8NullTypeEmfLb0ESL_EEvT0_T1_T2_iT3_T4_T5_E12temp_storage+48];
	add.f32 	%f497, %f491, %f493;
	setp.eq.s32 	%p151, %r4, 9;
	selp.f32 	%f498, %f497, %f492, %p151;
	add.f32 	%f499, %f497, %f494;
	setp.eq.s32 	%p152, %r4, 10;
	selp.f32 	%f500, %f499, %f498, %p152;
	add.f32 	%f501, %f499, %f495;
	setp.eq.s32 	%p153, %r4, 11;
	selp.f32 	%f502, %f501, %f500, %p153;
	add.f32 	%f21, %f501, %f496;
	setp.eq.s32 	%p154, %r4, 12;
	selp.f32 	%f503, %f21, %f502, %p154;
	setp.lt.u32 	%p155, %r2, 32;
	add.f32 	%f504, %f503, %f470;
	setp.eq.s32 	%p156, %r342, 0;
	selp.f32 	%f505, %f503, %f504, %p156;
	selp.f32 	%f506, %f470, %f505, %p155;
	setp.ne.s32 	%p157, %r2, 0;
	add.f32 	%f548, %f1, %f506;
	@%p157 bra 	$L__BB5_25;
	ld.shared.f32 	%f507, [_ZZN3cub18CUB_300001_SM_10006detail4scan16DeviceScanKernelINS2_10policy_hubIfffmN4cuda3std3__44plusIvEEE10Policy1000EN6thrust24THRUST_300001_SM_1000_NS6detail15normal_iteratorINSD_10device_ptrIfEEEESI_NS0_13ScanTileStateIfLb1EEES9_NS0_8NullTypeEmfLb0ESL_EEvT0_T1_T2_iT3_T4_T5_E12temp_storage+64];
	add.f32 	%f508, %f21, %f507;
	mov.b32 	%r484, %f508;
	add.s64 	%rd52, %rd1, 256;
	mov.b32 	%r483, 101;
	// begin inline asm
	st.relaxed.gpu.v2.u32 [%rd52], {%r483, %r484};
	// end inline asm
	mov.f32 	%f548, %f1;
	bra.uni 	$L__BB5_25;
$L__BB5_6:
	add.f32 	%f349, %f1, %f2;
	add.f32 	%f350, %f3, %f4;
	add.f32 	%f351, %f5, %f6;
	add.f32 	%f352, %f7, %f8;
	add.f32 	%f353, %f9, %f10;
	add.f32 	%f354, %f11, %f12;
	add.f32 	%f355, %f13, %f14;
	add.f32 	%f356, %f15, %f16;
	add.f32 	%f357, %f17, %f18;
	add.f32 	%f358, %f349, %f350;
	add.f32 	%f359, %f351, %f352;
	add.f32 	%f360, %f353, %f354;
	add.f32 	%f361, %f355, %f356;
	add.f32 	%f362, %f357, %f19;
	add.f32 	%f363, %f358, %f359;
	add.f32 	%f364, %f360, %f361;
	add.f32 	%f365, %f363, %f364;
	add.f32 	%f336, %f365, %f362;
	mov.b32 	%r367, 1;
	mov.b32 	%r368, 0;
	mov.b32 	%r369, -1;
	// begin inline asm
	{  .reg .f32 r0;  .reg .pred p;  shfl.sync.up.b32 r0|p, %f336, %r367, %r368, %r369;  @p add.f32 r0, r0, %f336;  mov.f32 %f334, r0;}
	// end inline asm
	mov.b32 	%r353, 2;
	// begin inline asm
	{  .reg .f32 r0;  .reg .pred p;  shfl.sync.up.b32 r0|p, %f334, %r353, %r368, %r369;  @p add.f32 r0, r0, %f334;  mov.f32 %f337, r0;}
	// end inline asm
	mov.b32 	%r356, 4;
	// begin inline asm
	{  .reg .f32 r0;  .reg .pred p;  shfl.sync.up.b32 r0|p, %f337, %r356, %r368, %r369;  @p add.f32 r0, r0, %f337;  mov.f32 %f340, r0;}
	// end inline asm
	mov.b32 	%r359, 8;
	// begin inline asm
	{  .reg .f32 r0;  .reg .pred p;  shfl.sync.up.b32 r0|p, %f340, %r359, %r368, %r369;  @p add.f32 r0, r0, %f340;  mov.f32 %f343, r0;}
	// end inline asm
	mov.b32 	%r362, 16;
	// begin inline asm
	{  .reg .f32 r0;  .reg .pred p;  shfl.sync.up.b32 r0|p, %f343, %r362, %r368, %r369;  @p add.f32 r0, r0, %f343;  mov.f32 %f346, r0;}
	// end inline asm
	mov.b32 	%r366, %f346;
	// begin inline asm
	shfl.sync.up.b32 %r365, %r366, %r367, %r368, %r369;
	// end inline asm
	setp.ne.s32 	%p101, %r342, 31;
	@%p101 bra 	$L__BB5_8;
	shl.b32 	%r370, %r4, 2;
	mov.u32 	%r371, _ZZN3cub18CUB_300001_SM_10006detail4scan16DeviceScanKernelINS2_10policy_hubIfffmN4cuda3std3__44plusIvEEE10Policy1000EN6thrust24THRUST_300001_SM_1000_NS6detail15normal_iteratorINSD_10device_ptrIfEEEESI_NS0_13ScanTileStateIfLb1EEES9_NS0_8NullTypeEmfLb0ESL_EEvT0_T1_T2_iT3_T4_T5_E12temp_storage;
	add.s32 	%r372, %r371, %r370;
	st.shared.f32 	[%r372+16], %f346;
$L__BB5_8:
	mov.b32 	%f366, %r365;
	bar.sync 	0;
	ld.shared.v4.f32 	{%f367, %f368, %f369, %f370}, [_ZZN3cub18CUB_300001_SM_10006detail4scan16DeviceScanKernelINS2_10policy_hubIfffmN4cuda3std3__44plusIvEEE10Policy1000EN6thrust24THRUST_300001_SM_1000_NS6detail15normal_iteratorINSD_10device_ptrIfEEEESI_NS0_13ScanTileStateIfLb1EEES9_NS0_8NullTypeEmfLb0ESL_EEvT0_T1_T2_iT3_T4_T5_E12temp_storage+16];
	add.f32 	%f371, %f367, %f368;
	setp.eq.s32 	%p102, %r4, 2;
	selp.f32 	%f372, %f371, %f367, %p102;
	add.f32 	%f373, %f371, %f369;
	setp.eq.s32 	%p103, %r4, 3;
	selp.f32 	%f374, %f373, %f372, %p103;
	add.f32 	%f375, %f373, %f370;
	setp.eq.s32 	%p104, %r4, 4;
	selp.f32 	%f376, %f375, %f374, %p104;
	ld.shared.v4.f32 	{%f377, %f378, %f379, %f380}, [_ZZN3cub18CUB_300001_SM_10006detail4scan16DeviceScanKernelINS2_10policy_hubIfffmN4cuda3std3__44plusIvEEE10Policy1000EN6thrust24THRUST_300001_SM_1000_NS6detail15normal_iteratorINSD_10device_ptrIfEEEESI_NS0_13ScanTileStateIfLb1EEES9_NS0_8NullTypeEmfLb0ESL_EEvT0_T1_T2_iT3_T4_T5_E12temp_storage+32];
	add.f32 	%f381, %f375, %f377;
	setp.eq.s32 	%p105, %r4, 5;
	selp.f32 	%f382, %f381, %f376, %p105;
	add.f32 	%f383, %f381, %f378;
	setp.eq.s32 	%p106, %r4, 6;
	selp.f32 	%f384, %f383, %f382, %p106;
	add.f32 	%f385, %f383, %f379;
	setp.eq.s32 	%p107, %r4, 7;
	selp.f32 	%f386, %f385, %f384, %p107;
	add.f32 	%f387, %f385, %f380;
	setp.eq.s32 	%p108, %r4, 8;
	selp.f32 	%f388, %f387, %f386, %p108;
	ld.shared.v4.f32 	{%f389, %f390, %f391, %f392}, [_ZZN3cub18CUB_300001_SM_10006detail4scan16DeviceScanKernelINS2_10policy_hubIfffmN4cuda3std3__44plusIvEEE10Policy1000EN6thrust24THRUST_300001_SM_1000_NS6detail15normal_iteratorINSD_10device_ptrIfEEEESI_NS0_13ScanTileStateIfLb1EEES9_NS0_8NullTypeEmfLb0ESL_EEvT0_T1_T2_iT3_T4_T5_E12temp_storage+48];
	add.f32 	%f393, %f387, %f389;
	setp.eq.s32 	%p109, %r4, 9;
	selp.f32 	%f394, %f393, %f388, %p109;
	add.f32 	%f395, %f393, %f390;
	setp.eq.s32 	%p110, %r4, 10;
	selp.f32 	%f396, %f395, %f394, %p110;
	add.f32 	%f397, %f395, %f391;
	setp.eq.s32 	%p111, %r4, 11;
	selp.f32 	%f398, %f397, %f396, %p111;
	add.f32 	%f399, %f397, %f392;
	setp.eq.s32 	%p112, %r4, 12;
	selp.f32 	%f400, %f399, %f398, %p112;
	ld.shared.f32 	%f401, [_ZZN3cub18CUB_300001_SM_10006detail4scan16DeviceScanKernelINS2_10policy_hubIfffmN4cuda3std3__44plusIvEEE10Policy1000EN6thrust24THRUST_300001_SM_1000_NS6detail15normal_iteratorINSD_10device_ptrIfEEEESI_NS0_13ScanTileStateIfLb1EEES9_NS0_8NullTypeEmfLb0ESL_EEvT0_T1_T2_iT3_T4_T5_E12temp_storage+64];
	add.f32 	%f24, %f399, %f401;
	setp.gt.u32 	%p113, %r2, 31;
	setp.lt.u32 	%p114, %r2, 32;
	add.f32 	%f402, %f400, %f366;
	setp.eq.s32 	%p115, %r342, 0;
	selp.f32 	%f547, %f400, %f402, %p115;
	selp.f32 	%f26, %f366, %f547, %p114;
	@%p113 bra 	$L__BB5_24;
	setp.ne.s32 	%p116, %r2, 0;
	mul.wide.s32 	%rd41, %r1, 8;
	add.s64 	%rd7, %rd1, %rd41;
	@%p116 bra 	$L__BB5_11;
	st.shared.f32 	[_ZZN3cub18CUB_300001_SM_10006detail4scan16DeviceScanKernelINS2_10policy_hubIfffmN4cuda3std3__44plusIvEEE10Policy1000EN6thrust24THRUST_300001_SM_1000_NS6detail15normal_iteratorINSD_10device_ptrIfEEEESI_NS0_13ScanTileStateIfLb1EEES9_NS0_8NullTypeEmfLb0ESL_EEvT0_T1_T2_iT3_T4_T5_E12temp_storage+12], %f24;
	mov.b32 	%r374, %f24;
	add.s64 	%rd42, %rd7, 256;
	mov.b32 	%r373, 100;
	// begin inline asm
	st.relaxed.gpu.v2.u32 [%rd42], {%r373, %r374};
	// end inline asm
$L__BB5_11:
	not.b32 	%r379, %r2;
	add.s32 	%r490, %r1, %r379;
	mov.b32 	%r375, 550;
	// begin inline asm
	nanosleep.u32 %r375;
	// end inline asm
	mul.wide.s32 	%rd44, %r490, 8;
	add.s64 	%rd45, %rd1, %rd44;
	add.s64 	%rd43, %rd45, 256;
	// begin inline asm
	ld.relaxed.gpu.v2.u32 {%r491, %r486}, [%rd43];
	// end inline asm
	mov.b32 	%r487, 478;
$L__BB5_12:
	setp.eq.s32 	%p117, %r491, 99;
	mov.b32 	%r380, -1;
	vote.sync.any.pred 	%p118, %p117, %r380;
	not.pred 	%p119, %p118;
	@%p119 bra 	$L__BB5_14;
	// begin inline asm
	nanosleep.u32 %r487;
	// end inline asm
	shr.u32 	%r487, %r487, 1;
	// begin inline asm
	ld.relaxed.gpu.v2.u32 {%r491, %r486}, [%rd43];
	// end inline asm
	bra.uni 	$L__BB5_12;
$L__BB5_14:
	mov.b32 	%f403, %r486;
	setp.eq.s32 	%p120, %r491, 101;
	mov.b32 	%r407, -1;
	vote.sync.ballot.b32 	%r409, %p120, %r407;
	// begin inline asm
	mov.u32 %r382, %lanemask_ge;
	// end inline asm
	and.b32  	%r410, %r409, %r382;
	or.b32  	%r411, %r410, -2147483648;
	add.s32 	%r412, %r411, -1;
	not.b32 	%r413, %r411;
	and.b32  	%r414, %r413, %r412;
	popc.b32 	%r386, %r414;
	mov.b32 	%r385, 1;
	// begin inline asm
	shfl.sync.down.b32 %r383, %r486, %r385, %r386, %r407;
	// end inline asm
	setp.lt.s32 	%p122, %r342, %r386;
	mov.b32 	%f404, %r383;
	add.f32 	%f405, %f403, %f404;
	selp.f32 	%f406, %f405, %f403, %p122;
	mov.b32 	%r389, %f406;
	mov.b32 	%r390, 2;
	// begin inline asm
	shfl.sync.down.b32 %r388, %r389, %r390, %r386, %r407;
	// end inline asm
	add.s32 	%r21, %r342, 2;
	setp.gt.s32 	%p123, %r21, %r386;
	mov.b32 	%f407, %r388;
	add.f32 	%f408, %f406, %f407;
	selp.f32 	%f409, %f406, %f408, %p123;
	mov.b32 	%r394, %f409;
	mov.b32 	%r395, 4;
	// begin inline asm
	shfl.sync.down.b32 %r393, %r394, %r395, %r386, %r407;
	// end inline asm
	add.s32 	%r22, %r342, 4;
	setp.gt.s32 	%p124, %r22, %r386;
	mov.b32 	%f410, %r393;
	add.f32 	%f411, %f409, %f410;
	selp.f32 	%f412, %f409, %f411, %p124;
	mov.b32 	%r399, %f412;
	mov.b32 	%r400, 8;
	// begin inline asm
	shfl.sync.down.b32 %r398, %r399, %r400, %r386, %r407;
	// end inline asm
	add.s32 	%r23, %r342, 8;
	setp.gt.s32 	%p125, %r23, %r386;
	mov.b32 	%f413, %r398;
	add.f32 	%f414, %f412, %f413;
	selp.f32 	%f415, %f412, %f414, %p125;
	mov.b32 	%r404, %f415;
	mov.b32 	%r405, 16;
	// begin inline asm
	shfl.sync.down.b32 %r403, %r404, %r405, %r386, %r407;
	// end inline asm
	add.s32 	%r24, %r342, 16;
	setp.gt.s32 	%p126, %r24, %r386;
	mov.b32 	%f416, %r403;
	add.f32 	%f417, %f415, %f416;
	selp.f32 	%f546, %f415, %f417, %p126;
	add.s64 	%rd9, %rd1, 256;
	mov.b32 	%r488, 478;
$L__BB5_15:
	setp.ne.s32 	%p127, %r491, 101;
	mov.b32 	%r415, -1;
	vote.sync.all.pred 	%p128, %p127, %r415;
	not.pred 	%p129, %p128;
	@%p129 bra 	$L__BB5_20;
	shr.u32 	%r488, %r488, 1;
	mul.wide.s32 	%rd48, %r490, 8;
	add.s64 	%rd49, %rd9, %rd48;
	add.s64 	%rd47, %rd49, -256;
	// begin inline asm
	ld.relaxed.gpu.v2.u32 {%r491, %r492}, [%rd47];
	// end inline asm
	mov.u32 	%r493, %r488;
$L__BB5_17:
	setp.eq.s32 	%p133, %r491, 99;
	mov.b32 	%r421, -1;
	vote.sync.any.pred 	%p134, %p133, %r421;
	not.pred 	%p135, %p134;
	@%p135 bra 	$L__BB5_19;
	// begin inline asm
	nanosleep.u32 %r493;
	// end inline asm
	shr.u32 	%r493, %r493, 1;
	// begin inline asm
	ld.relaxed.gpu.v2.u32 {%r491, %r492}, [%rd47];
	// end inline asm
	bra.uni 	$L__BB5_17;
$L__BB5_19:
	mov.b32 	%f422, %r492;
	setp.eq.s32 	%p136, %r491, 101;
	mov.b32 	%r447, -1;
	vote.sync.ballot.b32 	%r448, %p136, %r447;
	and.b32  	%r449, %r448, %r382;
	or.b32  	%r450, %r449, -2147483648;
	add.s32 	%r451, %r450, -1;
	not.b32 	%r452, %r450;
	and.b32  	%r453, %r452, %r451;
	popc.b32 	%r426, %r453;
	mov.b32 	%r425, 1;
	// begin inline asm
	shfl.sync.down.b32 %r423, %r492, %r425, %r426, %r447;
	// end inline asm
	setp.lt.s32 	%p138, %r342, %r426;
	mov.b32 	%f423, %r423;
	add.f32 	%f424, %f422, %f423;
	selp.f32 	%f425, %f424, %f422, %p138;
	mov.b32 	%r429, %f425;
	mov.b32 	%r430, 2;
	// begin inline asm
	shfl.sync.down.b32 %r428, %r429, %r430, %r426, %r447;
	// end inline asm
	setp.gt.s32 	%p139, %r21, %r426;
	mov.b32 	%f426, %r428;
	add.f32 	%f427, %f425, %f426;
	selp.f32 	%f428, %f425, %f427, %p139;
	mov.b32 	%r434, %f428;
	mov.b32 	%r435, 4;
	// begin inline asm
	shfl.sync.down.b32 %r433, %r434, %r435, %r426, %r447;
	// end inline asm
	setp.gt.s32 	%p140, %r22, %r426;
	mov.b32 	%f429, %r433;
	add.f32 	%f430, %f428, %f429;
	selp.f32 	%f431, %f428, %f430, %p140;
	mov.b32 	%r439, %f431;
	mov.b32 	%r440, 8;
	// begin inline asm
	shfl.sync.down.b32 %r438, %r439, %r440, %r426, %r447;
	// end inline asm
	setp.gt.s32 	%p141, %r23, %r426;
	mov.b32 	%f432, %r438;
	add.f32 	%f433, %f431, %f432;
	selp.f32 	%f434, %f431, %f433, %p141;
	mov.b32 	%r444, %f434;
	mov.b32 	%r445, 16;
	// begin inline asm
	shfl.sync.down.b32 %r443, %r444, %r445, %r426, %r447;
	// end inline asm
	setp.gt.s32 	%p142, %r24, %r426;
	mov.b32 	%f435, %r443;
	add.f32 	%f436, %f434, %f435;
	selp.f32 	%f437, %f434, %f436, %p142;
	add.f32 	%f546, %f546, %f437;
	add.s32 	%r490, %r490, -32;
	bra.uni 	$L__BB5_15;
$L__BB5_20:
	@%p116 bra 	$L__BB5_22;
	add.f32 	%f418, %f24, %f546;
	mov.b32 	%r418, %f418;
	add.s64 	%rd46, %rd7, 256;
	mov.b32 	%r417, 101;
	// begin inline asm
	st.relaxed.gpu.v2.u32 [%rd46], {%r417, %r418};
	// end inline asm
	st.shared.f32 	[_ZZN3cub18CUB_300001_SM_10006detail4scan16DeviceScanKernelINS2_10policy_hubIfffmN4cuda3std3__44plusIvEEE10Policy1000EN6thrust24THRUST_300001_SM_1000_NS6detail15normal_iteratorINSD_10device_ptrIfEEEESI_NS0_13ScanTileStateIfLb1EEES9_NS0_8NullTypeEmfLb0ESL_EEvT0_T1_T2_iT3_T4_T5_E12temp_storage+4], %f546;
	st.shared.f32 	[_ZZN3cub18CUB_300001_SM_10006detail4scan16DeviceScanKernelINS2_10policy_hubIfffmN4cuda3std3__44plusIvEEE10Policy1000EN6thrust24THRUST_300001_SM_1000_NS6detail15normal_iteratorINSD_10device_ptrIfEEEESI_NS0_13ScanTileStateIfLb1EEES9_NS0_8NullTypeEmfLb0ESL_EEvT0_T1_T2_iT3_T4_T5_E12temp_storage+8], %f418;
$L__BB5_22:
	setp.ne.s32 	%p131, %r342, 0;
	mov.f32 	%f547, %f26;
	@%p131 bra 	$L__BB5_24;
	st.shared.f32 	[_ZZN3cub18CUB_300001_SM_10006detail4scan16DeviceScanKernelINS2_10policy_hubIfffmN4cuda3std3__44plusIvEEE10Policy1000EN6thrust24THRUST_300001_SM_1000_NS6detail15normal_iteratorINSD_10device_ptrIfEEEESI_NS0_13ScanTileStateIfLb1EEES9_NS0_8NullTypeEmfLb0ESL_EEvT0_T1_T2_iT3_T4_T5_E12temp_storage+84], %f546;
	mov.f32 	%f547, %f546;
$L__BB5_24:
	bar.sync 	0;
	setp.eq.s32 	%p132, %r2, 0;
	ld.shared.f32 	%f419, [_ZZN3cub18CUB_300001_SM_10006detail4scan16DeviceScanKernelINS2_10policy_hubIfffmN4cuda3std3__44plusIvEEE10Policy1000EN6thrust24THRUST_300001_SM_1000_NS6detail15normal_iteratorINSD_10device_ptrIfEEEESI_NS0_13ScanTileStateIfLb1EEES9_NS0_8NullTypeEmfLb0ESL_EEvT0_T1_T2_iT3_T4_T5_E12temp_storage+84];
	add.f32 	%f420, %f547, %f419;
	selp.f32 	%f421, %f547, %f420, %p132;
	add.f32 	%f548, %f1, %f421;
$L__BB5_25:
	add.f32 	%f509, %f548, %f2;
	add.f32 	%f510, %f509, %f3;
	add.f32 	%f511, %f510, %f4;
	add.f32 	%f512, %f511, %f5;
	add.f32 	%f513, %f512, %f6;
	add.f32 	%f514, %f513, %f7;
	add.f32 	%f515, %f514, %f8;
	add.f32 	%f516, %f515, %f9;
	add.f32 	%f517, %f516, %f10;
	add.f32 	%f518, %f517, %f11;
	add.f32 	%f519, %f518, %f12;
	add.f32 	%f520, %f519, %f13;
	add.f32 	%f521, %f520, %f14;
	add.f32 	%f522, %f521, %f15;
	add.f32 	%f523, %f522, %f16;
	add.f32 	%f524, %f523, %f17;
	add.f32 	%f525, %f524, %f18;
	add.f32 	%f526, %f525, %f19;
	bar.sync 	0;
	st.shared.f32 	[%r6], %f548;
	st.shared.f32 	[%r6+4], %f509;
	st.shared.f32 	[%r6+8], %f510;
	st.shared.f32 	[%r6+12], %f511;
	st.shared.f32 	[%r6+16], %f512;
	st.shared.f32 	[%r6+20], %f513;
	st.shared.f32 	[%r6+24], %f514;
	st.shared.f32 	[%r6+28], %f515;
	st.shared.f32 	[%r6+32], %f516;
	st.shared.f32 	[%r6+36], %f517;
	st.shared.f32 	[%r6+40], %f518;
	st.shared.f32 	[%r6+44], %f519;
	st.shared.f32 	[%r6+48], %f520;
	st.shared.f32 	[%r6+52], %f521;
	st.shared.f32 	[%r6+56], %f522;
	st.shared.f32 	[%r6+60], %f523;
	st.shared.f32 	[%r6+64], %f524;
	st.shared.f32 	[%r6+68], %f525;
	st.shared.f32 	[%r6+72], %f526;
	bar.warp.sync 	-1;
	ld.shared.f32 	%f527, [%r5];
	ld.shared.f32 	%f528, [%r5+128];
	ld.shared.f32 	%f529, [%r5+256];
	ld.shared.f32 	%f530, [%r5+384];
	ld.shared.f32 	%f531, [%r5+512];
	ld.shared.f32 	%f532, [%r5+640];
	ld.shared.f32 	%f533, [%r5+768];
	ld.shared.f32 	%f534, [%r5+896];
	ld.shared.f32 	%f535, [%r5+1024];
	ld.shared.f32 	%f536, [%r5+1152];
	ld.shared.f32 	%f537, [%r5+1280];
	ld.shared.f32 	%f538, [%r5+1408];
	ld.shared.f32 	%f539, [%r5+1536];
	ld.shared.f32 	%f540, [%r5+1664];
	ld.shared.f32 	%f541, [%r5+1792];
	ld.shared.f32 	%f542, [%r5+1920];
	ld.shared.f32 	%f543, [%r5+2048];
	ld.shared.f32 	%f544, [%r5+2176];
	ld.shared.f32 	%f545, [%r5+2304];
	add.s64 	%rd54, %rd3, %rd39;
	st.global.f32 	[%rd54], %f527;
	st.global.f32 	[%rd54+128], %f528;
	st.global.f32 	[%rd54+256], %f529;
	st.global.f32 	[%rd54+384], %f530;
	st.global.f32 	[%rd54+512], %f531;
	st.global.f32 	[%rd54+640], %f532;
	st.global.f32 	[%rd54+768], %f533;
	st.global.f32 	[%rd54+896], %f534;
	st.global.f32 	[%rd54+1024], %f535;
	st.global.f32 	[%rd54+1152], %f536;
	st.global.f32 	[%rd54+1280], %f537;
	st.global.f32 	[%rd54+1408], %f538;
	st.global.f32 	[%rd54+1536], %f539;
	st.global.f32 	[%rd54+1664], %f540;
	st.global.f32 	[%rd54+1792], %f541;
	st.global.f32 	[%rd54+1920], %f542;
	st.global.f32 	[%rd54+2048], %f543;
	st.global.f32 	[%rd54+2176], %f544;
	st.global.f32 	[%rd54+2304], %f545;
	bra.uni 	$L__BB5_128;
$L__BB5_26:
	setp.eq.s64 	%p2, %rd5, 0;
	@%p2 bra 	$L__BB5_128;
	cvt.u32.u64 	%r40, %rd5;
	shl.b64 	%rd19, %rd4, 2;
	add.s64 	%rd20, %rd2, %rd19;
	mov.u32 	%r41, %tid.x;
	ld.global.f32 	%f567, [%rd20];
	and.b32  	%r81, %r41, 31;
	and.b32  	%r82, %r41, 992;
	mul.lo.s32 	%r83, %r82, 19;
	or.b32  	%r42, %r83, %r81;
	setp.ge.u32 	%p3, %r42, %r40;
	shl.b32 	%r84, %r42, 2;
	cvt.u64.u32 	%rd21, %r84;
	add.s64 	%rd11, %rd20, %rd21;
	mov.f32 	%f549, %f567;
	@%p3 bra 	$L__BB5_29;
	ld.global.f32 	%f549, [%rd11];
$L__BB5_29:
	add.s32 	%r43, %r42, 32;
	setp.ge.u32 	%p4, %r43, %r40;
	mov.f32 	%f550, %f567;
	@%p4 bra 	$L__BB5_31;
	ld.global.f32 	%f550, [%rd11+128];
$L__BB5_31:
	add.s32 	%r85, %r42, 64;
	setp.ge.u32 	%p5, %r85, %r40;
	mov.f32 	%f551, %f567;
	@%p5 bra 	$L__BB5_33;
	ld.global.f32 	%f551, [%rd11+256];
$L__BB5_33:
	add.s32 	%r86, %r42, 96;
	setp.ge.u32 	%p6, %r86, %r40;
	mov.f32 	%f552, %f567;
	@%p6 bra 	$L__BB5_35;
	ld.global.f32 	%f552, [%rd11+384];
$L__BB5_35:
	add.s32 	%r87, %r42, 128;
	setp.ge.u32 	%p7, %r87, %r40;
	mov.f32 	%f553, %f567;
	@%p7 bra 	$L__BB5_37;
	ld.global.f32 	%f553, [%rd11+512];
$L__BB5_37:
	add.s32 	%r88, %r42, 160;
	setp.ge.u32 	%p8, %r88, %r40;
	mov.f32 	%f554, %f567;
	@%p8 bra 	$L__BB5_39;
	ld.global.f32 	%f554, [%rd11+640];
$L__BB5_39:
	add.s32 	%r89, %r42, 192;
	setp.ge.u32 	%p9, %r89, %r40;
	mov.f32 	%f555, %f567;
	@%p9 bra 	$L__BB5_41;
	ld.global.f32 	%f555, [%rd11+768];
$L__BB5_41:
	add.s32 	%r90, %r42, 224;
	setp.ge.u32 	%p10, %r90, %r40;
	mov.f32 	%f556, %f567;
	@%p10 bra 	$L__BB5_43;
	ld.global.f32 	%f556, [%rd11+896];
$L__BB5_43:
	add.s32 	%r91, %r42, 256;
	setp.ge.u32 	%p11, %r91, %r40;
	mov.f32 	%f557, %f567;
	@%p11 bra 	$L__BB5_45;
	ld.global.f32 	%f557, [%rd11+1024];
$L__BB5_45:
	add.s32 	%r92, %r42, 288;
	setp.ge.u32 	%p12, %r92, %r40;
	mov.f32 	%f558, %f567;
	@%p12 bra 	$L__BB5_47;
	ld.global.f32 	%f558, [%rd11+1152];
$L__BB5_47:
	add.s32 	%r93, %r42, 320;
	setp.ge.u32 	%p13, %r93, %r40;
	mov.f32 	%f559, %f567;
	@%p13 bra 	$L__BB5_49;
	ld.global.f32 	%f559, [%rd11+1280];
$L__BB5_49:
	add.s32 	%r94, %r42, 352;
	setp.ge.u32 	%p14, %r94, %r40;
	mov.f32 	%f560, %f567;
	@%p14 bra 	$L__BB5_51;
	ld.global.f32 	%f560, [%rd11+1408];
$L__BB5_51:
	add.s32 	%r95, %r42, 384;
	setp.ge.u32 	%p15, %r95, %r40;
	mov.f32 	%f561, %f567;
	@%p15 bra 	$L__BB5_53;
	ld.global.f32 	%f561, [%rd11+1536];
$L__BB5_53:
	add.s32 	%r96, %r42, 416;
	setp.ge.u32 	%p16, %r96, %r40;
	mov.f32 	%f562, %f567;
	@%p16 bra 	$L__BB5_55;
	ld.global.f32 	%f562, [%rd11+1664];
$L__BB5_55:
	add.s32 	%r97, %r42, 448;
	setp.ge.u32 	%p17, %r97, %r40;
	mov.f32 	%f563, %f567;
	@%p17 bra 	$L__BB5_57;
	ld.global.f32 	%f563, [%rd11+1792];
$L__BB5_57:
	add.s32 	%r98, %r42, 480;
	setp.ge.u32 	%p18, %r98, %r40;
	mov.f32 	%f564, %f567;
	@%p18 bra 	$L__BB5_59;
	ld.global.f32 	%f564, [%rd11+1920];
$L__BB5_59:
	add.s32 	%r99, %r42, 512;
	setp.ge.u32 	%p19, %r99, %r40;
	mov.f32 	%f565, %f567;
	@%p19 bra 	$L__BB5_61;
	ld.global.f32 	%f565, [%rd11+2048];
$L__BB5_61:
	add.s32 	%r100, %r42, 544;
	setp.ge.u32 	%p20, %r100, %r40;
	mov.f32 	%f566, %f567;
	@%p20 bra 	$L__BB5_63;
	ld.global.f32 	%f566, [%rd11+2176];
$L__BB5_63:
	add.s32 	%r44, %r42, 576;
	setp.ge.u32 	%p21, %r44, %r40;
	@%p21 bra 	$L__BB5_65;
	ld.global.f32 	%f567, [%rd11+2304];
$L__BB5_65:
	// begin inline asm
	mov.u32 %r101, %laneid;
	// end inline asm
	shr.u32 	%r46, %r41, 5;
	mad.lo.s32 	%r102, %r46, 608, %r101;
	shl.b32 	%r103, %r102, 2;
	mov.u32 	%r104, _ZZN3cub18CUB_300001_SM_10006detail4scan16DeviceScanKernelINS2_10policy_hubIfffmN4cuda3std3__44plusIvEEE10Policy1000EN6thrust24THRUST_300001_SM_1000_NS6detail15normal_iteratorINSD_10device_ptrIfEEEESI_NS0_13ScanTileStateIfLb1EEES9_NS0_8NullTypeEmfLb0ESL_EEvT0_T1_T2_iT3_T4_T5_E12temp_storage;
	add.s32 	%r47, %r104, %r103;
	st.shared.f32 	[%r47], %f549;
	st.shared.f32 	[%r47+128], %f550;
	st.shared.f32 	[%r47+256], %f551;
	st.shared.f32 	[%r47+384], %f552;
	st.shared.f32 	[%r47+512], %f553;
	st.shared.f32 	[%r47+640], %f554;
	st.shared.f32 	[%r47+768], %f555;
	st.shared.f32 	[%r47+896], %f556;
	st.shared.f32 	[%r47+1024], %f557;
	st.shared.f32 	[%r47+1152], %f558;
	st.shared.f32 	[%r47+1280], %f559;
	st.shared.f32 	[%r47+1408], %f560;
	st.shared.f32 	[%r47+1536], %f561;
	st.shared.f32 	[%r47+1664], %f562;
	st.shared.f32 	[%r47+1792], %f563;
	st.shared.f32 	[%r47+1920], %f564;
	st.shared.f32 	[%r47+2048], %f565;
	st.shared.f32 	[%r47+2176], %f566;
	st.shared.f32 	[%r47+2304], %f567;
	bar.warp.sync 	-1;
	mad.lo.s32 	%r48, %r101, 72, %r47;
	ld.shared.f32 	%f72, [%r48];
	ld.shared.f32 	%f73, [%r48+4];
	ld.shared.f32 	%f74, [%r48+8];
	ld.shared.f32 	%f75, [%r48+12];
	ld.shared.f32 	%f76, [%r48+16];
	ld.shared.f32 	%f77, [%r48+20];
	ld.shared.f32 	%f78, [%r48+24];
	ld.shared.f32 	%f79, [%r48+28];
	ld.shared.f32 	%f80, [%r48+32];
	ld.shared.f32 	%f81, [%r48+36];
	ld.shared.f32 	%f82, [%r48+40];
	ld.shared.f32 	%f83, [%r48+44];
	ld.shared.f32 	%f84, [%r48+48];
	ld.shared.f32 	%f85, [%r48+52];
	ld.shared.f32 	%f86, [%r48+56];
	ld.shared.f32 	%f87, [%r48+60];
	ld.shared.f32 	%f88, [%r48+64];
	ld.shared.f32 	%f89, [%r48+68];
	ld.shared.f32 	%f90, [%r48+72];
	bar.sync 	0;
	setp.ne.s32 	%p22, %r1, 0;
	@%p22 bra 	$L__BB5_69;
	add.f32 	%f241, %f72, %f73;
	add.f32 	%f242, %f74, %f75;
	add.f32 	%f243, %f76, %f77;
	add.f32 	%f244, %f78, %f79;
	add.f32 	%f245, %f80, %f81;
	add.f32 	%f246, %f82, %f83;
	add.f32 	%f247, %f84, %f85;
	add.f32 	%f248, %f86, %f87;
	add.f32 	%f249, %f88, %f89;
	add.f32 	%f250, %f241, %f242;
	add.f32 	%f251, %f243, %f244;
	add.f32 	%f252, %f245, %f246;
	add.f32 	%f253, %f247, %f248;
	add.f32 	%f254, %f249, %f90;
	add.f32 	%f255, %f250, %f251;
	add.f32 	%f256, %f252, %f253;
	add.f32 	%f257, %f255, %f256;
	add.f32 	%f228, %f257, %f254;
	mov.b32 	%r240, 1;
	mov.b32 	%r241, 0;
	mov.b32 	%r242, -1;
	// begin inline asm
	{  .reg .f32 r0;  .reg .pred p;  shfl.sync.up.b32 r0|p, %f228, %r240, %r241, %r242;  @p add.f32 r0, r0, %f228;  mov.f32 %f226, r0;}
	// end inline asm
	mov.b32 	%r226, 2;
	// begin inline asm
	{  .reg .f32 r0;  .reg .pred p;  shfl.sync.up.b32 r0|p, %f226, %r226, %r241, %r242;  @p add.f32 r0, r0, %f226;  mov.f32 %f229, r0;}
	// end inline asm
	mov.b32 	%r229, 4;
	// begin inline asm
	{  .reg .f32 r0;  .reg .pred p;  shfl.sync.up.b32 r0|p, %f229, %r229, %r241, %r242;  @p add.f32 r0, r0, %f229;  mov.f32 %f232, r0;}
	// end inline asm
	mov.b32 	%r232, 8;
	// begin inline asm
	{  .reg .f32 r0;  .reg .pred p;  shfl.sync.up.b32 r0|p, %f232, %r232, %r241, %r242;  @p add.f32 r0, r0, %f232;  mov.f32 %f235, r0;}
	// end inline asm
	mov.b32 	%r235, 16;
	// begin inline asm
	{  .reg .f32 r0;  .reg .pred p;  shfl.sync.up.b32 r0|p, %f235, %r235, %r241, %r242;  @p add.f32 r0, r0, %f235;  mov.f32 %f238, r0;}
	// end inline asm
	mov.b32 	%r239, %f238;
	// begin inline asm
	shfl.sync.up.b32 %r238, %r239, %r240, %r241, %r242;
	// end inline asm
	setp.ne.s32 	%p65, %r101, 31;
	@%p65 bra 	$L__BB5_68;
	shl.b32 	%r243, %r46, 2;
	mov.u32 	%r244, _ZZN3cub18CUB_300001_SM_10006detail4scan16DeviceScanKernelINS2_10policy_hubIfffmN4cuda3std3__44plusIvEEE10Policy1000EN6thrust24THRUST_300001_SM_1000_NS6detail15normal_iteratorINSD_10device_ptrIfEEEESI_NS0_13ScanTileStateIfLb1EEES9_NS0_8NullTypeEmfLb0ESL_EEvT0_T1_T2_iT3_T4_T5_E12temp_storage;
	add.s32 	%r245, %r244, %r243;
	st.shared.f32 	[%r245+16], %f238;
$L__BB5_68:
	mov.b32 	%f258, %r238;
	bar.sync 	0;
	ld.shared.v4.f32 	{%f259, %f260, %f261, %f262}, [_ZZN3cub18CUB_300001_SM_10006detail4scan16DeviceScanKernelINS2_10policy_hubIfffmN4cuda3std3__44plusIvEEE10Policy1000EN6thrust24THRUST_300001_SM_1000_NS6detail15normal_iteratorINSD_10device_ptrIfEEEESI_NS0_13ScanTileStateIfLb1EEES9_NS0_8NullTypeEmfLb0ESL_EEvT0_T1_T2_iT3_T4_T5_E12temp_storage+16];
	add.f32 	%f263, %f259, %f260;
	setp.eq.s32 	%p66, %r46, 2;
	selp.f32 	%f264, %f263, %f259, %p66;
	add.f32 	%f265, %f263, %f261;
	setp.eq.s32 	%p67, %r46, 3;
	selp.f32 	%f266, %f265, %f264, %p67;
	add.f32 	%f267, %f265, %f262;
	setp.eq.s32 	%p68, %r46, 4;
	selp.f32 	%f268, %f267, %f266, %p68;
	ld.shared.v4.f32 	{%f269, %f270, %f271, %f272}, [_ZZN3cub18CUB_300001_SM_10006detail4scan16DeviceScanKernelINS2_10policy_hubIfffmN4cuda3std3__44plusIvEEE10Policy1000EN6thrust24THRUST_300001_SM_1000_NS6detail15normal_iteratorINSD_10device_ptrIfEEEESI_NS0_13ScanTileStateIfLb1EEES9_NS0_8NullTypeEmfLb0ESL_EEvT0_T1_T2_iT3_T4_T5_E12temp_storage+32];
	add.f32 	%f273, %f267, %f269;
	setp.eq.s32 	%p69, %r46, 5;
	selp.f32 	%f274, %f273, %f268, %p69;
	add.f32 	%f275, %f273, %f270;
	setp.eq.s32 	%p70, %r46, 6;
	selp.f32 	%f276, %f275, %f274, %p70;
	add.f32 	%f277, %f275, %f271;
	setp.eq.s32 	%p71, %r46, 7;
	selp.f32 	%f278, %f277, %f276, %p71;
	add.f32 	%f279, %f277, %f272;
	setp.eq.s32 	%p72, %r46, 8;
	selp.f32 	%f280, %f279, %f278, %p72;
	ld.shared.v4.f32 	{%f281, %f282, %f283, %f284}, [_ZZN3cub18CUB_300001_SM_10006detail4scan16DeviceScanKernelINS2_10policy_hubIfffmN4cuda3std3__44plusIvEEE10Policy1000EN6thrust24THRUST_300001_SM_1000_NS6detail15normal_iteratorINSD_10device_ptrIfEEEESI_NS0_13ScanTileStateIfLb1EEES9_NS0_8NullTypeEmfLb0ESL_EEvT0_T1_T2_iT3_T4_T5_E12temp_storage+48];
	add.f32 	%f285, %f279, %f281;
	setp.eq.s32 	%p73, %r46, 9;
	selp.f32 	%f286, %f285, %f280, %p73;
	add.f32 	%f287, %f285, %f282;
	setp.eq.s32 	%p74, %r46, 10;
	selp.f32 	%f288, %f287, %f286, %p74;
	add.f32 	%f289, %f287, %f283;
	setp.eq.s32 	%p75, %r46, 11;
	selp.f32 	%f290, %f289, %f288, %p75;
	add.f32 	%f291, %f289, %f284;
	setp.eq.s32 	%p76, %r46, 12;
	selp.f32 	%f292, %f291, %f290, %p76;
	setp.lt.u32 	%p77, %r41, 32;
	add.f32 	%f293, %f292, %f258;
	setp.eq.s32 	%p78, %r101, 0;
	selp.f32 	%f294, %f292, %f293, %p78;
	selp.f32 	%f295, %f258, %f294, %p77;
	setp.eq.s32 	%p79, %r41, 0;
	add.f32 	%f296, %f72, %f295;
	selp.f32 	%f570, %f72, %f296, %p79;
	bra.uni 	$L__BB5_88;
$L__BB5_69:
	add.f32 	%f137, %f72, %f73;
	add.f32 	%f138, %f74, %f75;
	add.f32 	%f139, %f76, %f77;
	add.f32 	%f140, %f78, %f79;
	add.f32 	%f141, %f80, %f81;
	add.f32 	%f142, %f82, %f83;
	add.f32 	%f143, %f84, %f85;
	add.f32 	%f144, %f86, %f87;
	add.f32 	%f145, %f88, %f89;
	add.f32 	%f146, %f137, %f138;
	add.f32 	%f147, %f139, %f140;
	add.f32 	%f148, %f141, %f142;
	add.f32 	%f149, %f143, %f144;
	add.f32 	%f150, %f145, %f90;
	add.f32 	%f151, %f146, %f147;
	add.f32 	%f152, %f148, %f149;
	add.f32 	%f153, %f151, %f152;
	add.f32 	%f124, %f153, %f150;
	mov.b32 	%r122, 1;
	mov.b32 	%r123, 0;
	mov.b32 	%r124, -1;
	// begin inline asm
	{  .reg .f32 r0;  .reg .pred p;  shfl.sync.up.b32 r0|p, %f124, %r122, %r123, %r124;  @p add.f32 r0, r0, %f124;  mov.f32 %f122, r0;}
	// end inline asm
	mov.b32 	%r108, 2;
	// begin inline asm
	{  .reg .f32 r0;  .reg .pred p;  shfl.sync.up.b32 r0|p, %f122, %r108, %r123, %r124;  @p add.f32 r0, r0, %f122;  mov.f32 %f125, r0;}
	// end inline asm
	mov.b32 	%r111, 4;
	// begin inline asm
	{  .reg .f32 r0;  .reg .pred p;  shfl.sync.up.b32 r0|p, %f125, %r111, %r123, %r124;  @p add.f32 r0, r0, %f125;  mov.f32 %f128, r0;}
	// end inline asm
	mov.b32 	%r114, 8;
	// begin inline asm
	{  .reg .f32 r0;  .reg .pred p;  shfl.sync.up.b32 r0|p, %f128, %r114, %r123, %r124;  @p add.f32 r0, r0, %f128;  mov.f32 %f131, r0;}
	// end inline asm
	mov.b32 	%r117, 16;
	// begin inline asm
	{  .reg .f32 r0;  .reg .pred p;  shfl.sync.up.b32 r0|p, %f131, %r117, %r123, %r124;  @p add.f32 r0, r0, %f131;  mov.f32 %f134, r0;}
	// end inline asm
	mov.b32 	%r121, %f134;
	// begin inline asm
	shfl.sync.up.b32 %r120, %r121, %r122, %r123, %r124;
	// end inline asm
	setp.ne.s32 	%p23, %r101, 31;
	@%p23 bra 	$L__BB5_71;
	shl.b32 	%r125, %r46, 2;
	mov.u32 	%r126, _ZZN3cub18CUB_300001_SM_10006detail4scan16DeviceScanKernelINS2_10policy_hubIfffmN4cuda3std3__44plusIvEEE10Policy1000EN6thrust24THRUST_300001_SM_1000_NS6detail15normal_iteratorINSD_10device_ptrIfEEEESI_NS0_13ScanTileStateIfLb1EEES9_NS0_8NullTypeEmfLb0ESL_EEvT0_T1_T2_iT3_T4_T5_E12temp_storage;
	add.s32 	%r127, %r126, %r125;
	st.shared.f32 	[%r127+16], %f134;
$L__BB5_71:
	mov.b32 	%f154, %r120;
	bar.sync 	0;
	ld.shared.v4.f32 	{%f155, %f156, %f157, %f158}, [_ZZN3cub18CUB_300001_SM_10006detail4scan16DeviceScanKernelINS2_10policy_hubIfffmN4cuda3std3__44plusIvEEE10Policy1000EN6thrust24THRUST_300001_SM_1000_NS6detail15normal_iteratorINSD_10device_ptrIfEEEESI_NS0_13ScanTileStateIfLb1EEES9_NS0_8NullTypeEmfLb0ESL_EEvT0_T1_T2_iT3_T4_T5_E12temp_storage+16];
	add.f32 	%f159, %f155, %f156;
	setp.eq.s32 	%p24, %r46, 2;
	selp.f32 	%f160, %f159, %f155, %p24;
	add.f32 	%f161, %f159, %f157;
	setp.eq.s32 	%p25, %r46, 3;
	selp.f32 	%f162, %f161, %f160, %p25;
	add.f32 	%f163, %f161, %f158;
	setp.eq.s32 	%p26, %r46, 4;
	selp.f32 	%f164, %f163, %f162, %p26;
	ld.shared.v4.f32 	{%f165, %f166, %f167, %f168}, [_ZZN3cub18CUB_300001_SM_10006detail4scan16DeviceScanKernelINS2_10policy_hubIfffmN4cuda3std3__44plusIvEEE10Policy1000EN6thrust24THRUST_300001_SM_1000_NS6detail15normal_iteratorINSD_10device_ptrIfEEEESI_NS0_13ScanTileStateIfLb1EEES9_NS0_8NullTypeEmfLb0ESL_EEvT0_T1_T2_iT3_T4_T5_E12temp_storage+32];
	add.f32 	%f169, %f163, %f165;
	setp.eq.s32 	%p27, %r46, 5;
	selp.f32 	%f170, %f169, %f164, %p27;
	add.f32 	%f171, %f169, %f166;
	setp.eq.s32 	%p28, %r46, 6;
	selp.f32 	%f172, %f171, %f170, %p28;
	add.f32 	%f173, %f171, %f167;
	setp.eq.s32 	%p29, %r46, 7;
	selp.f32 	%f174, %f173, %f172, %p29;
	add.f32 	%f175, %f173, %f168;
	setp.eq.s32 	%p30, %r46, 8;
	selp.f32 	%f176, %f175, %f174, %p30;
	ld.shared.v4.f32 	{%f177, %f178, %f179, %f180}, [_ZZN3cub18CUB_300001_SM_10006detail4scan16DeviceScanKernelINS2_10policy_hubIfffmN4cuda3std3__44plusIvEEE10Policy1000EN6thrust24THRUST_300001_SM_1000_NS6detail15normal_iteratorINSD_10device_ptrIfEEEESI_NS0_13ScanTileStateIfLb1EEES9_NS0_8NullTypeEmfLb0ESL_EEvT0_T1_T2_iT3_T4_T5_E12temp_storage+48];
	add.f32 	%f181, %f175, %f177;
	setp.eq.s32 	%p31, %r46, 9;
	selp.f32 	%f182, %f181, %f176, %p31;
	add.f32 	%f183, %f181, %f178;
	setp.eq.s32 	%p32, %r46, 10;
	selp.f32 	%f184, %f183, %f182, %p32;
	add.f32 	%f185, %f183, %f179;
	setp.eq.s32 	%p33, %r46, 11;
	selp.f32 	%f186, %f185, %f184, %p33;
	add.f32 	%f187, %f185, %f180;
	setp.eq.s32 	%p34, %r46, 12;
	selp.f32 	%f188, %f187, %f186, %p34;
	ld.shared.f32 	%f189, [_ZZN3cub18CUB_300001_SM_10006detail4scan16DeviceScanKernelINS2_10policy_hubIfffmN4cuda3std3__44plusIvEEE10Policy1000EN6thrust24THRUST_300001_SM_1000_NS6detail15normal_iteratorINSD_10device_ptrIfEEEESI_NS0_13ScanTileStateIfLb1EEES9_NS0_8NullTypeEmfLb0ESL_EEvT0_T1_T2_iT3_T4_T5_E12temp_storage+64];
	add.f32 	%f94, %f187, %f189;
	setp.gt.u32 	%p35, %r41, 31;
	setp.lt.u32 	%p36, %r41, 32;
	add.f32 	%f190, %f188, %f154;
	setp.eq.s32 	%p37, %r101, 0;
	selp.f32 	%f569, %f188, %f190, %p37;
	selp.f32 	%f96, %f154, %f569, %p36;
	@%p35 bra 	$L__BB5_87;
	setp.ne.s32 	%p38, %r41, 0;
	mul.wide.s32 	%rd22, %r1, 8;
	add.s64 	%rd12, %rd1, %rd22;
	@%p38 bra 	$L__BB5_74;
	st.shared.f32 	[_ZZN3cub18CUB_300001_SM_10006detail4scan16DeviceScanKernelINS2_10policy_hubIfffmN4cuda3std3__44plusIvEEE10Policy1000EN6thrust24THRUST_300001_SM_1000_NS6detail15normal_iteratorINSD_10device_ptrIfEEEESI_NS0_13ScanTileStateIfLb1EEES9_NS0_8NullTypeEmfLb0ESL_EEvT0_T1_T2_iT3_T4_T5_E12temp_storage+12], %f94;
	mov.b32 	%r129, %f94;
	add.s64 	%rd23, %rd12, 256;
	mov.b32 	%r128, 100;
	// begin inline asm
	st.relaxed.gpu.v2.u32 [%rd23], {%r128, %r129};
	// end inline asm
$L__BB5_74:
	not.b32 	%r134, %r41;
	add.s32 	%r499, %r1, %r134;
	mov.b32 	%r130, 550;
	// begin inline asm
	nanosleep.u32 %r130;
	// end inline asm
	mul.wide.s32 	%rd25, %r499, 8;
	add.s64 	%rd26, %rd1, %rd25;
	add.s64 	%rd24, %rd26, 256;
	// begin inline asm
	ld.relaxed.gpu.v2.u32 {%r500, %r495}, [%rd24];
	// end inline asm
	mov.b32 	%r496, 478;
$L__BB5_75:
	setp.eq.s32 	%p39, %r500, 99;
	mov.b32 	%r135, -1;
	vote.sync.any.pred 	%p40, %p39, %r135;
	not.pred 	%p41, %p40;
	@%p41 bra 	$L__BB5_77;
	// begin inline asm
	nanosleep.u32 %r496;
	// end inline asm
	shr.u32 	%r496, %r496, 1;
	// begin inline asm
	ld.relaxed.gpu.v2.u32 {%r500, %r495}, [%rd24];
	// end inline asm
	bra.uni 	$L__BB5_75;
$L__BB5_77:
	mov.b32 	%f191, %r495;
	setp.eq.s32 	%p42, %r500, 101;
	mov.b32 	%r162, -1;
	vote.sync.ballot.b32 	%r164, %p42, %r162;
	// begin inline asm
	mov.u32 %r137, %lanemask_ge;
	// end inline asm
	and.b32  	%r165, %r164, %r137;
	or.b32  	%r166, %r165, -2147483648;
	add.s32 	%r167, %r166, -1;
	not.b32 	%r168, %r166;
	and.b32  	%r169, %r168, %r167;
	popc.b32 	%r141, %r169;
	mov.b32 	%r140, 1;
	// begin inline asm
	shfl.sync.down.b32 %r138, %r495, %r140, %r141, %r162;
	// end inline asm
	setp.lt.s32 	%p44, %r101, %r141;
	mov.b32 	%f192, %r138;
	add.f32 	%f193, %f191, %f192;
	selp.f32 	%f194, %f193, %f191, %p44;
	mov.b32 	%r144, %f194;
	mov.b32 	%r145, 2;
	// begin inline asm
	shfl.sync.down.b32 %r143, %r144, %r145, %r141, %r162;
	// end inline asm
	add.s32 	%r170, %r101, 2;
	setp.gt.s32 	%p45, %r170, %r141;
	mov.b32 	%f195, %r143;
	add.f32 	%f196, %f194, %f195;
	selp.f32 	%f197, %f194, %f196, %p45;
	mov.b32 	%r149, %f197;
	mov.b32 	%r150, 4;
	// begin inline asm
	shfl.sync.down.b32 %r148, %r149, %r150, %r141, %r162;
	// end inline asm
	add.s32 	%r171, %r101, 4;
	setp.gt.s32 	%p46, %r171, %r141;
	mov.b32 	%f198, %r148;
	add.f32 	%f199, %f197, %f198;
	selp.f32 	%f200, %f197, %f199, %p46;
	mov.b32 	%r154, %f200;
	mov.b32 	%r155, 8;
	// begin inline asm
	shfl.sync.down.b32 %r153, %r154, %r155, %r141, %r162;
	// end inline asm
	add.s32 	%r172, %r101, 8;
	setp.gt.s32 	%p47, %r172, %r141;
	mov.b32 	%f201, %r153;
	add.f32 	%f202, %f200, %f201;
	selp.f32 	%f203, %f200, %f202, %p47;
	mov.b32 	%r159, %f203;
	mov.b32 	%r160, 16;
	// begin inline asm
	shfl.sync.down.b32 %r158, %r159, %r160, %r141, %r162;
	// end inline asm
	add.s32 	%r173, %r101, 16;
	setp.gt.s32 	%p48, %r173, %r141;
	mov.b32 	%f204, %r158;
	add.f32 	%f205, %f203, %f204;
	selp.f32 	%f568, %f203, %f205, %p48;
	add.s64 	%rd13, %rd1, 256;
	mov.b32 	%r497, 478;
$L__BB5_78:
	setp.ne.s32 	%p49, %r500, 101;
	mov.b32 	%r174, -1;
	vote.sync.all.pred 	%p50, %p49, %r174;
	not.pred 	%p51, %p50;
	@%p51 bra 	$L__BB5_83;
	shr.u32 	%r497, %r497, 1;
	mul.wide.s32 	%rd29, %r499, 8;
	add.s64 	%rd30, %rd13, %rd29;
	add.s64 	%rd28, %rd30, -256;
	// begin inline asm
	ld.relaxed.gpu.v2.u32 {%r500, %r501}, [%rd28];
	// end inline asm
	mov.u32 	%r502, %r497;
$L__BB5_80:
	setp.eq.s32 	%p55, %r500, 99;
	mov.b32 	%r180, -1;
	vote.sync.any.pred 	%p56, %p55, %r180;
	not.pred 	%p57, %p56;
	@%p57 bra 	$L__BB5_82;
	// begin inline asm
	nanosleep.u32 %r502;
	// end inline asm
	shr.u32 	%r502, %r502, 1;
	// begin inline asm
	ld.relaxed.gpu.v2.u32 {%r500, %r501}, [%rd28];
	// end inline asm
	bra.uni 	$L__BB5_80;
$L__BB5_82:
	mov.b32 	%f210, %r501;
	setp.eq.s32 	%p58, %r500, 101;
	mov.b32 	%r206, -1;
	vote.sync.ballot.b32 	%r207, %p58, %r206;
	and.b32  	%r208, %r207, %r137;
	or.b32  	%r209, %r208, -2147483648;
	add.s32 	%r210, %r209, -1;
	not.b32 	%r211, %r209;
	and.b32  	%r212, %r211, %r210;
	popc.b32 	%r185, %r212;
	mov.b32 	%r184, 1;
	// begin inline asm
	shfl.sync.down.b32 %r182, %r501, %r184, %r185, %r206;
	// end inline asm
	setp.lt.s32 	%p60, %r101, %r185;
	mov.b32 	%f211, %r182;
	add.f32 	%f212, %f210, %f211;
	selp.f32 	%f213, %f212, %f210, %p60;
	mov.b32 	%r188, %f213;
	mov.b32 	%r189, 2;
	// begin inline asm
	shfl.sync.down.b32 %r187, %r188, %r189, %r185, %r206;
	// end inline asm
	add.s32 	%r213, %r101, 2;
	setp.gt.s32 	%p61, %r213, %r185;
	mov.b32 	%f214, %r187;
	add.f32 	%f215, %f213, %f214;
	selp.f32 	%f216, %f213, %f215, %p61;
	mov.b32 	%r193, %f216;
	mov.b32 	%r194, 4;
	// begin inline asm
	shfl.sync.down.b32 %r192, %r193, %r194, %r185, %r206;
	// end inline asm
	add.s32 	%r214, %r101, 4;
	setp.gt.s32 	%p62, %r214, %r185;
	mov.b32 	%f217, %r192;
	add.f32 	%f218, %f216, %f217;
	selp.f32 	%f219, %f216, %f218, %p62;
	mov.b32 	%r198, %f219;
	mov.b32 	%r199, 8;
	// begin inline asm
	shfl.sync.down.b32 %r197, %r198, %r199, %r185, %r206;
	// end inline asm
	add.s32 	%r215, %r101, 8;
	setp.gt.s32 	%p63, %r215, %r185;
	mov.b32 	%f220, %r197;
	add.f32 	%f221, %f219, %f220;
	selp.f32 	%f222, %f219, %f221, %p63;
	mov.b32 	%r203, %f222;
	mov.b32 	%r204, 16;
	// begin inline asm
	shfl.sync.down.b32 %r202, %r203, %r204, %r185, %r206;
	// end inline asm
	add.s32 	%r216, %r101, 16;
	setp.gt.s32 	%p64, %r216, %r185;
	mov.b32 	%f223, %r202;
	add.f32 	%f224, %f222, %f223;
	selp.f32 	%f225, %f222, %f224, %p64;
	add.f32 	%f568, %f568, %f225;
	add.s32 	%r499, %r499, -32;
	bra.uni 	$L__BB5_78;
$L__BB5_83:
	@%p38 bra 	$L__BB5_85;
	add.f32 	%f206, %f94, %f568;
	mov.b32 	%r177, %f206;
	add.s64 	%rd27, %rd12, 256;
	mov.b32 	%r176, 101;
	// begin inline asm
	st.relaxed.gpu.v2.u32 [%rd27], {%r176, %r177};
	// end inline asm
	st.shared.f32 	[_ZZN3cub18CUB_300001_SM_10006detail4scan16DeviceScanKernelINS2_10policy_hubIfffmN4cuda3std3__44plusIvEEE10Policy1000EN6thrust24THRUST_300001_SM_1000_NS6detail15normal_iteratorINSD_10device_ptrIfEEEESI_NS0_13ScanTileStateIfLb1EEES9_NS0_8NullTypeEmfLb0ESL_EEvT0_T1_T2_iT3_T4_T5_E12temp_storage+4], %f568;
	st.shared.f32 	[_ZZN3cub18CUB_300001_SM_10006detail4scan16DeviceScanKernelINS2_10policy_hubIfffmN4cuda3std3__44plusIvEEE10Policy1000EN6thrust24THRUST_300001_SM_1000_NS6detail15normal_iteratorINSD_10device_ptrIfEEEESI_NS0_13ScanTileStateIfLb1EEES9_NS0_8NullTypeEmfLb0ESL_EEvT0_T1_T2_iT3_T4_T5_E12temp_storage+8], %f206;
$L__BB5_85:
	setp.ne.s32 	%p53, %r101, 0;
	mov.f32 	%f569, %f96;
	@%p53 bra 	$L__BB5_87;
	st.shared.f32 	[_ZZN3cub18CUB_300001_SM_10006detail4scan16DeviceScanKernelINS2_10policy_hubIfffmN4cuda3std3__44plusIvEEE10Policy1000EN6thrust24THRUST_300001_SM_1000_NS6detail15normal_iteratorINSD_10device_ptrIfEEEESI_NS0_13ScanTileStateIfLb1EEES9_NS0_8NullTypeEmfLb0ESL_EEvT0_T1_T2_iT3_T4_T5_E12temp_storage+84], %f568;
	mov.f32 	%f569, %f568;
$L__BB5_87:
	bar.sync 	0;
	setp.eq.s32 	%p54, %r41, 0;
	ld.shared.f32 	%f207, [_ZZN3cub18CUB_300001_SM_10006detail4scan16DeviceScanKernelINS2_10policy_hubIfffmN4cuda3std3__44plusIvEEE10Policy1000EN6thrust24THRUST_300001_SM_1000_NS6detail15normal_iteratorINSD_10device_ptrIfEEEESI_NS0_13ScanTileStateIfLb1EEES9_NS0_8NullTypeEmfLb0ESL_EEvT0_T1_T2_iT3_T4_T5_E12temp_storage+84];
	add.f32 	%f208, %f569, %f207;
	selp.f32 	%f209, %f569, %f208, %p54;
	add.f32 	%f570, %f72, %f209;
$L__BB5_88:
	add.f32 	%f297, %f570, %f73;
	add.f32 	%f298, %f297, %f74;
	add.f32 	%f299, %f298, %f75;
	add.f32 	%f300, %f299, %f76;
	add.f32 	%f301, %f300, %f77;
	add.f32 	%f302, %f301, %f78;
	add.f32 	%f303, %f302, %f79;
	add.f32 	%f304, %f303, %f80;
	add.f32 	%f305, %f304, %f81;
	add.f32 	%f306, %f305, %f82;
	add.f32 	%f307, %f306, %f83;
	add.f32 	%f308, %f307, %f84;
	add.f32 	%f309, %f308, %f85;
	add.f32 	%f310, %f309, %f86;
	add.f32 	%f311, %f310, %f87;
	add.f32 	%f312, %f311, %f88;
	add.f32 	%f313, %f312, %f89;
	add.f32 	%f314, %f313, %f90;
	bar.sync 	0;
	st.shared.f32 	[%r48], %f570;
	st.shared.f32 	[%r48+4], %f297;
	st.shared.f32 	[%r48+8], %f298;
	st.shared.f32 	[%r48+12], %f299;
	st.shared.f32 	[%r48+16], %f300;
	st.shared.f32 	[%r48+20], %f301;
	st.shared.f32 	[%r48+24], %f302;
	st.shared.f32 	[%r48+28], %f303;
	st.shared.f32 	[%r48+32], %f304;
	st.shared.f32 	[%r48+36], %f305;
	st.shared.f32 	[%r48+40], %f306;
	st.shared.f32 	[%r48+44], %f307;
	st.shared.f32 	[%r48+48], %f308;
	st.shared.f32 	[%r48+52], %f309;
	st.shared.f32 	[%r48+56], %f310;
	st.shared.f32 	[%r48+60], %f311;
	st.shared.f32 	[%r48+64], %f312;
	st.shared.f32 	[%r48+68], %f313;
	st.shared.f32 	[%r48+72], %f314;
	bar.warp.sync 	-1;
	ld.shared.f32 	%f103, [%r47];
	ld.shared.f32 	%f104, [%r47+128];
	ld.shared.f32 	%f105, [%r47+256];
	ld.shared.f32 	%f106, [%r47+384];
	ld.shared.f32 	%f107, [%r47+512];
	ld.shared.f32 	%f108, [%r47+640];
	ld.shared.f32 	%f109, [%r47+768];
	ld.shared.f32 	%f110, [%r47+896];
	ld.shared.f32 	%f111, [%r47+1024];
	ld.shared.f32 	%f112, [%r47+1152];
	ld.shared.f32 	%f113, [%r47+1280];
	ld.shared.f32 	%f114, [%r47+1408];
	ld.shared.f32 	%f115, [%r47+1536];
	ld.shared.f32 	%f116, [%r47+1664];
	ld.shared.f32 	%f117, [%r47+1792];
	ld.shared.f32 	%f118, [%r47+1920];
	ld.shared.f32 	%f119, [%r47+2048];
	ld.shared.f32 	%f120, [%r47+2176];
	ld.shared.f32 	%f121, [%r47+2304];
	setp.ne.s32 	%p80, %r41, 0;
	@%p80 bra 	$L__BB5_90;
	st.volatile.shared.u32 	[_ZZN3cub18CUB_300001_SM_10006detail4scan16DeviceScanKernelINS2_10policy_hubIfffmN4cuda3std3__44plusIvEEE10Policy1000EN6thrust24THRUST_300001_SM_1000_NS6detail15normal_iteratorINSD_10device_ptrIfEEEESI_NS0_13ScanTileStateIfLb1EEES9_NS0_8NullTypeEmfLb0ESL_EEvT0_T1_T2_iT3_T4_T5_E12temp_storage+31616], %r40;
$L__BB5_90:
	bar.sync 	0;
	ld.volatile.shared.u32 	%r78, [_ZZN3cub18CUB_300001_SM_10006detail4scan16DeviceScanKernelINS2_10policy_hubIfffmN4cuda3std3__44plusIvEEE10Policy1000EN6thrust24THRUST_300001_SM_1000_NS6detail15normal_iteratorINSD_10device_ptrIfEEEESI_NS0_13ScanTileStateIfLb1EEES9_NS0_8NullTypeEmfLb0ESL_EEvT0_T1_T2_iT3_T4_T5_E12temp_storage+31616];
	cvt.u64.u32 	%rd35, %r42;
	add.s64 	%rd36, %rd4, %rd35;
	setp.ge.s32 	%p81, %r42, %r78;
	shl.b64 	%rd37, %rd36, 2;
	add.s64 	%rd15, %rd3, %rd37;
	@%p81 bra 	$L__BB5_92;
	st.global.f32 	[%rd15], %f103;
$L__BB5_92:
	setp.ge.s32 	%p82, %r43, %r78;
	@%p82 bra 	$L__BB5_94;
	st.global.f32 	[%rd15+128], %f104;
$L__BB5_94:
	mov.u32 	%r246, %tid.x;
	and.b32  	%r247, %r246, 992;
	mul.lo.s32 	%r248, %r247, 19;
	and.b32  	%r249, %r246, 31;
	or.b32  	%r250, %r248, %r249;
	add.s32 	%r251, %r250, 64;
	setp.ge.s32 	%p83, %r251, %r78;
	@%p83 bra 	$L__BB5_96;
	st.global.f32 	[%rd15+256], %f105;
$L__BB5_96:
	add.s32 	%r257, %r250, 96;
	setp.ge.s32 	%p84, %r257, %r78;
	@%p84 bra 	$L__BB5_98;
	st.global.f32 	[%rd15+384], %f106;
$L__BB5_98:
	add.s32 	%r263, %r250, 128;
	setp.ge.s32 	%p85, %r263, %r78;
	@%p85 bra 	$L__BB5_100;
	st.global.f32 	[%rd15+512], %f107;
$L__BB5_100:
	add.s32 	%r269, %r250, 160;
	setp.ge.s32 	%p86, %r269, %r78;
	@%p86 bra 	$L__BB5_102;
	st.global.f32 	[%rd15+640], %f108;
$L__BB5_102:
	add.s32 	%r275, %r250, 192;
	setp.ge.s32 	%p87, %r275, %r78;
	@%p87 bra 	$L__BB5_104;
	st.global.f32 	[%rd15+768], %f109;
$L__BB5_104:
	add.s32 	%r281, %r250, 224;
	setp.ge.s32 	%p88, %r281, %r78;
	@%p88 bra 	$L__BB5_106;
	st.global.f32 	[%rd15+896], %f110;
$L__BB5_106:
	add.s32 	%r287, %r250, 256;
	setp.ge.s32 	%p89, %r287, %r78;
	@%p89 bra 	$L__BB5_108;
	st.global.f32 	[%rd15+1024], %f111;
$L__BB5_108:
	add.s32 	%r293, %r250, 288;
	setp.ge.s32 	%p90, %r293, %r78;
	@%p90 bra 	$L__BB5_110;
	st.global.f32 	[%rd15+1152], %f112;
$L__BB5_110:
	add.s32 	%r299, %r250, 320;
	setp.ge.s32 	%p91, %r299, %r78;
	@%p91 bra 	$L__BB5_112;
	st.global.f32 	[%rd15+1280], %f113;
$L__BB5_112:
	add.s32 	%r305, %r250, 352;
	setp.ge.s32 	%p92, %r305, %r78;
	@%p92 bra 	$L__BB5_114;
	st.global.f32 	[%rd15+1408], %f114;
$L__BB5_114:
	add.s32 	%r311, %r250, 384;
	setp.ge.s32 	%p93, %r311, %r78;
	@%p93 bra 	$L__BB5_116;
	st.global.f32 	[%rd15+1536], %f115;
$L__BB5_116:
	add.s32 	%r317, %r250, 416;
	setp.ge.s32 	%p94, %r317, %r78;
	@%p94 bra 	$L__BB5_118;
	st.global.f32 	[%rd15+1664], %f116;
$L__BB5_118:
	add.s32 	%r323, %r250, 448;
	setp.ge.s32 	%p95, %r323, %r78;
	@%p95 bra 	$L__BB5_120;
	st.global.f32 	[%rd15+1792], %f117;
$L__BB5_120:
	add.s32 	%r329, %r250, 480;
	setp.ge.s32 	%p96, %r329, %r78;
	@%p96 bra 	$L__BB5_122;
	st.global.f32 	[%rd15+1920], %f118;
$L__BB5_122:
	add.s32 	%r335, %r250, 512;
	setp.ge.s32 	%p97, %r335, %r78;
	@%p97 bra 	$L__BB5_124;
	st.global.f32 	[%rd15+2048], %f119;
$L__BB5_124:
	add.s32 	%r341, %r250, 544;
	setp.ge.s32 	%p98, %r341, %r78;
	@%p98 bra 	$L__BB5_126;
	st.global.f32 	[%rd15+2176], %f120;
$L__BB5_126:
	setp.ge.s32 	%p99, %r44, %r78;
	@%p99 bra 	$L__BB5_128;
	st.global.f32 	[%rd15+2304], %f121;
$L__BB5_128:
	ret;

}


// ===== COMPILED SASS (sm_100) =====

	.target	sm_100

	.elftype	@"ET_EXEC"


//--------------------- .note.nv.tkinfo           --------------------------
	.section	.note.nv.tkinfo,"",@"SHT_NOTE"
	.sectionflags	@"SHF_NOTE_NV_TKINFO"
	.tkinfo
        /*0018*/ 	.word	0x00000002
        /*0030*/ 	.string	""
        /*0030*/ 	.string	"ptxas"
        /*0030*/ 	.string	"Cuda compilation tools, release 13.0, V13.0.88"
        /*0030*/ 	.string	"Build cuda_13.0.r13.0/compiler.36424714_0"
        /*0030*/ 	.string	"-arch sm_100 -m 64 "



//--------------------- .note.nv.cuinfo           --------------------------
	.section	.note.nv.cuinfo,"",@"SHT_NOTE"
	.sectionflags	@"SHF_NOTE_NV_CUINFO"
        /*0018*/ 	.short	0x0002
        /*001a*/ 	.short	0x0064
        /*001c*/ 	.short	0x0082
	.zero		2


//--------------------- .nv.info                  --------------------------
	.section	.nv.info,"",@"SHT_CUDA_INFO"
	.align	4


	//----- nvinfo : EIATTR_REGCOUNT
	.align		4
        /*0000*/ 	.byte	0x04, 0x2f
        /*0002*/ 	.short	(.L_44 - .L_43)
	.align		4
.L_43:
        /*0004*/ 	.word	index@(_Z9shfl_scanPfS_)
        /*0008*/ 	.word	0x0000001e


	//----- nvinfo : EIATTR_FRAME_SIZE
	.align		4
.L_44:
        /*000c*/ 	.byte	0x04, 0x11
        /*000e*/ 	.short	(.L_46 - .L_45)
	.align		4
.L_45:
        /*0010*/ 	.word	index@(_Z9shfl_scanPfS_)
        /*0014*/ 	.word	0x00000000


	//----- nvinfo : EIATTR_REGCOUNT
	.align		4
.L_46:
        /*0018*/ 	.byte	0x04, 0x2f
        /*001a*/ 	.short	(.L_48 - .L_47)
	.align		4
.L_47:
        /*001c*/ 	.word	index@(_Z11uniform_addPfS_i)
        /*0020*/ 	.word	0x0000000a


	//----- nvinfo : EIATTR_FRAME_SIZE
	.align		4
.L_48:
        /*0024*/ 	.byte	0x04, 0x11
        /*0026*/ 	.short	(.L_50 - .L_49)
	.align		4
.L_49:
        /*0028*/ 	.word	index@(_Z11uniform_addPfS_i)
        /*002c*/ 	.word	0x00000000


	//----- nvinfo : EIATTR_REGCOUNT
	.align		4
.L_50:
        /*0030*/ 	.byte	0x04, 0x2f
        /*0032*/ 	.short	(.L_52 - .L_51)
	.align		4
.L_51:
        /*0034*/ 	.word	index@(_ZN3cub18CUB_300001_SM_10006detail11EmptyKernelIvEEvv)
        /*0038*/ 	.word	0x00000004


	//----- nvinfo : EIATTR_FRAME_SIZE
	.align		4
.L_52:
        /*003c*/ 	.byte	0x04, 0x11
        /*003e*/ 	.short	(.L_54 - .L_53)
	.align		4
.L_53:
        /*0040*/ 	.word	index@(_ZN3cub18CUB_300001_SM_10006detail11EmptyKernelIvEEvv)
        /*0044*/ 	.word	0x00000000


	//----- nvinfo : EIATTR_REGCOUNT
	.align		4
.L_54:
        /*0048*/ 	.byte	0x04, 0x2f
        /*004a*/ 	.short	(.L_56 - .L_55)
	.align		4
.L_55:
        /*004c*/ 	.word	index@(_ZN3cub18CUB_300001_SM_10006detail4scan20DeviceScanInitKernelINS0_13ScanTileStateIfLb1EEEEEvT_i)
        /*0050*/ 	.word	0x00000008


	//----- nvinfo : EIATTR_FRAME_SIZE
	.align		4
.L_56:
        /*0054*/ 	.byte	0x04, 0x11
        /*0056*/ 	.short	(.L_58 - .L_57)
	.align		4
.L_57:
        /*0058*/ 	.word	index@(_ZN3cub18CUB_300001_SM_10006detail4scan20DeviceScanInitKernelINS0_13ScanTileStateIfLb1EEEEEvT_i)
        /*005c*/ 	.word	0x00000000


	//----- nvinfo : EIATTR_REGCOUNT
	.align		4
.L_58:
        /*0060*/ 	.byte	0x04, 0x2f
        /*0062*/ 	.short	(.L_60 - .L_59)
	.align		4
.L_59:
        /*0064*/ 	.word	index@(_ZN3cub18CUB_300001_SM_10006detail4scan16DeviceScanKernelINS2_10policy_hubIfffjN4cuda3std3__44plusIvEEE10Policy1000EN6thrust24THRUST_300001_SM_1000_NS6detail15normal_iteratorINSD_10device_ptrIfEEEESI_NS0_13ScanTileStateIfLb1EEES9_NS0_8NullTypeEjfLb0ESL_EEvT0_T1_T2_iT3_T4_T5_)
        /*0068*/ 	.word	0x00000038


	//----- nvinfo : EIATTR_FRAME_SIZE
	.align		4
.L_60:
        /*006c*/ 	.byte	0x04, 0x11
        /*006e*/ 	.short	(.L_62 - .L_61)
	.align		4
.L_61:
        /*0070*/ 	.word	index@(_ZN3cub18CUB_300001_SM_10006detail4scan16DeviceScanKernelINS2_10policy_hubIfffjN4cuda3std3__44plusIvEEE10Policy1000EN6thrust24THRUST_300001_SM_1000_NS6detail15normal_iteratorINSD_10device_ptrIfEEEESI_NS0_13ScanTileStateIfLb1EEES9_NS0_8NullTypeEjfLb0ESL_EEvT0_T1_T2_iT3_T4_T5_)
        /*0074*/ 	.word	0x00000000


	//----- nvinfo : EIATTR_REGCOUNT
	.align		4
.L_62:
        /*0078*/ 	.byte	0x04, 0x2f
        /*007a*/ 	.short	(.L_64 - .L_63)
	.align		4
.L_63:
        /*007c*/ 	.word	index@(_ZN3cub18CUB_300001_SM_10006detail4scan16DeviceScanKernelINS2_10policy_hubIfffmN4cuda3std3__44plusIvEEE10Policy1000EN6thrust24THRUST_300001_SM_1000_NS6detail15normal_iteratorINSD_10device_ptrIfEEEESI_NS0_13ScanTileStateIfLb1EEES9_NS0_8NullTypeEmfLb0ESL_EEvT0_T1_T2_iT3_T4_T5_)
        /*0080*/ 	.word	0x00000030


	//----- nvinfo : EIATTR_FRAME_SIZE
	.align		4
.L_64:
        /*0084*/ 	.byte	0x04, 0x11
        /*0086*/ 	.short	(.L_66 - .L_65)
	.align		4
.L_65:
        /*0088*/ 	.word	index@(_ZN3cub18CUB_300001_SM_10006detail4scan16DeviceScanKernelINS2_10policy_hubIfffmN4cuda3std3__44plusIvEEE10Policy1000EN6thrust24THRUST_300001_SM_1000_NS6detail15normal_iteratorINSD_10device_ptrIfEEEESI_NS0_13ScanTileStateIfLb1EEES9_NS0_8NullTypeEmfLb0ESL_EEvT0_T1_T2_iT3_T4_T5_)
        /*008c*/ 	.word	0x00000000


	//----- nvinfo : EIATTR_MIN_STACK_SIZE
	.align		4
.L_66:
        /*0090*/ 	.byte	0x04, 0x12
        /*0092*/ 	.short	(.L_68 - .L_67)
	.align		4
.L_67:
        /*0094*/ 	.word	index@(_ZN3cub18CUB_300001_SM_10006detail4scan16DeviceScanKernelINS2_10policy_hubIfffmN4cuda3std3__44plusIvEEE10Policy1000EN6thrust24THRUST_300001_SM_1000_NS6detail15normal_iteratorINSD_10device_ptrIfEEEESI_NS0_13ScanTileStateIfLb1EEES9_NS0_8NullTypeEmfLb0ESL_EEvT0_T1_T2_iT3_T4_T5_)
        /*0098*/ 	.word	0x00000000


	//----- nvinfo : EIATTR_MIN_STACK_SIZE
	.align		4
.L_68:
        /*009c*/ 	.byte	0x04, 0x12
        /*009e*/ 	.short	(.L_70 - .L_69)
	.align		4
.L_69:
        /*00a0*/ 	.word	index@(_ZN3cub18CUB_300001_SM_10006detail4scan16DeviceScanKernelINS2_10policy_hubIfffjN4cuda3std3__44plusIvEEE10Policy1000EN6thrust24THRUST_300001_SM_1000_NS6detail15normal_iteratorINSD_10device_ptrIfEEEESI_NS0_13ScanTileStateIfLb1EEES9_NS0_8NullTypeEjfLb0ESL_EEvT0_T1_T2_iT3_T4_T5_)
        /*00a4*/ 	.word	0x00000000


	//----- nvinfo : EIATTR_MIN_STACK_SIZE
	.align		4
.L_70:
        /*00a8*/ 	.byte	0x04, 0x12
        /*00aa*/ 	.short	(.L_72 - .L_71)
	.align		4
.L_71:
        /*00ac*/ 	.word	index@(_ZN3cub18CUB_300001_SM_10006detail4scan20DeviceScanInitKernelINS0_13ScanTileStateIfLb1EEEEEvT_i)
        /*00b0*/ 	.word	0x00000000


	//----- nvinfo : EIATTR_MIN_STACK_SIZE
	.align		4
.L_72:
        /*00b4*/ 	.byte	0x04, 0x12
        /*00b6*/ 	.short	(.L_74 - .L_73)
	.align		4
.L_73:
        /*00b8*/ 	.word	index@(_ZN3cub18CUB_300001_SM_10006detail11EmptyKernelIvEEvv)
        /*00bc*/ 	.word	0x00000000


	//----- nvinfo : EIATTR_MIN_STACK_SIZE
	.align		4
.L_74:
        /*00c0*/ 	.byte	0x04, 0x12
        /*00c2*/ 	.short	(.L_76 - .L_75)
	.align		4
.L_75:
        /*00c4*/ 	.word	index@(_Z11uniform_addPfS_i)
        /*00c8*/ 	.word	0x00000000


	//----- nvinfo : EIATTR_MIN_STACK_SIZE
	.align		4
.L_76:
        /*00cc*/ 	.byte	0x04, 0x12
        /*00ce*/ 	.short	(.L_78 - .L_77)
	.align		4
.L_77:
        /*00d0*/ 	.word	index@(_Z9shfl_scanPfS_)
        /*00d4*/ 	.word	0x00000000
.L_78:


//--------------------- .nv.compat                --------------------------
	.section	.nv.compat,"",@"SHT_CUDA_COMPAT_INFO"
	.align	4
        /*0000*/ 	.byte	0x02, 0x09, 0x00, 0x00, 0x02, 0x02, 0x01, 0x00, 0x02, 0x05, 0x05, 0x00, 0x03, 0x07, 0x01, 0x01
        /*0010*/ 	.byte	0x02, 0x03, 0x00, 0x00, 0x02, 0x06, 0x01, 0x00, 0x04, 0x0b, 0x08, 0x00, 0x09, 0x00, 0x00, 0x00
        /*0020*/ 	.byte	0x00, 0x00, 0x00, 0x00


//--------------------- .nv.info._ZN3cub18CUB_300001_SM_10006detail4scan16DeviceScanKernelINS2_10policy_hubIfffmN4cuda3std3__44plusIvEEE10Policy1000EN6thrust24THRUST_300001_SM_1000_NS6detail15normal_iteratorINSD_10device_ptrIfEEEESI_NS0_13ScanTileStateIfLb1EEES9_NS0_8NullTypeEmfLb0ESL_EEvT0_T1_T2_iT3_T4_T5_ --------------------------
	.section	.nv.info._ZN3cub18CUB_300001_SM_10006detail4scan16DeviceScanKernelINS2_10policy_hubIfffmN4cuda3std3__44plusIvEEE10Policy1000EN6thrust24THRUST_300001_SM_1000_NS6detail15normal_iteratorINSD_10device_ptrIfEEEESI_NS0_13ScanTileStateIfLb1EEES9_NS0_8NullTypeEmfLb0ESL_EEvT0_T1_T2_iT3_T4_T5_,"",@"SHT_CUDA_INFO"
	.sectionflags	@""
	.align	4


	//----- nvinfo : EIATTR_CUDA_API_VERSION
	.align		4
        /*0000*/ 	.byte	0x04, 0x37
        /*0002*/ 	.short	(.L_80 - .L_79)
.L_79:
        /*0004*/ 	.word	0x00000082


	//----- nvinfo : EIATTR_KPARAM_INFO
	.align		4
.L_80:
        /*0008*/ 	.byte	0x04, 0x17
        /*000a*/ 	.short	(.L_82 - .L_81)
.L_81:
        /*000c*/ 	.word	0x00000000
        /*0010*/ 	.short	0x0006
        /*0012*/ 	.short	0x0020
        /*0014*/ 	.byte	0x00, 0xf0, 0x21, 0x00


	//----- nvinfo : EIATTR_KPARAM_INFO
	.align		4
.L_82:
        /*0018*/ 	.byte	0x04, 0x17
        /*001a*/ 	.short	(.L_84 - .L_83)
.L_83:
        /*001c*/ 	.word	0x00000000
        /*0020*/ 	.short	0x0005
        /*0022*/ 	.short	0x001d
        /*0024*/ 	.byte	0x00, 0xf0, 0x05, 0x00


	//----- nvinfo : EIATTR_KPARAM_INFO
	.align		4
.L_84:
        /*0028*/ 	.byte	0x04, 0x17
        /*002a*/ 	.short	(.L_86 - .L_85)
.L_85:
        /*002c*/ 	.word	0x00000000
        /*0030*/ 	.short	0x0004
        /*0032*/ 	.short	0x001c
        /*0034*/ 	.byte	0x00, 0xf0, 0x05, 0x00


	//----- nvinfo : EIATTR_KPARAM_INFO
	.align		4
.L_86:
        /*0038*/ 	.byte	0x04, 0x17
        /*003a*/ 	.short	(.L_88 - .L_87)
.L_87:
        /*003c*/ 	.word	0x00000000
        /*0040*/ 	.short	0x0003
        /*0042*/ 	.short	0x0018
        /*0044*/ 	.byte	0x00, 0xf0, 0x11, 0x00


	//----- nvinfo : EIATTR_KPARAM_INFO
	.align		4
.L_88:
        /*0048*/ 	.byte	0x04, 0x17
        /*004a*/ 	.short	(.L_90 - .L_89)
.L_89:
        /*004c*/ 	.word	0x00000000
        /*0050*/ 	.short	0x0002
        /*0052*/ 	.short	0x0010
        /*0054*/ 	.byte	0x00, 0xf0, 0x21, 0x00


	//----- nvinfo : EIATTR_KPARAM_INFO
	.align		4
.L_90:
        /*0058*/ 	.byte	0x04, 0x17
        /*005a*/ 	.short	(.L_92 - .L_91)
.L_91:
        /*005c*/ 	.word	0x00000000
        /*0060*/ 	.short	0x0001
        /*0062*/ 	.short	0x0008
        /*0064*/ 	.byte	0x00, 0xf0, 0x21, 0x00


	//----- nvinfo : EIATTR_KPARAM_INFO
	.align		4
.L_92:
        /*0068*/ 	.byte	0x04, 0x17
        /*006a*/ 	.short	(.L_94 - .L_93)
.L_93:
        /*006c*/ 	.word	0x00000000
        /*0070*/ 	.short	0x0000
        /*0072*/ 	.short	0x0000
        /*0074*/ 	.byte	0x00, 0xf0, 0x21, 0x00


	//----- nvinfo : EIATTR_SPARSE_MMA_MASK
	.align		4
.L_94:
        /*0078*/ 	.byte	0x03, 0x50
        /*007a*/ 	.short	0x0000


	//----- nvinfo : EIATTR_MAXREG_COUNT
	.align		4
        /*007c*/ 	.byte	0x03, 0x1b
        /*007e*/ 	.short	0x0080


	//----- nvinfo : EIATTR_NUM_BARRIERS
	.align		4
        /*0080*/ 	.byte	0x02, 0x4c
        /*0082*/ 	.byte	0x01
	.zero		1


	//----- nvinfo : EIATTR_MERCURY_ISA_VERSION
	.align		4
        /*0084*/ 	.byte	0x03, 0x5f
        /*0086*/ 	.short	0x0101


	//----- nvinfo : EIATTR_COOP_GROUP_MASK_REGIDS
	.align		4
        /*0088*/ 	.byte	0x04, 0x29
        /*008a*/ 	.short	(.L_96 - .L_95)


	//   ....[0]....
.L_95:
        /*008c*/ 	.word	0xffffffff


	//   ....[1]....
        /*0090*/ 	.word	0xffffffff


	//   ....[2]....
        /*0094*/ 	.word	0xffffffff


	//   ....[3]....
        /*0098*/ 	.word	0xffffffff


	//   ....[4]....
        /*009c*/ 	.word	0xffffffff


	//   ....[5]....
        /*00a0*/ 	.word	0xffffffff


	//   ....[6]....
        /*00a4*/ 	.word	0xffffffff


	//   ....[7]....
        /*00a8*/ 	.word	0xffffffff


	//   ....[8]....
        /*00ac*/ 	.word	0xffffffff


	//   ....[9]....
        /*00b0*/ 	.word	0xffffffff


	//   ....[10]....
        /*00b4*/ 	.word	0xffffffff


	//   ....[11]....
        /*00b8*/ 	.word	0xffffffff


	//   ....[12]....
        /*00bc*/ 	.word	0xffffffff


	//   ....[13]....
        /*00c0*/ 	.word	0xffffffff


	//   ....[14]....
        /*00c4*/ 	.word	0xffffffff


	//   ....[15]....
        /*00c8*/ 	.word	0xffffffff


	//   ....[16]....
        /*00cc*/ 	.word	0xffffffff


	//   ....[17]....
        /*00d0*/ 	.word	0xffffffff


	//   ....[18]....
        /*00d4*/ 	.word	0xffffffff


	//   ....[19]....
        /*00d8*/ 	.word	0xffffffff


	//   ....[20]....
        /*00dc*/ 	.word	0xffffffff


	//   ....[21]....
        /*00e0*/ 	.word	0xffffffff


	//   ....[22]....
        /*00e4*/ 	.word	0xffffffff


	//   ....[23]....
        /*00e8*/ 	.word	0xffffffff


	//   ....[24]....
        /*00ec*/ 	.word	0xffffffff


	//   ....[25]....
        /*00f0*/ 	.word	0xffffffff


	//   ....[26]....
        /*00f4*/ 	.word	0xffffffff


	//   ....[27]....
        /*00f8*/ 	.word	0xffffffff


	//   ....[28]....
        /*00fc*/ 	.word	0xffffffff


	//   ....[29]....
        /*0100*/ 	.word	0xffffffff


	//   ....[30]....
        /*0104*/ 	.word	0xffffffff


	//   ....[31]....
        /*0108*/ 	.word	0xffffffff


	//   ....[32]....
        /*010c*/ 	.word	0xffffffff


	//   ....[33]....
        /*0110*/ 	.word	0xffffffff


	//   ....[34]....
        /*0114*/ 	.word	0xffffffff


	//   ....[35]....
        /*0118*/ 	.word	0xffffffff


	//   ....[36]....
        /*011c*/ 	.word	0xffffffff


	//   ....[37]....
        /*0120*/ 	.word	0xffffffff


	//   ....[38]....
        /*0124*/ 	.word	0xffffffff


	//   ....[39]....
        /*0128*/ 	.word	0xffffffff


	//   ....[40]....
        /*012c*/ 	.word	0xffffffff


	//   ....[41]....
        /*0130*/ 	.word	0xffffffff


	//   ....[42]....
        /*0134*/ 	.word	0xffffffff


	//   ....[43]....
        /*0138*/ 	.word	0xffffffff


	//   ....[44]....
        /*013c*/ 	.word	0xffffffff


	//   ....[45]....
        /*0140*/ 	.word	0xffffffff


	//   ....[46]....
        /*0144*/ 	.word	0xffffffff


	//   ....[47]....
        /*0148*/ 	.word	0xffffffff


	//   ....[48]....
        /*014c*/ 	.word	0xffffffff


	//   ....[49]....
        /*0150*/ 	.word	0xffffffff


	//   ....[50]....
        /*0154*/ 	.word	0xffffffff


	//   ....[51]....
        /*0158*/ 	.word	0xffffffff


	//   ....[52]....
        /*015c*/ 	.word	0xffffffff


	//   ....[53]....
        /*0160*/ 	.word	0xffffffff


	//   ....[54]....
        /*0164*/ 	.word	0xffffffff


	//   ....[55]....
        /*0168*/ 	.word	0xffffffff


	//   ....[56]....
        /*016c*/ 	.word	0xffffffff


	//   ....[57]....
        /*0170*/ 	.word	0xffffffff


	//   ....[58]....
        /*0174*/ 	.word	0xffffffff


	//   ....[59]....
        /*0178*/ 	.word	0xffffffff


	//   ....[60]....
        /*017c*/ 	.word	0xffffffff


	//   ....[61]....
        /*0180*/ 	.word	0xffffffff


	//   ....[62]....
        /*0184*/ 	.word	0xffffffff


	//   ....[63]....
        /*0188*/ 	.word	0xffffffff


	//   ....[64]....
        /*018c*/ 	.word	0x05000008


	//   ....[65]....
        /*0190*/ 	.word	0x05000008


	//   ....[66]....
        /*0194*/ 	.word	0x05000008


	//   ....[67]....
        /*0198*/ 	.word	0x05000008


	//   ....[68]....
        /*019c*/ 	.word	0x05000008


	//   ....[69]....
        /*01a0*/ 	.word	0x05000008


	//   ....[70]....
        /*01a4*/ 	.word	0x05000008


	//   ....[71]....
        /*01a8*/ 	.word	0x05000008


	//   ....[72]....
        /*01ac*/ 	.word	0x05000008


	//   ....[73]....
        /*01b0*/ 	.word	0x05000008


	//   ....[74]....
        /*01b4*/ 	.word	0x05000008


	//   ....[75]....
        /*01b8*/ 	.word	0x05000008


	//   ....[76]....
        /*01bc*/ 	.word	0x05000008


	//   ....[77]....
        /*01c0*/ 	.word	0x05000008


	//   ....[78]....
        /*01c4*/ 	.word	0x05000008


	//   ....[79]....
        /*01c8*/ 	.word	0x05000008


	//   ....[80]....
        /*01cc*/ 	.word	0x05000008


	//   ....[81]....
        /*01d0*/ 	.word	0x05000008


	//   ....[82]....
        /*01d4*/ 	.word	0x05000008


	//   ....[83]....
        /*01d8*/ 	.word	0x05000008


	//   ....[84]....
        /*01dc*/ 	.word	0x05000008


	//   ....[85]....
        /*01e0*/ 	.word	0x05000008


	//   ....[86]....
        /*01e4*/ 	.word	0x05000008


	//   ....[87]....
        /*01e8*/ 	.word	0x05000008


	//   ....[88]....
        /*01ec*/ 	.word	0x05000008


	//   ....[89]....
        /*01f0*/ 	.word	0x05000008


	//   ....[90]....
        /*01f4*/ 	.word	0x05000008


	//   ....[91]....
        /*01f8*/ 	.word	0x05000008


	//   ....[92]....
        /*01fc*/ 	.word	0x05000008


	//   ....[93]....
        /*0200*/ 	.word	0x05000008


	//   ....[94]....
        /*0204*/ 	.word	0x05000008


	//   ....[95]....
        /*0208*/ 	.word	0x05000008


	//   ....[96]....
        /*020c*/ 	.word	0x05000008


	//   ....[97]....
        /*0210*/ 	.word	0x05000008


	//   ....[98]....
        /*0214*/ 	.word	0x05000008


	//   ....[99]....
        /*0218*/ 	.word	0x05000008


	//----- nvinfo : EIATTR_COOP_GROUP_INSTR_OFFSETS
	.align		4
.L_96:
        /*021c*/ 	.byte	0x04, 0x28
        /*021e*/ 	.short	(.L_98 - .L_97)


	//   ....[0]....
.L_97:
        /*0220*/ 	.word	0x00000470


	//   ....[1]....
        /*0224*/ 	.word	0x00000720


	//   ....[2]....
        /*0228*/ 	.word	0x00000740


	//   ....[3]....
        /*022c*/ 	.word	0x00000760


	//   ....[4]....
        /*0230*/ 	.word	0x00000780


	//   ....[5]....
        /*0234*/ 	.word	0x000007a0


	//   ....[6]....
        /*0238*/ 	.word	0x00000800


	//   ....[7]....
        /*023c*/ 	.word	0x00000c50


	//   ....[8]....
        /*0240*/ 	.word	0x00000c70


	//   ....[9]....
        /*0244*/ 	.word	0x00000c90


	//   ....[10]....
        /*0248*/ 	.word	0x00000cb0


	//   ....[11]....
        /*024c*/ 	.word	0x00000cd0


	//   ....[12]....
        /*0250*/ 	.word	0x00000d30


	//   ....[13]....
        /*0254*/ 	.word	0x000010c0


	//   ....[14]....
        /*0258*/ 	.word	0x00001150


	//   ....[15]....
        /*025c*/ 	.word	0x000011c0


	//   ....[16]....
        /*0260*/ 	.word	0x00001260


	//   ....[17]....
        /*0264*/ 	.word	0x000012d0


	//   ....[18]....
        /*0268*/ 	.word	0x00001300


	//   ....[19]....
        /*026c*/ 	.word	0x00001330


	//   ....[20]....
        /*0270*/ 	.word	0x00001360


	//   ....[21]....
        /*0274*/ 	.word	0x00001370


	//   ....[22]....
        /*0278*/ 	.word	0x00001440


	//   ....[23]....
        /*027c*/ 	.word	0x000014d0


	//   ....[24]....
        /*0280*/ 	.word	0x00001530


	//   ....[25]....
        /*0284*/ 	.word	0x00001590


	//   ....[26]....
        /*0288*/ 	.word	0x000015e0


	//   ....[27]....
        /*028c*/ 	.word	0x00001610


	//   ....[28]....
        /*0290*/ 	.word	0x00001640


	//   ....[29]....
        /*0294*/ 	.word	0x00001670


	//   ....[30]....
        /*0298*/ 	.word	0x00001680


	//   ....[31]....
        /*029c*/ 	.word	0x00001af0


	//   ....[32]....
        /*02a0*/ 	.word	0x000024b0


	//   ....[33]....
        /*02a4*/ 	.word	0x00002770


	//   ....[34]....
        /*02a8*/ 	.word	0x00002790


	//   ....[35]....
        /*02ac*/ 	.word	0x000027b0


	//   ....[36]....
        /*02b0*/ 	.word	0x000027d0


	//   ....[37]....
        /*02b4*/ 	.word	0x000027f0


	//   ....[38]....
        /*02b8*/ 	.word	0x00002850


	//   ....[39]....
        /*02bc*/ 	.word	0x00002c20


	//   ....[40]....
        /*02c0*/ 	.word	0x00002c40


	//   ....[41]....
        /*02c4*/ 	.word	0x00002c60


	//   ....[42]....
        /*02c8*/ 	.word	0x00002c80


	//   ....[43]....
        /*02cc*/ 	.word	0x00002ca0


	//   ....[44]....
        /*02d0*/ 	.word	0x00002d00


	//   ....[45]....
        /*02d4*/ 	.word	0x00003090


	//   ....[46]....
        /*02d8*/ 	.word	0x00003120


	//   ....[47]....
        /*02dc*/ 	.word	0x00003180


	//   ....[48]....
        /*02e0*/ 	.word	0x000031f0


	//   ....[49]....
        /*02e4*/ 	.word	0x00003250


	//   ....[50]....
        /*02e8*/ 	.word	0x00003290


	//   ....[51]....
        /*02ec*/ 	.word	0x000032d0


	//   ....[52]....
        /*02f0*/ 	.word	0x00003320


	//   ....[53]....
        /*02f4*/ 	.word	0x00003330


	//   ....[54]....
        /*02f8*/ 	.word	0x00003410


	//   ....[55]....
        /*02fc*/ 	.word	0x000034a0


	//   ....[56]....
        /*0300*/ 	.word	0x00003500


	//   ....[57]....
        /*0304*/ 	.word	0x00003570


	//   ....[58]....
        /*0308*/ 	.word	0x000035c0


	//   ....[59]....
        /*030c*/ 	.word	0x00003600


	//   ....[60]....
        /*0310*/ 	.word	0x00003640


	//   ....[61]....
        /*0314*/ 	.word	0x00003680


	//   ....[62]....
        /*0318*/ 	.word	0x00003690


	//   ....[63]....
        /*031c*/ 	.word	0x00003b00


	//   ....[64]....
        /*0320*/ 	.word	0x000040a0


	//   ....[65]....
        /*0324*/ 	.word	0x00004120


	//   ....[66]....
        /*0328*/ 	.word	0x000041c0


	//   ....[67]....
        /*032c*/ 	.word	0x000042b0


	//   ....[68]....
        /*0330*/ 	.word	0x00004330


	//   ....[69]....
        /*0334*/ 	.word	0x000043b0


	//   ....[70]....
        /*0338*/ 	.word	0x00004430


	//   ....[71]....
        /*033c*/ 	.word	0x000044b0


	//   ....[72]....
        /*0340*/ 	.word	0x00004550


	//   ....[73]....
        /*0344*/ 	.word	0x000045c0


	//   ....[74]....
        /*0348*/ 	.word	0x00004640


	//   ....[75]....
        /*034c*/ 	.word	0x000046c0


	//   ....[76]....
        /*0350*/ 	.word	0x00004770


	//   ....[77]....
        /*0354*/ 	.word	0x000047e0


	//   ....[78]....
        /*0358*/ 	.word	0x00004840


	//   ....[79]....
        /*035c*/ 	.word	0x000048a0


	//   ....[80]....
        /*0360*/ 	.word	0x00004900


	//   ....[81]....
        /*0364*/ 	.word	0x00004960


	//   ....[82]....
        /*0368*/ 	.word	0x000049d0


	//   ....[83]....
        /*036c*/ 	.word	0x00004a50


	//   ....[84]....
        /*0370*/ 	.word	0x00004af0


	//   ....[85]....
        /*0374*/ 	.word	0x00004ba0


	//   ....[86]....
        /*0378*/ 	.word	0x00004c40


	//   ....[87]....
        /*037c*/ 	.word	0x00004cd0


	//   ....[88]....
        /*0380*/ 	.word	0x00004d60


	//   ....[89]....
        /*0384*/ 	.word	0x00004dd0


	//   ....[90]....
        /*0388*/ 	.word	0x00004e90


	//   ....[91]....
        /*038c*/ 	.word	0x00004f00


	//   ....[92]....
        /*0390*/ 	.word	0x00004f80


	//   ....[93]....
        /*0394*/ 	.word	0x00005000


	//   ....[94]....
        /*0398*/ 	.word	0x000050d0


	//   ....[95]....
        /*039c*/ 	.word	0x00005160


	//   ....[96]....
        /*03a0*/ 	.word	0x000051e0


	//   ....[97]....
        /*03a4*/ 	.word	0x00005260


	//   ....[98]....
        /*03a8*/ 	.word	0x000052d0


	//   ....[99]....
        /*03ac*/ 	.word	0x00005330


	//----- nvinfo : EIATTR_VRC_CTA_INIT_COUNT
	.align		4
.L_98:
        /*03b0*/ 	.byte	0x02, 0x4a
	.zero		1
	.zero		1


	//----- nvinfo : EIATTR_EXIT_INSTR_OFFSETS
	.align		4
        /*03b4*/ 	.byte	0x04, 0x1c
        /*03b6*/ 	.short	(.L_100 - .L_99)


	//   ....[0]....
.L_99:
        /*03b8*/ 	.word	0x00001d60


	//   ....[1]....
        /*03bc*/ 	.word	0x00001d90


	//   ....[2]....
        /*03c0*/ 	.word	0x00004030


	//   ....[3]....
        /*03c4*/ 	.word	0x00004050


	//----- nvinfo : EIATTR_MAX_THREADS
	.align		4
.L_100:
        /*03c8*/ 	.byte	0x04, 0x05
        /*03ca*/ 	.short	(.L_102 - .L_101)
.L_101:
        /*03cc*/ 	.word	0x000001a0
        /*03d0*/ 	.word	0x00000001
        /*03d4*/ 	.word	0x00000001


	//----- nvinfo : EIATTR_CRS_STACK_SIZE
	.align		4
.L_102:
        /*03d8*/ 	.byte	0x04, 0x1e
        /*03da*/ 	.short	(.L_104 - .L_103)
.L_103:
        /*03dc*/ 	.word	0x00000000


	//----- nvinfo : EIATTR_CBANK_PARAM_SIZE
	.align		4
.L_104:
        /*03e0*/ 	.byte	0x03, 0x19
        /*03e2*/ 	.short	0x0028


	//----- nvinfo : EIATTR_PARAM_CBANK
	.align		4
        /*03e4*/ 	.byte	0x04, 0x0a
        /*03e6*/ 	.short	(.L_106 - .L_105)
	.align		4
.L_105:
        /*03e8*/ 	.word	index@(.nv.constant0._ZN3cub18CUB_300001_SM_10006detail4scan16DeviceScanKernelINS2_10policy_hubIfffmN4cuda3std3__44plusIvEEE10Policy1000EN6thrust24THRUST_300001_SM_1000_NS6detail15normal_iteratorINSD_10device_ptrIfEEEESI_NS0_13ScanTileStateIfLb1EEES9_NS0_8NullTypeEmfLb0ESL_EEvT0_T1_T2_iT3_T4_T5_)
        /*03ec*/ 	.short	0x0380
        /*03ee*/ 	.short	0x0028


	//----- nvinfo : EIATTR_SW_WAR
	.align		4
.L_106:
        /*03f0*/ 	.byte	0x04, 0x36
        /*03f2*/ 	.short	(.L_108 - .L_107)
.L_107:
        /*03f4*/ 	.word	0x00000008
.L_108:


//--------------------- .nv.info._ZN3cub18CUB_300001_SM_10006detail4scan16DeviceScanKernelINS2_10policy_hubIfffjN4cuda3std3__44plusIvEEE10Policy1000EN6thrust24THRUST_300001_SM_1000_NS6detail15normal_iteratorINSD_10device_ptrIfEEEESI_NS0_13ScanTileStateIfLb1EEES9_NS0_8NullTypeEjfLb0ESL_EEvT0_T1_T2_iT3_T4_T5_ --------------------------
	.section	.nv.info._ZN3cub18CUB_300001_SM_10006detail4scan16DeviceScanKernelINS2_10policy_hubIfffjN4cuda3std3__44plusIvEEE10Policy1000EN6thrust24THRUST_300001_SM_1000_NS6detail15normal_iteratorINSD_10device_ptrIfEEEESI_NS0_13ScanTileStateIfLb1EEES9_NS0_8NullTypeEjfLb0ESL_EEvT0_T1_T2_iT3_T4_T5_,"",@"SHT_CUDA_INFO"
	.sectionflags	@""
	.align	4


	//----- nvinfo : EIATTR_CUDA_API_VERSION
	.align		4
        /*0000*/ 	.byte	0x04, 0x37
        /*0002*/ 	.short	(.L_110 - .L_109)
.L_109:
        /*0004*/ 	.word	0x00000082


	//----- nvinfo : EIATTR_KPARAM_INFO
	.align		4
.L_110:
        /*0008*/ 	.byte	0x04, 0x17
        /*000a*/ 	.short	(.L_112 - .L_111)
.L_111:
        /*000c*/ 	.word	0x00000000
        /*0010*/ 	.short	0x0006
        /*0012*/ 	.short	0x0020
        /*0014*/ 	.byte	0x00, 0xf0, 0x11, 0x00


	//----- nvinfo : EIATTR_KPARAM_INFO
	.align		4
.L_112:
        /*0018*/ 	.byte	0x04, 0x17
        /*001a*/ 	.short	(.L_114 - .L_113)
.L_113:
        /*001c*/ 	.word	0x00000000
        /*0020*/ 	.short	0x0005
        /*0022*/ 	.short	0x001d
        /*0024*/ 	.byte	0x00, 0xf0, 0x05, 0x00


	//----- nvinfo : EIATTR_KPARAM_INFO
	.align		4
.L_114:
        /*0028*/ 	.byte	0x04, 0x17
        /*002a*/ 	.short	(.L_116 - .L_115)
.L_115:
        /*002c*/ 	.word	0x00000000
        /*0030*/ 	.short	0x0004
        /*0032*/ 	.short	0x001c
        /*0034*/ 	.byte	0x00, 0xf0, 0x05, 0x00


	//----- nvinfo : EIATTR_KPARAM_INFO
	.align		4
.L_116:
        /*0038*/ 	.byte	0x04, 0x17
        /*003a*/ 	.short	(.L_118 - .L_117)
.L_117:
        /*003c*/ 	.word	0x00000000
        /*0040*/ 	.short	0x0003
        /*0042*/ 	.short	0x0018
        /*0044*/ 	.byte	0x00, 0xf0, 0x11, 0x00


	//----- nvinfo : EIATTR_KPARAM_INFO
	.align		4
.L_118:
        /*0048*/ 	.byte	0x04, 0x17
        /*004a*/ 	.short	(.L_120 - .L_119)
.L_119:
        /*004c*/ 	.word	0x00000000
        /*0050*/ 	.short	0x0002
        /*0052*/ 	.short	0x0010
        /*0054*/ 	.byte	0x00, 0xf0, 0x21, 0x00


	//----- nvinfo : EIATTR_KPARAM_INFO
	.align		4
.L_120:
        /*0058*/ 	.byte	0x04, 0x17
        /*005a*/ 	.short	(.L_122 - .L_121)
.L_121:
        /*005c*/ 	.word	0x00000000
        /*0060*/ 	.short	0x0001
        /*0062*/ 	.short	0x0008
        /*0064*/ 	.byte	0x00, 0xf0, 0x21, 0x00


	//----- nvinfo : EIATTR_KPARAM_INFO
	.align		4
.L_122:
        /*0068*/ 	.byte	0x04, 0x17
        /*006a*/ 	.short	(.L_124 - .L_123)
.L_123:
        /*006c*/ 	.word	0x00000000
        /*0070*/ 	.short	0x0000
        /*0072*/ 	.short	0x0000
        /*0074*/ 	.byte	0x00, 0xf0, 0x21, 0x00


	//----- nvinfo : EIATTR_SPARSE_MMA_MASK
	.align		4
.L_124:
        /*0078*/ 	.byte	0x03, 0x50
        /*007a*/ 	.short	0x0000


	//----- nvinfo : EIATTR_MAXREG_COUNT
	.align		4
        /*007c*/ 	.byte	0x03, 0x1b
        /*007e*/ 	.short	0x00a8


	//----- nvinfo : EIATTR_NUM_BARRIERS
	.align		4
        /*0080*/ 	.byte	0x02, 0x4c
        /*0082*/ 	.byte	0x01
	.zero		1


	//----- nvinfo : EIATTR_MERCURY_ISA_VERSION
	.align		4
        /*0084*/ 	.byte	0x03, 0x5f
        /*0086*/ 	.short	0x0101


	//----- nvinfo : EIATTR_UNUSED_LOAD_BYTE_OFFSET
	.align		4
        /*0088*/ 	.byte	0x04, 0x44
        /*008a*/ 	.short	(.L_126 - .L_125)


	//   ....[0]....
.L_125:
        /*008c*/ 	.word	0x00002b70
        /*0090*/ 	.word	0x00000fff


	//----- nvinfo : EIATTR_COOP_GROUP_MASK_REGIDS
	.align		4
.L_126:
        /*0094*/ 	.byte	0x04, 0x29
        /*0096*/ 	.short	(.L_128 - .L_127)


	//   ....[0]....
.L_127:
        /*0098*/ 	.word	0xffffffff


	//   ....[1]....
        /*009c*/ 	.word	0xffffffff


	//   ....[2]....
        /*00a0*/ 	.word	0xffffffff


	//   ....[3]....
        /*00a4*/ 	.word	0xffffffff


	//   ....[4]....
        /*00a8*/ 	.word	0xffffffff


	//   ....[5]....
        /*00ac*/ 	.word	0xffffffff


	//   ....[6]....
        /*00b0*/ 	.word	0xffffffff


	//   ....[7]....
        /*00b4*/ 	.word	0xffffffff


	//   ....[8]....
        /*00b8*/ 	.word	0xffffffff


	//   ....[9]....
        /*00bc*/ 	.word	0xffffffff


	//   ....[10]....
        /*00c0*/ 	.word	0xffffffff


	//   ....[11]....
        /*00c4*/ 	.word	0xffffffff


	//   ....[12]....
        /*00c8*/ 	.word	0xffffffff


	//   ....[13]....
        /*00cc*/ 	.word	0xffffffff


	//   ....[14]....
        /*00d0*/ 	.word	0xffffffff


	//   ....[15]....
        /*00d4*/ 	.word	0xffffffff


	//   ....[16]....
        /*00d8*/ 	.word	0xffffffff


	//   ....[17]....
        /*00dc*/ 	.word	0xffffffff


	//   ....[18]....
        /*00e0*/ 	.word	0xffffffff


	//   ....[19]....
        /*00e4*/ 	.word	0xffffffff


	//   ....[20]....
        /*00e8*/ 	.word	0xffffffff


	//   ....[21]....
        /*00ec*/ 	.word	0xffffffff


	//   ....[22]....
        /*00f0*/ 	.word	0xffffffff


	//   ....[23]....
        /*00f4*/ 	.word	0xffffffff


	//   ....[24]....
        /*00f8*/ 	.word	0xffffffff


	//   ....[25]....
        /*00fc*/ 	.word	0xffffffff


	//   ....[26]....
        /*0100*/ 	.word	0xffffffff


	//   ....[27]....
        /*0104*/ 	.word	0xffffffff


	//   ....[28]....
        /*0108*/ 	.word	0xffffffff


	//   ....[29]....
        /*010c*/ 	.word	0xffffffff


	//   ....[30]....
        /*0110*/ 	.word	0xffffffff


	//   ....[31]....
        /*0114*/ 	.word	0xffffffff


	//   ....[32]....
        /*0118*/ 	.word	0xffffffff


	//   ....[33]....
        /*011c*/ 	.word	0xffffffff


	//   ....[34]....
        /*0120*/ 	.word	0xffffffff


	//   ....[35]....
        /*0124*/ 	.word	0xffffffff


	//   ....[36]....
        /*0128*/ 	.word	0xffffffff


	//   ....[37]....
        /*012c*/ 	.word	0xffffffff


	//   ....[38]....
        /*0130*/ 	.word	0xffffffff


	//   ....[39]....
        /*0134*/ 	.word	0xffffffff


	//   ....[40]....
        /*0138*/ 	.word	0xffffffff


	//   ....[41]....
        /*013c*/ 	.word	0xffffffff


	//   ....[42]....
        /*0140*/ 	.word	0xffffffff


	//   ....[43]....
        /*0144*/ 	.word	0xffffffff


	//   ....[44]....
        /*0148*/ 	.word	0xffffffff


	//   ....[45]....
        /*014c*/ 	.word	0xffffffff


	//   ....[46]....
        /*0150*/ 	.word	0xffffffff


	//   ....[47]....
        /*0154*/ 	.word	0xffffffff


	//   ....[48]....
        /*0158*/ 	.word	0xffffffff


	//   ....[49]....
        /*015c*/ 	.word	0xffffffff


	//   ....[50]....
        /*0160*/ 	.word	0xffffffff


	//   ....[51]....
        /*0164*/ 	.word	0xffffffff


	//   ....[52]....
        /*0168*/ 	.word	0xffffffff


	//   ....[53]....
        /*016c*/ 	.word	0xffffffff


	//   ....[54]....
        /*0170*/ 	.word	0xffffffff


	//   ....[55]....
        /*0174*/ 	.word	0xffffffff


	//   ....[56]....
        /*0178*/ 	.word	0xffffffff


	//   ....[57]....
        /*017c*/ 	.word	0xffffffff


	//   ....[58]....
        /*0180*/ 	.word	0xffffffff


	//   ....[59]....
        /*0184*/ 	.word	0xffffffff


	//   ....[60]....
        /*0188*/ 	.word	0xffffffff


	//   ....[61]....
        /*018c*/ 	.word	0xffffffff


	//   ....[62]....
        /*0190*/ 	.word	0xffffffff


	//   ....[63]....
        /*0194*/ 	.word	0xffffffff


	//   ....[64]....
        /*0198*/ 	.word	0x05000015


	//   ....[65]....
        /*019c*/ 	.word	0x05000015


	//   ....[66]....
        /*01a0*/ 	.word	0x05000015


	//   ....[67]....
        /*01a4*/ 	.word	0x05000015


	//   ....[68]....
        /*01a8*/ 	.word	0x05000015


	//   ....[69]....
        /*01ac*/ 	.word	0x05000015


	//   ....[70]....
        /*01b0*/ 	.word	0x05000015


	//   ....[71]....
        /*01b4*/ 	.word	0x05000015


	//   ....[72]....
        /*01b8*/ 	.word	0x05000015


	//   ....[73]....
        /*01bc*/ 	.word	0x05000015


	//   ....[74]....
        /*01c0*/ 	.word	0x05000015


	//   ....[75]....
        /*01c4*/ 	.word	0x05000015


	//   ....[76]....
        /*01c8*/ 	.word	0x05000015


	//   ....[77]....
        /*01cc*/ 	.word	0x05000015


	//   ....[78]....
        /*01d0*/ 	.word	0x05000015


	//   ....[79]....
        /*01d4*/ 	.word	0x05000015


	//   ....[80]....
        /*01d8*/ 	.word	0x05000015


	//   ....[81]....
        /*01dc*/ 	.word	0x05000015


	//   ....[82]....
        /*01e0*/ 	.word	0x05000015


	//   ....[83]....
        /*01e4*/ 	.word	0x05000015


	//   ....[84]....
        /*01e8*/ 	.word	0x05000015


	//   ....[85]....
        /*01ec*/ 	.word	0x05000015


	//   ....[86]....
        /*01f0*/ 	.word	0x05000015


	//   ....[87]....
        /*01f4*/ 	.word	0x05000015


	//   ....[88]....
        /*01f8*/ 	.word	0x05000015


	//   ....[89]....
        /*01fc*/ 	.word	0x05000015


	//   ....[90]....
        /*0200*/ 	.word	0x05000015


	//   ....[91]....
        /*0204*/ 	.word	0x05000015


	//   ....[92]....
        /*0208*/ 	.word	0x05000015


	//   ....[93]....
        /*020c*/ 	.word	0x05000015


	//   ....[94]....
        /*0210*/ 	.word	0x05000015


	//   ....[95]....
        /*0214*/ 	.word	0x05000015


	//   ....[96]....
        /*0218*/ 	.word	0x05000015


	//   ....[97]....
        /*021c*/ 	.word	0x05000015


	//   ....[98]....
        /*0220*/ 	.word	0x05000015


	//   ....[99]....
        /*0224*/ 	.word	0x05000015


	//----- nvinfo : EIATTR_COOP_GROUP_INSTR_OFFSETS
	.align		4
.L_128:
        /*0228*/ 	.byte	0x04, 0x28
        /*022a*/ 	.short	(.L_130 - .L_129)


	//   ....[0]....
.L_129:
        /*022c*/ 	.word	0x000004b0


	//   ....[1]....
        /*0230*/ 	.word	0x00000700


	//   ....[2]....
        /*0234*/ 	.word	0x00000730


	//   ....[3]....
        /*0238*/ 	.word	0x00000750


	//   ....[4]....
        /*023c*/ 	.word	0x00000770


	//   ....[5]....
        /*0240*/ 	.word	0x00000790


	//   ....[6]....
        /*0244*/ 	.word	0x000007f0


	//   ....[7]....
        /*0248*/ 	.word	0x00000c20


	//   ....[8]....
        /*024c*/ 	.word	0x00000c50


	//   ....[9]....
        /*0250*/ 	.word	0x00000c70


	//   ....[10]....
        /*0254*/ 	.word	0x00000c90


	//   ....[11]....
        /*0258*/ 	.word	0x00000cb0


	//   ....[12]....
        /*025c*/ 	.word	0x00000d10


	//   ....[13]....
        /*0260*/ 	.word	0x00001050


	//   ....[14]....
        /*0264*/ 	.word	0x00001220


	//   ....[15]....
        /*0268*/ 	.word	0x00001290


	//   ....[16]....
        /*026c*/ 	.word	0x00001330


	//   ....[17]....
        /*0270*/ 	.word	0x000013a0


	//   ....[18]....
        /*0274*/ 	.word	0x000013d0


	//   ....[19]....
        /*0278*/ 	.word	0x00001400


	//   ....[20]....
        /*027c*/ 	.word	0x00001430


	//   ....[21]....
        /*0280*/ 	.word	0x00001440


	//   ....[22]....
        /*0284*/ 	.word	0x000014f0


	//   ....[23]....
        /*0288*/ 	.word	0x000016c0


	//   ....[24]....
        /*028c*/ 	.word	0x00001710


	//   ....[25]....
        /*0290*/ 	.word	0x00001770


	//   ....[26]....
        /*0294*/ 	.word	0x000017c0


	//   ....[27]....
        /*0298*/ 	.word	0x000017f0


	//   ....[28]....
        /*029c*/ 	.word	0x00001820


	//   ....[29]....
        /*02a0*/ 	.word	0x00001850


	//   ....[30]....
        /*02a4*/ 	.word	0x00001860


	//   ....[31]....
        /*02a8*/ 	.word	0x00001d10


	//   ....[32]....
        /*02ac*/ 	.word	0x000027f0


	//   ....[33]....
        /*02b0*/ 	.word	0x00002a50


	//   ....[34]....
        /*02b4*/ 	.word	0x00002a80


	//   ....[35]....
        /*02b8*/ 	.word	0x00002aa0


	//   ....[36]....
        /*02bc*/ 	.word	0x00002ac0


	//   ....[37]....
        /*02c0*/ 	.word	0x00002ae0


	//   ....[38]....
        /*02c4*/ 	.word	0x00002b40


	//   ....[39]....
        /*02c8*/ 	.word	0x00002f00


	//   ....[40]....
        /*02cc*/ 	.word	0x00002f30


	//   ....[41]....
        /*02d0*/ 	.word	0x00002f50


	//   ....[42]....
        /*02d4*/ 	.word	0x00002f70


	//   ....[43]....
        /*02d8*/ 	.word	0x00002f90


	//   ....[44]....
        /*02dc*/ 	.word	0x00003110


	//   ....[45]....
        /*02e0*/ 	.word	0x00003330


	//   ....[46]....
        /*02e4*/ 	.word	0x00003500


	//   ....[47]....
        /*02e8*/ 	.word	0x00003570


	//   ....[48]....
        /*02ec*/ 	.word	0x000035e0


	//   ....[49]....
        /*02f0*/ 	.word	0x00003630


	//   ....[50]....
        /*02f4*/ 	.word	0x00003670


	//   ....[51]....
        /*02f8*/ 	.word	0x000036c0


	//   ....[52]....
        /*02fc*/ 	.word	0x00003710


	//   ....[53]....
        /*0300*/ 	.word	0x00003720


	//   ....[54]....
        /*0304*/ 	.word	0x000037d0


	//   ....[55]....
        /*0308*/ 	.word	0x000039a0


	//   ....[56]....
        /*030c*/ 	.word	0x000039f0


	//   ....[57]....
        /*0310*/ 	.word	0x00003a70


	//   ....[58]....
        /*0314*/ 	.word	0x00003ac0


	//   ....[59]....
        /*0318*/ 	.word	0x00003af0


	//   ....[60]....
        /*031c*/ 	.word	0x00003b30


	//   ....[61]....
        /*0320*/ 	.word	0x00003b70


	//   ....[62]....
        /*0324*/ 	.word	0x00003b80


	//   ....[63]....
        /*0328*/ 	.word	0x00004000


	//   ....[64]....
        /*032c*/ 	.word	0x00004680


	//   ....[65]....
        /*0330*/ 	.word	0x00004700


	//   ....[66]....
        /*0334*/ 	.word	0x00004790


	//   ....[67]....
        /*0338*/ 	.word	0x000048b0


	//   ....[68]....
        /*033c*/ 	.word	0x00004920


	//   ....[69]....
        /*0340*/ 	.word	0x00004990


	//   ....[70]....
        /*0344*/ 	.word	0x00004a00


	//   ....[71]....
        /*0348*/ 	.word	0x00004a80


	//   ....[72]....
        /*034c*/ 	.word	0x00004ab0


	//   ....[73]....
        /*0350*/ 	.word	0x00004b50


	//   ....[74]....
        /*0354*/ 	.word	0x00004bd0


	//   ....[75]....
        /*0358*/ 	.word	0x00004c50


	//   ....[76]....
        /*035c*/ 	.word	0x00004d10


	//   ....[77]....
        /*0360*/ 	.word	0x00004d90


	//   ....[78]....
        /*0364*/ 	.word	0x00004e00


	//   ....[79]....
        /*0368*/ 	.word	0x00004e70


	//   ....[80]....
        /*036c*/ 	.word	0x00004ee0


	//   ....[81]....
        /*0370*/ 	.word	0x00004f40


	//   ....[82]....
        /*0374*/ 	.word	0x00004fb0


	//   ....[83]....
        /*0378*/ 	.word	0x00005030


	//   ....[84]....
        /*037c*/ 	.word	0x000050c0


	//   ....[85]....
        /*0380*/ 	.word	0x00005190


	//   ....[86]....
        /*0384*/ 	.word	0x00005210


	//   ....[87]....
        /*0388*/ 	.word	0x00005290


	//   ....[88]....
        /*038c*/ 	.word	0x00005330


	//   ....[89]....
        /*0390*/ 	.word	0x000053b0


	//   ....[90]....
        /*0394*/ 	.word	0x000053e0


	//   ....[91]....
        /*0398*/ 	.word	0x00005480


	//   ....[92]....
        /*039c*/ 	.word	0x00005500


	//   ....[93]....
        /*03a0*/ 	.word	0x00005580


	//   ....[94]....
        /*03a4*/ 	.word	0x00005650


	//   ....[95]....
        /*03a8*/ 	.word	0x000056e0


	//   ....[96]....
        /*03ac*/ 	.word	0x00005760


	//   ....[97]....
        /*03b0*/ 	.word	0x000057e0


	//   ....[98]....
        /*03b4*/ 	.word	0x00005850


	//   ....[99]....
        /*03b8*/ 	.word	0x000058b0


	//----- nvinfo : EIATTR_VRC_CTA_INIT_COUNT
	.align		4
.L_130:
        /*03bc*/ 	.byte	0x02, 0x4a
	.zero		1
	.zero		1


	//----- nvinfo : EIATTR_EXIT_INSTR_OFFSETS
	.align		4
        /*03c0*/ 	.byte	0x04, 0x1c
        /*03c2*/ 	.short	(.L_132 - .L_131)


	//   ....[0]....
.L_131:
        /*03c4*/ 	.word	0x00001fe0


	//   ....[1]....
        /*03c8*/ 	.word	0x00002000


	//   ....[2]....
        /*03cc*/ 	.word	0x00004610


	//   ....[3]....
        /*03d0*/ 	.word	0x00004630


	//----- nvinfo : EIATTR_MAX_THREADS
	.align		4
.L_132:
        /*03d4*/ 	.byte	0x04, 0x05
        /*03d6*/ 	.short	(.L_134 - .L_133)
.L_133:
        /*03d8*/ 	.word	0x00000180
        /*03dc*/ 	.word	0x00000001
        /*03e0*/ 	.word	0x00000001


	//----- nvinfo : EIATTR_CRS_STACK_SIZE
	.align		4
.L_134:
        /*03e4*/ 	.byte	0x04, 0x1e
        /*03e6*/ 	.short	(.L_136 - .L_135)
.L_135:
        /*03e8*/ 	.word	0x00000000


	//----- nvinfo : EIATTR_CBANK_PARAM_SIZE
	.align		4
.L_136:
        /*03ec*/ 	.byte	0x03, 0x19
        /*03ee*/ 	.short	0x0024


	//----- nvinfo : EIATTR_PARAM_CBANK
	.align		4
        /*03f0*/ 	.byte	0x04, 0x0a
        /*03f2*/ 	.short	(.L_138 - .L_137)
	.align		4
.L_137:
        /*03f4*/ 	.word	index@(.nv.constant0._ZN3cub18CUB_300001_SM_10006detail4scan16DeviceScanKernelINS2_10policy_hubIfffjN4cuda3std3__44plusIvEEE10Policy1000EN6thrust24THRUST_300001_SM_1000_NS6detail15normal_iteratorINSD_10device_ptrIfEEEESI_NS0_13ScanTileStateIfLb1EEES9_NS0_8NullTypeEjfLb0ESL_EEvT0_T1_T2_iT3_T4_T5_)
        /*03f8*/ 	.short	0x0380
        /*03fa*/ 	.short	0x0024


	//----- nvinfo : EIATTR_SW_WAR
	.align		4
.L_138:
        /*03fc*/ 	.byte	0x04, 0x36
        /*03fe*/ 	.short	(.L_140 - .L_139)
.L_139:
        /*0400*/ 	.word	0x00000008
.L_140:


//--------------------- .nv.info._ZN3cub18CUB_300001_SM_10006detail4scan20DeviceScanInitKernelINS0_13ScanTileStateIfLb1EEEEEvT_i --------------------------
	.section	.nv.info._ZN3cub18CUB_300001_SM_10006detail4scan20DeviceScanInitKernelINS0_13ScanTileStateIfLb1EEEEEvT_i,"",@"SHT_CUDA_INFO"
	.sectionflags	@""
	.align	4


	//----- nvinfo : EIATTR_CUDA_API_VERSION
	.align		4
        /*0000*/ 	.byte	0x04, 0x37
        /*0002*/ 	.short	(.L_142 - .L_141)
.L_141:
        /*0004*/ 	.word	0x00000082


	//----- nvinfo : EIATTR_KPARAM_INFO
	.align		4
.L_142:
        /*0008*/ 	.byte	0x04, 0x17
        /*000a*/ 	.short	(.L_144 - .L_143)
.L_143:
        /*000c*/ 	.word	0x00000000
        /*0010*/ 	.short	0x0001
        /*0012*/ 	.short	0x0008
        /*0014*/ 	.byte	0x00, 0xf0, 0x11, 0x00


	//----- nvinfo : EIATTR_KPARAM_INFO
	.align		4
.L_144:
        /*0018*/ 	.byte	0x04, 0x17
        /*001a*/ 	.short	(.L_146 - .L_145)
.L_145:
        /*001c*/ 	.word	0x00000000
        /*0020*/ 	.short	0x0000
        /*0022*/ 	.short	0x0000
        /*0024*/ 	.byte	0x00, 0xf0, 0x21, 0x00


	//----- nvinfo : EIATTR_SPARSE_MMA_MASK
	.align		4
.L_146:
        /*0028*/ 	.byte	0x03, 0x50
        /*002a*/ 	.short	0x0000


	//----- nvinfo : EIATTR_MAXREG_COUNT
	.align		4
        /*002c*/ 	.byte	0x03, 0x1b
        /*002e*/ 	.short	0x00ff


	//----- nvinfo : EIATTR_MERCURY_ISA_VERSION
	.align		4
        /*0030*/ 	.byte	0x03, 0x5f
        /*0032*/ 	.short	0x0101


	//----- nvinfo : EIATTR_VRC_CTA_INIT_COUNT
	.align		4
        /*0034*/ 	.byte	0x02, 0x4a
	.zero		1
	.zero		1


	//----- nvinfo : EIATTR_EXIT_INSTR_OFFSETS
	.align		4
        /*0038*/ 	.byte	0x04, 0x1c
        /*003a*/ 	.short	(.L_148 - .L_147)


	//   ....[0]....
.L_147:
        /*003c*/ 	.word	0x000000f0


	//   ....[1]....
        /*0040*/ 	.word	0x00000130


	//----- nvinfo : EIATTR_CBANK_PARAM_SIZE
	.align		4
.L_148:
        /*0044*/ 	.byte	0x03, 0x19
        /*0046*/ 	.short	0x000c


	//----- nvinfo : EIATTR_PARAM_CBANK
	.align		4
        /*0048*/ 	.byte	0x04, 0x0a
        /*004a*/ 	.short	(.L_150 - .L_149)
	.align		4
.L_149:
        /*004c*/ 	.word	index@(.nv.constant0._ZN3cub18CUB_300001_SM_10006detail4scan20DeviceScanInitKernelINS0_13ScanTileStateIfLb1EEEEEvT_i)
        /*0050*/ 	.short	0x0380
        /*0052*/ 	.short	0x000c


	//----- nvinfo : EIATTR_SW_WAR
	.align		4
.L_150:
        /*0054*/ 	.byte	0x04, 0x36
        /*0056*/ 	.short	(.L_152 - .L_151)
.L_151:
        /*0058*/ 	.word	0x00000008
.L_152:


//--------------------- .nv.info._ZN3cub18CUB_300001_SM_10006detail11EmptyKernelIvEEvv --------------------------
	.section	.nv.info._ZN3cub18CUB_300001_SM_10006detail11EmptyKernelIvEEvv,"",@"SHT_CUDA_INFO"
	.sectionflags	@""
	.align	4


	//----- nvinfo : EIATTR_CUDA_API_VERSION
	.align		4
        /*0000*/ 	.byte	0x04, 0x37
        /*0002*/ 	.short	(.L_154 - .L_153)
.L_153:
        /*0004*/ 	.word	0x00000082


	//----- nvinfo : EIATTR_SPARSE_MMA_MASK
	.align		4
.L_154:
        /*0008*/ 	.byte	0x03, 0x50
        /*000a*/ 	.short	0x0000


	//----- nvinfo : EIATTR_MAXREG_COUNT
	.align		4
        /*000c*/ 	.byte	0x03, 0x1b
        /*000e*/ 	.short	0x00ff


	//----- nvinfo : EIATTR_MERCURY_ISA_VERSION
	.align		4
        /*0010*/ 	.byte	0x03, 0x5f
        /*0012*/ 	.short	0x0101


	//----- nvinfo : EIATTR_VRC_CTA_INIT_COUNT
	.align		4
        /*0014*/ 	.byte	0x02, 0x4a
	.zero		1
	.zero		1


	//----- nvinfo : EIATTR_EXIT_INSTR_OFFSETS
	.align		4
        /*0018*/ 	.byte	0x04, 0x1c
        /*001a*/ 	.short	(.L_156 - .L_155)


	//   ....[0]....
.L_155:
        /*001c*/ 	.word	0x00000010


	//----- nvinfo : EIATTR_SW_WAR
	.align		4
.L_156:
        /*0020*/ 	.byte	0x04, 0x36
        /*0022*/ 	.short	(.L_158 - .L_157)
.L_157:
        /*0024*/ 	.word	0x00000008
.L_158:


//--------------------- .nv.info._Z11uniform_addPfS_i --------------------------
	.section	.nv.info._Z11uniform_addPfS_i,"",@"SHT_CUDA_INFO"
	.sectionflags	@""
	.align	4


	//----- nvinfo : EIATTR_CUDA_API_VERSION
	.align		4
        /*0000*/ 	.byte	0x04, 0x37
        /*0002*/ 	.short	(.L_160 - .L_159)
.L_159:
        /*0004*/ 	.word	0x00000082


	//----- nvinfo : EIATTR_KPARAM_INFO
	.align		4
.L_160:
        /*0008*/ 	.byte	0x04, 0x17
        /*000a*/ 	.short	(.L_162 - .L_161)
.L_161:
        /*000c*/ 	.word	0x00000000
        /*0010*/ 	.short	0x0002
        /*0012*/ 	.short	0x0010
        /*0014*/ 	.byte	0x00, 0xf0, 0x11, 0x00


	//----- nvinfo : EIATTR_KPARAM_INFO
	.align		4
.L_162:
        /*0018*/ 	.byte	0x04, 0x17
        /*001a*/ 	.short	(.L_164 - .L_163)
.L_163:
        /*001c*/ 	.word	0x00000000
        /*0020*/ 	.short	0x0001
        /*0022*/ 	.short	0x0008
        /*0024*/ 	.byte	0x00, 0xf5, 0x21, 0x00


	//----- nvinfo : EIATTR_KPARAM_INFO
	.align		4
.L_164:
        /*0028*/ 	.byte	0x04, 0x17
        /*002a*/ 	.short	(.L_166 - .L_165)
.L_165:
        /*002c*/ 	.word	0x00000000
        /*0030*/ 	.short	0x0000
        /*0032*/ 	.short	0x0000
        /*0034*/ 	.byte	0x00, 0xf5, 0x21, 0x00


	//----- nvinfo : EIATTR_SPARSE_MMA_MASK
	.align		4
.L_166:
        /*0038*/ 	.byte	0x03, 0x50
        /*003a*/ 	.short	0x0000


	//----- nvinfo : EIATTR_MAXREG_COUNT
	.align		4
        /*003c*/ 	.byte	0x03, 0x1b
        /*003e*/ 	.short	0x00ff


	//----- nvinfo : EIATTR_NUM_BARRIERS
	.align		4
        /*0040*/ 	.byte	0x02, 0x4c
        /*0042*/ 	.byte	0x01
	.zero		1


	//----- nvinfo : EIATTR_MERCURY_ISA_VERSION
	.align		4
        /*0044*/ 	.byte	0x03, 0x5f
        /*0046*/ 	.short	0x0101


	//----- nvinfo : EIATTR_VRC_CTA_INIT_COUNT
	.align		4
        /*0048*/ 	.byte	0x02, 0x4a
	.zero		1
	.zero		1


	//----- nvinfo : EIATTR_EXIT_INSTR_OFFSETS
	.align		4
        /*004c*/ 	.byte	0x04, 0x1c
        /*004e*/ 	.short	(.L_168 - .L_167)


	//   ....[0]....
.L_167:
        /*0050*/ 	.word	0x00000070


	//   ....[1]....
        /*0054*/ 	.word	0x00000180


	//----- nvinfo : EIATTR_CBANK_PARAM_SIZE
	.align		4
.L_168:
        /*0058*/ 	.byte	0x03, 0x19
        /*005a*/ 	.short	0x0014


	//----- nvinfo : EIATTR_PARAM_CBANK
	.align		4
        /*005c*/ 	.byte	0x04, 0x0a
        /*005e*/ 	.short	(.L_170 - .L_169)
	.align		4
.L_169:
        /*0060*/ 	.word	index@(.nv.constant0._Z11uniform_addPfS_i)
        /*0064*/ 	.short	0x0380
        /*0066*/ 	.short	0x0014


	//----- nvinfo : EIATTR_SW_WAR
	.align		4
.L_170:
        /*0068*/ 	.byte	0x04, 0x36
        /*006a*/ 	.short	(.L_172 - .L_171)
.L_171:
        /*006c*/ 	.word	0x00000008
.L_172:


//--------------------- .nv.info._Z9shfl_scanPfS_ --------------------------
	.section	.nv.info._Z9shfl_scanPfS_,"",@"SHT_CUDA_INFO"
	.sectionflags	@""
	.align	4


	//----- nvinfo : EIATTR_CUDA_API_VERSION
	.align		4
        /*0000*/ 	.byte	0x04, 0x37
        /*0002*/ 	.short	(.L_174 - .L_173)
.L_173:
        /*0004*/ 	.word	0x00000082


	//----- nvinfo : EIATTR_KPARAM_INFO
	.align		4
.L_174:
        /*0008*/ 	.byte	0x04, 0x17
        /*000a*/ 	.short	(.L_176 - .L_175)
.L_175:
        /*000c*/ 	.word	0x00000000
        /*0010*/ 	.short	0x0001
        /*0012*/ 	.short	0x0008
        /*0014*/ 	.byte	0x00, 0xf5, 0x21, 0x00


	//----- nvinfo : EIATTR_KPARAM_INFO
	.align		4
.L_176:
        /*0018*/ 	.byte	0x04, 0x17
        /*001a*/ 	.short	(.L_178 - .L_177)
.L_177:
        /*001c*/ 	.word	0x00000000
        /*0020*/ 	.short	0x0000
        /*0022*/ 	.short	0x0000
        /*0024*/ 	.byte	0x00, 0xf5, 0x21, 0x00


	//----- nvinfo : EIATTR_SPARSE_MMA_MASK
	.align		4
.L_178:
        /*0028*/ 	.byte	0x03, 0x50
        /*002a*/ 	.short	0x0000


	//----- nvinfo : EIATTR_MAXREG_COUNT
	.align		4
        /*002c*/ 	.byte	0x03, 0x1b
        /*002e*/ 	.short	0x00ff


	//----- nvinfo : EIATTR_NUM_BARRIERS
	.align		4
        /*0030*/ 	.byte	0x02, 0x4c
        /*0032*/ 	.byte	0x01
	.zero		1


	//----- nvinfo : EIATTR_MERCURY_ISA_VERSION
	.align		4
        /*0034*/ 	.byte	0x03, 0x5f
        /*0036*/ 	.short	0x0101


	//----- nvinfo : EIATTR_COOP_GROUP_MASK_REGIDS
	.align		4
        /*0038*/ 	.byte	0x04, 0x29
        /*003a*/ 	.short	(.L_180 - .L_179)


	//   ....[0]....
.L_179:
        /*003c*/ 	.word	0xffffffff


	//   ....[1]....
        /*0040*/ 	.word	0xffffffff


	//   ....[2]....
        /*0044*/ 	.word	0xffffffff


	//   ....[3]....
        /*0048*/ 	.word	0xffffffff


	//   ....[4]....
        /*004c*/ 	.word	0xffffffff


	//----- nvinfo : EIATTR_COOP_GROUP_INSTR_OFFSETS
	.align		4
.L_180:
        /*0050*/ 	.byte	0x04, 0x28
        /*0052*/ 	.short	(.L_182 - .L_181)


	//   ....[0]....
.L_181:
        /*0054*/ 	.word	0x00000160


	//   ....[1]....
        /*0058*/ 	.word	0x00000190


	//   ....[2]....
        /*005c*/ 	.word	0x000001c0


	//   ....[3]....
        /*0060*/ 	.word	0x000001f0


	//   ....[4]....
        /*0064*/ 	.word	0x00000220


	//----- nvinfo : EIATTR_VRC_CTA_INIT_COUNT
	.align		4
.L_182:
        /*0068*/ 	.byte	0x02, 0x4a
	.zero		1
	.zero		1


	//----- nvinfo : EIATTR_EXIT_INSTR_OFFSETS
	.align		4
        /*006c*/ 	.byte	0x04, 0x1c
        /*006e*/ 	.short	(.L_184 - .L_183)


	//   ....[0]....
.L_183:
        /*0070*/ 	.word	0x00000ae0


	//   ....[1]....
        /*0074*/ 	.word	0x00000b20


	//----- nvinfo : EIATTR_CRS_STACK_SIZE
	.align		4
.L_184:
        /*0078*/ 	.byte	0x04, 0x1e
        /*007a*/ 	.short	(.L_186 - .L_185)
.L_185:
        /*007c*/ 	.word	0x00000000


	//----- nvinfo : EIATTR_CBANK_PARAM_SIZE
	.align		4
.L_186:
        /*0080*/ 	.byte	0x03, 0x19
        /*0082*/ 	.short	0x0010


	//----- nvinfo : EIATTR_PARAM_CBANK
	.align		4
        /*0084*/ 	.byte	0x04, 0x0a
        /*0086*/ 	.short	(.L_188 - .L_187)
	.align		4
.L_187:
        /*0088*/ 	.word	index@(.nv.constant0._Z9shfl_scanPfS_)
        /*008c*/ 	.short	0x0380
        /*008e*/ 	.short	0x0010


	//----- nvinfo : EIATTR_SW_WAR
	.align		4
.L_188:
        /*0090*/ 	.byte	0x04, 0x36
        /*0092*/ 	.short	(.L_190 - .L_189)
.L_189:
        /*0094*/ 	.word	0x00000008
.L_190:


//--------------------- .nv.callgraph             --------------------------
	.section	.nv.callgraph,"",@"SHT_CUDA_CALLGRAPH"
	.align	4
	.sectionentsize	8
	.align		4
        /*0000*/ 	.word	0x00000000
	.align		4
        /*0004*/ 	.word	0xffffffff
	.align		4
        /*0008*/ 	.word	0x00000000
	.align		4
        /*000c*/ 	.word	0xfffffffe
	.align		4
        /*0010*/ 	.word	0x00000000
	.align		4
        /*0014*/ 	.word	0xfffffffd
	.align		4
        /*0018*/ 	.word	0x00000000
	.align		4
        /*001c*/ 	.word	0xfffffffc


//--------------------- .nv.constant4             --------------------------
	.section	.nv.constant4,"a",@progbits
	.align	8
	.align		8
.nv.constant4:
        /*0000*/ 	.dword	_ZN34_INTERNAL_d8c71042_4_k_cu_2111d55f4cuda3std3__45__cpo5beginE
	.align		8
        /*0008*/ 	.dword	_ZN34_INTERNAL_d8c71042_4_k_cu_2111d55f4cuda3std3__45__cpo3endE
	.align		8
        /*0010*/ 	.dword	_ZN34_INTERNAL_d8c71042_4_k_cu_2111d55f4cuda3std3__45__cpo6cbeginE
	.align		8
        /*0018*/ 	.dword	_ZN34_INTERNAL_d8c71042_4_k_cu_2111d55f4cuda3std3__45__cpo4cendE
	.align		8
        /*0020*/ 	.dword	_ZN34_INTERNAL_d8c71042_4_k_cu_2111d55f4cuda3std3__45__cpo6rbeginE
	.align		8
        /*0028*/ 	.dword	_ZN34_INTERNAL_d8c71042_4_k_cu_2111d55f4cuda3std3__45__cpo4rendE
	.align		8
        /*0030*/ 	.dword	_ZN34_INTERNAL_d8c71042_4_k_cu_2111d55f4cuda3std3__45__cpo7crbeginE
	.align		8
        /*0038*/ 	.dword	_ZN34_INTERNAL_d8c71042_4_k_cu_2111d55f4cuda3std3__45__cpo5crendE
	.align		8
        /*0040*/ 	.dword	_ZN34_INTERNAL_d8c71042_4_k_cu_2111d55f4cuda3std3__436_GLOBAL__N__d8c71042_4_k_cu_2111d55f6ignoreE
	.align		8
        /*0048*/ 	.dword	_ZN34_INTERNAL_d8c71042_4_k_cu_2111d55f4cuda3std3__419piecewise_constructE
	.align		8
        /*0050*/ 	.dword	_ZN34_INTERNAL_d8c71042_4_k_cu_2111d55f4cuda3std3__48in_placeE
	.align		8
        /*0058*/ 	.dword	_ZN34_INTERNAL_d8c71042_4_k_cu_2111d55f4cuda3std3__420unreachable_sentinelE
	.align		8
        /*0060*/ 	.dword	_ZN34_INTERNAL_d8c71042_4_k_cu_2111d55f4cuda3std3__47nulloptE
	.align		8
        /*0068*/ 	.dword	_ZN34_INTERNAL_d8c71042_4_k_cu_2111d55f4cuda3std3__48unexpectE
	.align		8
        /*0070*/ 	.dword	_ZN34_INTERNAL_d8c71042_4_k_cu_2111d55f4cuda3std6ranges3__45__cpo4swapE
	.align		8
        /*0078*/ 	.dword	_ZN34_INTERNAL_d8c71042_4_k_cu_2111d55f4cuda3std6ranges3__45__cpo9iter_moveE
	.align		8
        /*0080*/ 	.dword	_ZN34_INTERNAL_d8c71042_4_k_cu_2111d55f4cuda3std6ranges3__45__cpo5beginE
	.align		8
        /*0088*/ 	.dword	_ZN34_INTERNAL_d8c71042_4_k_cu_2111d55f4cuda3std6ranges3__45__cpo3endE
	.align		8
        /*0090*/ 	.dword	_ZN34_INTERNAL_d8c71042_4_k_cu_2111d55f4cuda3std6ranges3__45__cpo6cbeginE
	.align		8
        /*0098*/ 	.dword	_ZN34_INTERNAL_d8c71042_4_k_cu_2111d55f4cuda3std6ranges3__45__cpo4cendE
	.align		8
        /*00a0*/ 	.dword	_ZN34_INTERNAL_d8c71042_4_k_cu_2111d55f4cuda3std6ranges3__45__cpo7advanceE
	.align		8
        /*00a8*/ 	.dword	_ZN34_INTERNAL_d8c71042_4_k_cu_2111d55f4cuda3std6ranges3__45__cpo9iter_swapE
	.align		8
        /*00b0*/ 	.dword	_ZN34_INTERNAL_d8c71042_4_k_cu_2111d55f4cuda3std6ranges3__45__cpo4nextE
	.align		8
        /*00b8*/ 	.dword	_ZN34_INTERNAL_d8c71042_4_k_cu_2111d55f4cuda3std6ranges3__45__cpo4prevE
	.align		8
        /*00c0*/ 	.dword	_ZN34_INTERNAL_d8c71042_4_k_cu_2111d55f4cuda3std6ranges3__45__cpo4dataE
	.align		8
        /*00c8*/ 	.dword	_ZN34_INTERNAL_d8c71042_4_k_cu_2111d55f4cuda3std6ranges3__45__cpo5cdataE
	.align		8
        /*00d0*/ 	.dword	_ZN34_INTERNAL_d8c71042_4_k_cu_2111d55f4cuda3std6ranges3__45__cpo4sizeE
	.align		8
        /*00d8*/ 	.dword	_ZN34_INTERNAL_d8c71042_4_k_cu_2111d55f4cuda3std6ranges3__45__cpo5ssizeE
	.align		8
        /*00e0*/ 	.dword	_ZN34_INTERNAL_d8c71042_4_k_cu_2111d55f4cuda3std6ranges3__45__cpo8distanceE
	.align		8
        /*00e8*/ 	.dword	_ZN34_INTERNAL_d8c71042_4_k_cu_2111d55f6thrust24THRUST_300001_SM_1000_NS8cuda_cub3parE
	.align		8
        /*00f0*/ 	.dword	_ZN34_INTERNAL_d8c71042_4_k_cu_2111d55f6thrust24THRUST_300001_SM_1000_NS8cuda_cub10par_nosyncE
	.align		8
        /*00f8*/ 	.dword	_ZN34_INTERNAL_d8c71042_4_k_cu_2111d55f6thrust24THRUST_300001_SM_1000_NS6system6detail10sequential3seqE
	.align		8
        /*0100*/ 	.dword	_ZN34_INTERNAL_d8c71042_4_k_cu_2111d55f6thrust24THRUST_300001_SM_1000_NS12placeholders2_1E
	.align		8
        /*0108*/ 	.dword	_ZN34_INTERNAL_d8c71042_4_k_cu_2111d55f6thrust24THRUST_300001_SM_1000_NS12placeholders2_2E
	.align		8
        /*0110*/ 	.dword	_ZN34_INTERNAL_d8c71042_4_k_cu_2111d55f6thrust24THRUST_300001_SM_1000_NS12placeholders2_3E
	.align		8
        /*0118*/ 	.dword	_ZN34_INTERNAL_d8c71042_4_k_cu_2111d55f6thrust24THRUST_300001_SM_1000_NS12placeholders2_4E
	.align		8
        /*0120*/ 	.dword	_ZN34_INTERNAL_d8c71042_4_k_cu_2111d55f6thrust24THRUST_300001_SM_1000_NS12placeholders2_5E
	.align		8
        /*0128*/ 	.dword	_ZN34_INTERNAL_d8c71042_4_k_cu_2111d55f6thrust24THRUST_300001_SM_1000_NS12placeholders2_6E
	.align		8
        /*0130*/ 	.dword	_ZN34_INTERNAL_d8c71042_4_k_cu_2111d55f6thrust24THRUST_300001_SM_1000_NS12placeholders2_7E
	.align		8
        /*0138*/ 	.dword	_ZN34_INTERNAL_d8c71042_4_k_cu_2111d55f6thrust24THRUST_300001_SM_1000_NS12placeholders2_8E
	.align		8
        /*0140*/ 	.dword	_ZN34_INTERNAL_d8c71042_4_k_cu_2111d55f6thrust24THRUST_300001_SM_1000_NS12placeholders2_9E
	.align		8
        /*0148*/ 	.dword	_ZN34_INTERNAL_d8c71042_4_k_cu_2111d55f6thrust24THRUST_300001_SM_1000_NS12placeholders3_10E
	.align		8
        /*0150*/ 	.dword	_ZN34_INTERNAL_d8c71042_4_k_cu_2111d55f6thrust24THRUST_300001_SM_1000_NS3seqE


//--------------------- .text._ZN3cub18CUB_300001_SM_10006detail4scan16DeviceScanKernelINS2_10policy_hubIfffmN4cuda3std3__44plusIvEEE10Policy1000EN6thrust24THRUST_300001_SM_1000_NS6detail15normal_iteratorINSD_10device_ptrIfEEEESI_NS0_13ScanTileStateIfLb1EEES9_NS0_8NullTypeEmfLb0ESL_EEvT0_T1_T2_iT3_T4_T5_ --------------------------
	.section	.text._ZN3cub18CUB_300001_SM_10006detail4scan16DeviceScanKernelINS2_10policy_hubIfffmN4cuda3std3__44plusIvEEE10Policy1000EN6thrust24THRUST_300001_SM_1000_NS6detail15normal_iteratorINSD_10device_ptrIfEEEESI_NS0_13ScanTileStateIfLb1EEES9_NS0_8NullTypeEmfLb0ESL_EEvT0_T1_T2_iT3_T4_T5_,"ax",@progbits
	.align	128
        .global         _ZN3cub18CUB_300001_SM_10006detail4scan16DeviceScanKernelINS2_10policy_hubIfffmN4cuda3std3__44plusIvEEE10Policy1000EN6thrust24THRUST_300001_SM_1000_NS6detail15normal_iteratorINSD_10device_ptrIfEEEESI_NS0_13ScanTileStateIfLb1EEES9_NS0_8NullTypeEmfLb0ESL_EEvT0_T1_T2_iT3_T4_T5_
        .type           _ZN3cub18CUB_300001_SM_10006detail4scan16DeviceScanKernelINS2_10policy_hubIfffmN4cuda3std3__44plusIvEEE10Policy1000EN6thrust24THRUST_300001_SM_1000_NS6detail15normal_iteratorINSD_10device_ptrIfEEEESI_NS0_13ScanTileStateIfLb1EEES9_NS0_8NullTypeEmfLb0ESL_EEvT0_T1_T2_iT3_T4_T5_,@function
        .size           _ZN3cub18CUB_300001_SM_10006detail4scan16DeviceScanKernelINS2_10policy_hubIfffmN4cuda3std3__44plusIvEEE10Policy1000EN6thrust24THRUST_300001_SM_1000_NS6detail15normal_iteratorINSD_10device_ptrIfEEEESI_NS0_13ScanTileStateIfLb1EEES9_NS0_8NullTypeEmfLb0ESL_EEvT0_T1_T2_iT3_T4_T5_,(.L_x_199 - _ZN3cub18CUB_300001_SM_10006detail4scan16DeviceScanKernelINS2_10policy_hubIfffmN4cuda3std3__44plusIvEEE10Policy1000EN6thrust24THRUST_300001_SM_1000_NS6detail15normal_iteratorINSD_10device_ptrIfEEEESI_NS0_13ScanTileStateIfLb1EEES9_NS0_8NullTypeEmfLb0ESL_EEvT0_T1_T2_iT3_T4_T5_)
        .other          _ZN3cub18CUB_300001_SM_10006detail4scan16DeviceScanKernelINS2_10policy_hubIfffmN4cuda3std3__44plusIvEEE10Policy1000EN6thrust24THRUST_300001_SM_1000_NS6detail15normal_iteratorINSD_10device_ptrIfEEEESI_NS0_13ScanTileStateIfLb1EEES9_NS0_8NullTypeEmfLb0ESL_EEvT0_T1_T2_iT3_T4_T5_,@"STO_CUDA_ENTRY STV_DEFAULT"
_ZN3cub18CUB_300001_SM_10006detail4scan16DeviceScanKernelINS2_10policy_hubIfffmN4cuda3std3__44plusIvEEE10Policy1000EN6thrust24THRUST_300001_SM_1000_NS6detail15normal_iteratorINSD_10device_ptrIfEEEESI_NS0_13ScanTileStateIfLb1EEES9_NS0_8NullTypeEmfLb0ESL_EEvT0_T1_T2_iT3_T4_T5_:
.text._ZN3cub18CUB_300001_SM_10006detail4scan16DeviceScanKernelINS2_10policy_hubIfffmN4cuda3std3__44plusIvEEE10Policy1000EN6thrust24THRUST_300001_SM_1000_NS6detail15normal_iteratorINSD_10device_ptrIfEEEESI_NS0_13ScanTileStateIfLb1EEES9_NS0_8NullTypeEmfLb0ESL_EEvT0_T1_T2_iT3_T4_T5_:
[----:B------:R-:W-:Y:S08]  /*0000*/  LDC R1, c[0x0][0x37c] ;  /* 0x0000df00ff017b82 */ /* 0x000ff00000000800 */
[----:B------:R-:W0:Y:S01]  /*0010*/  S2UR UR6, SR_CTAID.X ;  /* 0x00000000000679c3 */ /* 0x000e220000002500 */
[----:B------:R-:W0:Y:S01]  /*0020*/  LDCU UR4, c[0x0][0x398] ;  /* 0x00007300ff0477ac */ /* 0x000e220008000800 */
[----:B------:R-:W1:Y:S01]  /*0030*/  LDCU.64 UR8, c[0x0][0x3a0] ;  /* 0x00007400ff0877ac */ /* 0x000e620008000a00 */
[----:B------:R-:W2:Y:S01]  /*0040*/  LDCU.64 UR12, c[0x0][0x358] ;  /* 0x00006b00ff0c77ac */ /* 0x000ea20008000a00 */
[----:B0-----:R-:W-:-:S04]  /*0050*/  UIADD3 UR6, UPT, UPT, UR6, UR4, URZ ;  /* 0x0000000406067290 */ /* 0x001fc8000fffe0ff */
[----:B------:R-:W-:-:S04]  /*0060*/  UIMAD.WIDE UR10, UR6, 0x1ee0, URZ ;  /* 0x00001ee0060a78a5 */ /* 0x000fc8000f8e02ff */
[----:B-1----:R-:W-:-:S04]  /*0070*/  UIADD3 UR7, UP0, UPT, -UR10, UR8, URZ ;  /* 0x000000080a077290 */ /* 0x002fc8000ff1e1ff */
[----:B------:R-:W-:Y:S02]  /*0080*/  UIADD3.X UR4, UPT, UPT, ~UR11, UR9, URZ, UP0, !UPT ;  /* 0x000000090b047290 */ /* 0x000fe400087fe5ff */
[----:B------:R-:W-:-:S04]  /*0090*/  UISETP.GE.U32.AND UP0, UPT, UR7, 0x1ee1, UPT ;  /* 0x00001ee10700788c */ /* 0x000fc8000bf06070 */
[----:B------:R-:W-:-:S09]  /*00a0*/  UISETP.GE.U32.AND.EX UP0, UPT, UR4, URZ, UPT, UP0 ;  /* 0x000000ff0400728c */ /* 0x000fd2000bf06100 */
[----:B--2---:R-:W-:Y:S05]  /*00b0*/  BRA.U !UP0, `(.L_x_0) ;  /* 0x0000001d082c7547 */ /* 0x004fea000b800000 */
[----:B------:R-:W0:Y:S01]  /*00c0*/  S2R R38, SR_TID.X ;  /* 0x0000000000267919 */ /* 0x000e220000002100 */
[----:B------:R-:W1:Y:S01]  /*00d0*/  LDCU.64 UR4, c[0x0][0x380] ;  /* 0x00007000ff0477ac */ /* 0x000e620008000a00 */
[C---:B0-----:R-:W-:Y:S02]  /*00e0*/  LOP3.LUT R0, R38.reuse, 0x1f, RZ, 0xc0, !PT ;  /* 0x0000001f26007812 */ /* 0x041fe400078ec0ff */
[----:B------:R-:W-:-:S05]  /*00f0*/  LOP3.LUT R3, R38, 0x3e0, RZ, 0xc0, !PT ;  /* 0x000003e026037812 */ /* 0x000fca00078ec0ff */
[----:B------:R-:W-:-:S05]  /*0100*/  IMAD R0, R3, 0x13, R0 ;  /* 0x0000001303007824 */ /* 0x000fca00078e0200 */
[----:B------:R-:W-:-:S05]  /*0110*/  IADD3 R0, P0, PT, R0, UR10, RZ ;  /* 0x0000000a00007c10 */ /* 0x000fca000ff1e0ff */
[----:B------:R-:W-:Y:S02]  /*0120*/  IMAD.X R41, RZ, RZ, UR11, P0 ;  /* 0x0000000bff297e24 */ /* 0x000fe400080e06ff */
[----:B------:R-:W-:-:S03]  /*0130*/  IMAD.SHL.U32 R42, R0, 0x4, RZ ;  /* 0x00000004002a7824 */ /* 0x000fc600078e00ff */
[----:B------:R-:W-:Y:S02]  /*0140*/  SHF.L.U64.HI R41, R0, 0x2, R41 ;  /* 0x0000000200297819 */ /* 0x000fe40000010229 */
[----:B-1----:R-:W-:-:S04]  /*0150*/  IADD3 R2, P0, PT, R42, UR4, RZ ;  /* 0x000000042a027c10 */ /* 0x002fc8000ff1e0ff */
[----:B------:R-:W-:-:S05]  /*0160*/  IADD3.X R3, PT, PT, R41, UR5, RZ, P0, !PT ;  /* 0x0000000529037c10 */ /* 0x000fca00087fe4ff */
[----:B------:R-:W2:Y:S04]  /*0170*/  LDG.E R5, desc[UR12][R2.64] ;  /* 0x0000000c02057981 */ /* 0x000ea8000c1e1900 */
[----:B------:R-:W3:Y:S04]  /*0180*/  LDG.E R7, desc[UR12][R2.64+0x80] ;  /* 0x0000800c02077981 */ /* 0x000ee8000c1e1900 */
[----:B------:R-:W4:Y:S04]  /*0190*/  LDG.E R9, desc[UR12][R2.64+0x100] ;  /* 0x0001000c02097981 */ /* 0x000f28000c1e1900 */
[----:B------:R-:W5:Y:S04]  /*01a0*/  LDG.E R11, desc[UR12][R2.64+0x180] ;  /* 0x0001800c020b7981 */ /* 0x000f68000c1e1900 */
        /* <DEDUP_REMOVED lines=14> */
[----:B------:R-:W5:Y:S01]  /*0290*/  LDG.E R0, desc[UR12][R2.64+0x900] ;  /* 0x0009000c02007981 */ /* 0x000f62000c1e1900 */
[----:B------:R-:W0:Y:S01]  /*02a0*/  S2UR UR5, SR_CgaCtaId ;  /* 0x00000000000579c3 */ /* 0x000e220000008800 */
[----:B------:R-:W-:Y:S01]  /*02b0*/  SHF.R.U32.HI R32, RZ, 0x5, R38 ;  /* 0x00000005ff207819 */ /* 0x000fe20000011626 */
[----:B------:R-:W-:Y:S01]  /*02c0*/  UMOV UR4, 0x400 ;  /* 0x0000040000047882 */ /* 0x000fe20000000000 */
[----:B------:R-:W1:Y:S01]  /*02d0*/  S2R R44, SR_LANEID ;  /* 0x00000000002c7919 */ /* 0x000e620000000000 */
[----:B------:R-:W-:Y:S01]  /*02e0*/  UISETP.NE.AND UP0, UPT, UR6, URZ, UPT ;  /* 0x000000ff0600728c */ /* 0x000fe2000bf05270 */
[----:B------:R-:W-:Y:S01]  /*02f0*/  BSSY.RECONVERGENT B0, `(.L_x_1) ;  /* 0x0000156000007945 */ /* 0x000fe20003800200 */
[----:B0-----:R-:W-:Y:S01]  /*0300*/  ULEA UR4, UR5, UR4, 0x18 ;  /* 0x0000000405047291 */ /* 0x001fe2000f8ec0ff */
[----:B-1----:R-:W-:-:S05]  /*0310*/  IMAD R28, R32, 0x260, R44 ;  /* 0x00000260201c7824 */ /* 0x002fca00078e022c */
[----:B------:R-:W-:-:S05]  /*0320*/  LEA R28, R28, UR4, 0x2 ;  /* 0x000000041c1c7c11 */ /* 0x000fca000f8e10ff */
[----:B------:R-:W-:Y:S01]  /*0330*/  IMAD R27, R44, 0x48, R28 ;  /* 0x000000482c1b7824 */ /* 0x000fe200078e021c */
[----:B--2---:R0:W-:Y:S04]  /*0340*/  STS [R28], R5 ;  /* 0x000000051c007388 */ /* 0x0041e80000000800 */
[----:B---3--:R0:W-:Y:S04]  /*0350*/  STS [R28+0x80], R7 ;  /* 0x000080071c007388 */ /* 0x0081e80000000800 */
[----:B----4-:R0:W-:Y:S04]  /*0360*/  STS [R28+0x100], R9 ;  /* 0x000100091c007388 */ /* 0x0101e80000000800 */
[----:B-----5:R0:W-:Y:S04]  /*0370*/  STS [R28+0x180], R11 ;  /* 0x0001800b1c007388 */ /* 0x0201e80000000800 */
[----:B------:R0:W-:Y:S04]  /*0380*/  STS [R28+0x200], R13 ;  /* 0x0002000d1c007388 */ /* 0x0001e80000000800 */
        /* <DEDUP_REMOVED lines=13> */
[----:B------:R0:W-:Y:S01]  /*0460*/  STS [R28+0x900], R0 ;  /* 0x000900001c007388 */ /* 0x0001e20000000800 */
[----:B------:R-:W-:-:S03]  /*0470*/  NOP ;  /* 0x0000000000007918 */ /* 0x000fc60000000000 */
[----:B------:R0:W1:Y:S04]  /*0480*/  LDS R26, [R27] ;  /* 0x000000001b1a7984 */ /* 0x0000680000000800 */
[----:B------:R0:W2:Y:S04]  /*0490*/  LDS R39, [R27+0x4] ;  /* 0x000004001b277984 */ /* 0x0000a80000000800 */
[----:B------:R0:W3:Y:S04]  /*04a0*/  LDS R31, [R27+0x8] ;  /* 0x000008001b1f7984 */ /* 0x0000e80000000800 */
[----:B------:R0:W4:Y:S04]  /*04b0*/  LDS R30, [R27+0xc] ;  /* 0x00000c001b1e7984 */ /* 0x0001280000000800 */
[----:B------:R0:W0:Y:S04]  /*04c0*/  LDS R29, [R27+0x10] ;  /* 0x000010001b1d7984 */ /* 0x0000280000000800 */
        /* <DEDUP_REMOVED lines=13> */
[----:B------:R0:W0:Y:S01]  /*05a0*/  LDS R40, [R27+0x48] ;  /* 0x000048001b287984 */ /* 0x0000220000000800 */
[----:B------:R-:W-:Y:S06]  /*05b0*/  BAR.SYNC.DEFER_BLOCKING 0x0 ;  /* 0x0000000000007b1d */ /* 0x000fec0000010000 */
[----:B-1234-:R-:W-:Y:S05]  /*05c0*/  BRA.U UP0, `(.L_x_2) ;  /* 0x00000005004c7547 */ /* 0x01efea000b800000 */
[----:B------:R-:W-:Y:S01]  /*05d0*/  FADD R8, R26, R39 ;  /* 0x000000271a087221 */ /* 0x000fe20000000000 */
[----:B0-----:R-:W-:Y:S01]  /*05e0*/  FADD R9, R31, R30 ;  /* 0x0000001e1f097221 */ /* 0x001fe20000000000 */
[----:B------:R-:W-:Y:S01]  /*05f0*/  FADD R10, R29, R25 ;  /* 0x000000191d0a7221 */ /* 0x000fe20000000000 */
        /* <DEDUP_REMOVED lines=11> */
[----:B------:R-:W-:Y:S01]  /*06b0*/  ISETP.NE.AND P1, PT, R44, 0x1f, PT ;  /* 0x0000001f2c00780c */ /* 0x000fe20003f25270 */
[----:B------:R-:W-:Y:S01]  /*06c0*/  FADD R15, R12, R15 ;  /* 0x0000000f0c0f7221 */ /* 0x000fe20000000000 */
[----:B------:R-:W-:Y:S01]  /*06d0*/  FADD R9, R40, R9 ;  /* 0x0000000928097221 */ /* 0x000fe20000000000 */
[----:B------:R-:W-:-:S02]  /*06e0*/  ISETP.NE.AND P2, PT, R44, RZ, PT ;  /* 0x000000ff2c00720c */ /* 0x000fc40003f45270 */
[----:B------:R-:W-:-:S04]  /*06f0*/  FADD R8, R8, R15 ;  /* 0x0000000f08087221 */ /* 0x000fc80000000000 */
[----:B------:R-:W-:-:S04]  /*0700*/  FADD R8, R9, R8 ;  /* 0x0000000809087221 */ /* 0x000fc80000000000 */
[----:B------:R-:W-:Y:S01]  /*0710*/  @!P1 LEA R36, R32, UR4, 0x2 ;  /* 0x0000000420249c11 */ /* 0x000fe2000f8e10ff */
[----:B------:R-:W0:Y:S02]  /*0720*/  SHFL.UP P0, R9, R8, 0x1, RZ ;  /* 0x0420000008097989 */ /* 0x000e2400000000ff */
[----:B0-----:R-:W-:-:S05]  /*0730*/  @P0 FADD R9, R8, R9 ;  /* 0x0000000908090221 */ /* 0x001fca0000000000 */
[----:B------:R-:W0:Y:S02]  /*0740*/  SHFL.UP P0, R12, R9, 0x2, RZ ;  /* 0x04400000090c7989 */ /* 0x000e2400000000ff */
[----:B0-----:R-:W-:-:S05]  /*0750*/  @P0 FADD R12, R9, R12 ;  /* 0x0000000c090c0221 */ /* 0x001fca0000000000 */
[----:B------:R-:W0:Y:S02]  /*0760*/  SHFL.UP P0, R35, R12, 0x4, RZ ;  /* 0x048000000c237989 */ /* 0x000e2400000000ff */
[----:B0-----:R-:W-:-:S05]  /*0770*/  @P0 FADD R35, R12, R35 ;  /* 0x000000230c230221 */ /* 0x001fca0000000000 */
[----:B------:R-:W0:Y:S02]  /*0780*/  SHFL.UP P0, R34, R35, 0x8, RZ ;  /* 0x0500000023227989 */ /* 0x000e2400000000ff */
[----:B0-----:R-:W-:-:S05]  /*0790*/  @P0 FADD R34, R35, R34 ;  /* 0x0000002223220221 */ /* 0x001fca0000000000 */
[----:B------:R-:W0:Y:S02]  /*07a0*/  SHFL.UP P0, R33, R34, 0x10, RZ ;  /* 0x0600000022217989 */ /* 0x000e2400000000ff */
[----:B0-----:R-:W-:Y:S01]  /*07b0*/  @P0 FADD R33, R34, R33 ;  /* 0x0000002122210221 */ /* 0x001fe20000000000 */
[----:B------:R-:W-:-:S04]  /*07c0*/  ISETP.NE.AND P0, PT, R32, 0x2, PT ;  /* 0x000000022000780c */ /* 0x000fc80003f05270 */
[----:B------:R-:W-:Y:S01]  /*07d0*/  @!P1 STS [R36+0x10], R33 ;  /* 0x0000102124009388 */ /* 0x000fe20000000800 */
[----:B------:R-:W-:Y:S01]  /*07e0*/  BAR.SYNC.DEFER_BLOCKING 0x0 ;  /* 0x0000000000007b1d */ /* 0x000fe20000010000 */
[----:B------:R-:W-:-:S05]  /*07f0*/  ISETP.NE.AND P1, PT, R32, 0x9, PT ;  /* 0x000000092000780c */ /* 0x000fca0003f25270 */
[----:B------:R-:W-:Y:S04]  /*0800*/  SHFL.UP PT, R33, R33, 0x1, RZ ;  /* 0x0420000021217989 */ /* 0x000fe800000e00ff */
[----:B------:R-:W0:Y:S04]  /*0810*/  LDS.128 R8, [UR4+0x10] ;  /* 0x00001004ff087984 */ /* 0x000e280008000c00 */
[----:B------:R-:W1:Y:S04]  /*0820*/  LDS.128 R12, [UR4+0x20] ;  /* 0x00002004ff0c7984 */ /* 0x000e680008000c00 */
[----:B------:R-:W2:Y:S01]  /*0830*/  LDS.128 R16, [UR4+0x30] ;  /* 0x00003004ff107984 */ /* 0x000ea20008000c00 */
[----:B0-----:R-:W-:-:S04]  /*0840*/  FADD R9, R8, R9 ;  /* 0x0000000908097221 */ /* 0x001fc80000000000 */
[----:B------:R-:W-:Y:S01]  /*0850*/  FADD R10, R10, R9 ;  /* 0x000000090a0a7221 */ /* 0x000fe20000000000 */
[----:B------:R-:W-:Y:S02]  /*0860*/  FSEL R8, R9, R8, !P0 ;  /* 0x0000000809087208 */ /* 0x000fe40004000000 */
[----:B------:R-:W-:Y:S01]  /*0870*/  ISETP.NE.AND P0, PT, R32, 0x3, PT ;  /* 0x000000032000780c */ /* 0x000fe20003f05270 */
[----:B------:R-:W-:-:S03]  /*0880*/  FADD R11, R11, R10 ;  /* 0x0000000a0b0b7221 */ /* 0x000fc60000000000 */
[----:B------:R-:W-:Y:S01]  /*0890*/  FSEL R8, R10, R8, !P0 ;  /* 0x000000080a087208 */ /* 0x000fe20004000000 */
[----:B-1----:R-:W-:Y:S01]  /*08a0*/  FADD R12, R11, R12 ;  /* 0x0000000c0b0c7221 */ /* 0x002fe20000000000 */
[----:B------:R-:W-:-:S03]  /*08b0*/  ISETP.NE.AND P0, PT, R32, 0x4, PT ;  /* 0x000000042000780c */ /* 0x000fc60003f05270 */
[----:B------:R-:W-:Y:S01]  /*08c0*/  FADD R13, R13, R12 ;  /* 0x0000000c0d0d7221 */ /* 0x000fe20000000000 */
[----:B------:R-:W-:Y:S02]  /*08d0*/  FSEL R8, R11, R8, !P0 ;  /* 0x000000080b087208 */ /* 0x000fe40004000000 */
[----:B------:R-:W-:Y:S01]  /*08e0*/  ISETP.NE.AND P0, PT, R32, 0x5, PT ;  /* 0x000000052000780c */ /* 0x000fe20003f05270 */
[----:B------:R-:W-:-:S03]  /*08f0*/  FADD R14, R14, R13 ;  /* 0x0000000d0e0e7221 */ /* 0x000fc60000000000 */
[----:B------:R-:W-:Y:S01]  /*0900*/  FSEL R8, R12, R8, !P0 ;  /* 0x000000080c087208 */ /* 0x000fe20004000000 */
[----:B------:R-:W-:Y:S01]  /*0910*/  FADD R15, R15, R14 ;  /* 0x0000000e0f0f7221 */ /* 0x000fe20000000000 */
[----:B------:R-:W-:-:S03]  /*0920*/  ISETP.NE.AND P0, PT, R32, 0x6, PT ;  /* 0x000000062000780c */ /* 0x000fc60003f05270 */
[----:B--2---:R-:W-:Y:S01]  /*0930*/  FADD R16, R15, R16 ;  /* 0x000000100f107221 */ /* 0x004fe20000000000 */
[----:B------:R-:W-:Y:S02]  /*0940*/  FSEL R8, R13, R8, !P0 ;  /* 0x000000080d087208 */ /* 0x000fe40004000000 */
[----:B------:R-:W-:Y:S01]  /*0950*/  ISETP.NE.AND P0, PT, R32, 0x7, PT ;  /* 0x000000072000780c */ /* 0x000fe20003f05270 */
[----:B------:R-:W-:-:S03]  /*0960*/  FADD R17, R17, R16 ;  /* 0x0000001011117221 */ /* 0x000fc60000000000 */
[----:B------:R-:W-:Y:S01]  /*0970*/  FSEL R8, R14, R8, !P0 ;  /* 0x000000080e087208 */ /* 0x000fe20004000000 */
[----:B------:R-:W-:Y:S01]  /*0980*/  FADD R18, R18, R17 ;  /* 0x0000001112127221 */ /* 0x000fe20000000000 */
[----:B------:R-:W-:-:S03]  /*0990*/  ISETP.NE.AND P0, PT, R32, 0x8, PT ;  /* 0x000000082000780c */ /* 0x000fc60003f05270 */
[----:B------:R-:W-:Y:S01]  /*09a0*/  FADD R19, R19, R18 ;  /* 0x0000001213137221 */ /* 0x000fe20000000000 */
[----:B------:R-:W-:Y:S02]  /*09b0*/  FSEL R8, R15, R8, !P0 ;  /* 0x000000080f087208 */ /* 0x000fe40004000000 */
[----:B------:R-:W-:Y:S02]  /*09c0*/  ISETP.NE.AND P0, PT, R32, 0xa, PT ;  /* 0x0000000a2000780c */ /* 0x000fe40003f05270 */
[----:B------:R-:W-:Y:S02]  /*09d0*/  FSEL R8, R16, R8, !P1 ;  /* 0x0000000810087208 */ /* 0x000fe40004800000 */
[C---:B------:R-:W-:Y:S02]  /*09e0*/  ISETP.NE.AND P1, PT, R32.reuse, 0xc, PT ;  /* 0x0000000c2000780c */ /* 0x040fe40003f25270 */
[----:B------:R-:W-:Y:S02]  /*09f0*/  FSEL R8, R17, R8, !P0 ;  /* 0x0000000811087208 */ /* 0x000fe40004000000 */
[----:B------:R-:W-:-:S04]  /*0a00*/  ISETP.NE.AND P0, PT, R32, 0xb, PT ;  /* 0x0000000b2000780c */ /* 0x000fc80003f05270 */
[----:B------:R-:W-:Y:S02]  /*0a10*/  FSEL R8, R18, R8, !P0 ;  /* 0x0000000812087208 */ /* 0x000fe40004000000 */
[C---:B------:R-:W-:Y:S02]  /*0a20*/  ISETP.GE.U32.AND P0, PT, R38.reuse, 0x20, PT ;  /* 0x000000202600780c */ /* 0x040fe40003f06070 */
[----:B------:R-:W-:Y:S02]  /*0a30*/  FSEL R8, R19, R8, !P1 ;  /* 0x0000000813087208 */ /* 0x000fe40004800000 */
[----:B------:R-:W-:-:S03]  /*0a40*/  ISETP.NE.AND P1, PT, R38, RZ, PT ;  /* 0x000000ff2600720c */ /* 0x000fc60003f25270 */
[----:B------:R-:W-:-:S05]  /*0a50*/  @P2 FADD R8, R33, R8 ;  /* 0x0000000821082221 */ /* 0x000fca0000000000 */
[----:B------:R-:W-:-:S05]  /*0a60*/  FSEL R33, R33, R8, !P0 ;  /* 0x0000000821217208 */ /* 0x000fca0004000000 */
[----:B------:R-:W-:Y:S01]  /*0a70*/  FADD R12, R26, R33 ;  /* 0x000000211a0c7221 */ /* 0x000fe20000000000 */
[----:B------:R-:W-:Y:S06]  /*0a80*/  @P1 BRA `(.L_x_3) ;  /* 0x0000000c00701947 */ /* 0x000fec0003800000 */
[----:B------:R-:W0:Y:S01]  /*0a90*/  LDS R12, [UR4+0x40] ;  /* 0x00004004ff0c7984 */ /* 0x000e220008000800 */
[----:B------:R-:W1:Y:S01]  /*0aa0*/  LDC.64 R10, c[0x0][0x390] ;  /* 0x0000e400ff0a7b82 */ /* 0x000e620000000a00 */
[----:B------:R-:W-:Y:S02]  /*0ab0*/  IMAD.MOV.U32 R8, RZ, RZ, 0x65 ;  /* 0x00000065ff087424 */ /* 0x000fe400078e00ff */
[----:B0-----:R-:W-:Y:S01]  /*0ac0*/  FADD R9, R19, R12 ;  /* 0x0000000c13097221 */ /* 0x001fe20000000000 */
[----:B------:R-:W-:-:S04]  /*0ad0*/  MOV R12, R26 ;  /* 0x0000001a000c7202 */ /* 0x000fc80000000f00 */
[----:B-1----:R0:W-:Y:S01]  /*0ae0*/  ST.E.64.STRONG.GPU desc[UR12][R10.64+0x100], R8 ;  /* 0x000100080a007985 */ /* 0x0021e2000c10fb0c */
[----:B------:R-:W-:Y:S05]  /*0af0*/  BRA `(.L_x_3) ;  /* 0x0000000c00547947 */ /* 0x000fea0003800000 */
.L_x_2:
        /* <DEDUP_REMOVED lines=50> */
[----:B------:R-:W-:Y:S01]  /*0e20*/  FADD R14, R14, R13 ;  /* 0x0000000d0e0e7221 */ /* 0x000fe20000000000 */
[----:B------:R-:W0:Y:S02]  /*0e30*/  LDS R11, [UR4+0x40] ;  /* 0x00004004ff0b7984 */ /* 0x000e240008000800 */
        /* <DEDUP_REMOVED lines=12> */
[----:B------:R-:W-:-:S04]  /*0f00*/  ISETP.NE.AND P0, PT, R32, 0x9, PT ;  /* 0x000000092000780c */ /* 0x000fc80003f05270 */
[----:B------:R-:W-:Y:S02]  /*0f10*/  FSEL R8, R16, R8, !P0 ;  /* 0x0000000810087208 */ /* 0x000fe40004000000 */
[----:B------:R-:W-:-:S04]  /*0f20*/  ISETP.NE.AND P0, PT, R32, 0xa, PT ;  /* 0x0000000a2000780c */ /* 0x000fc80003f05270 */
[----:B------:R-:W-:Y:S02]  /*0f30*/  FSEL R8, R17, R8, !P0 ;  /* 0x0000000811087208 */ /* 0x000fe40004000000 */
[----:B------:R-:W-:-:S04]  /*0f40*/  ISETP.NE.AND P0, PT, R32, 0xb, PT ;  /* 0x0000000b2000780c */ /* 0x000fc80003f05270 */
[----:B------:R-:W-:Y:S02]  /*0f50*/  FSEL R8, R18, R8, !P0 ;  /* 0x0000000812087208 */ /* 0x000fe40004000000 */
[C---:B------:R-:W-:Y:S01]  /*0f60*/  ISETP.GT.U32.AND P0, PT, R38.reuse, 0x1f, PT ;  /* 0x0000001f2600780c */ /* 0x040fe20003f04070 */
[C---:B0-----:R-:W-:Y:S01]  /*0f70*/  FADD R11, R19.reuse, R11 ;  /* 0x0000000b130b7221 */ /* 0x041fe20000000000 */
[----:B------:R-:W-:Y:S02]  /*0f80*/  FSEL R8, R19, R8, !P1 ;  /* 0x0000000813087208 */ /* 0x000fe40004800000 */
[----:B------:R-:W-:-:S03]  /*0f90*/  ISETP.GE.U32.AND P1, PT, R38, 0x20, PT ;  /* 0x000000202600780c */ /* 0x000fc60003f26070 */
[----:B------:R-:W-:-:S05]  /*0fa0*/  @P2 FADD R8, R33, R8 ;  /* 0x0000000821082221 */ /* 0x000fca0000000000 */
[----:B------:R-:W-:Y:S01]  /*0fb0*/  FSEL R43, R33, R8, !P1 ;  /* 0x00000008212b7208 */ /* 0x000fe20004800000 */
[----:B------:R-:W-:Y:S06]  /*0fc0*/  @P0 BRA `(.L_x_4) ;  /* 0x0000000400f80947 */ /* 0x000fec0003800000 */
[----:B------:R-:W0:Y:S01]  /*0fd0*/  LDC.64 R14, c[0x0][0x390] ;  /* 0x0000e400ff0e7b82 */ /* 0x000e220000000a00 */
[----:B------:R-:W-:Y:S01]  /*0fe0*/  ISETP.NE.AND P1, PT, R38, RZ, PT ;  /* 0x000000ff2600720c */ /* 0x000fe20003f25270 */
[----:B------:R-:W-:Y:S01]  /*0ff0*/  IMAD.U32 R13, RZ, RZ, UR6 ;  /* 0x00000006ff0d7e24 */ /* 0x000fe2000f8e00ff */
[----:B------:R-:W-:-:S05]  /*1000*/  LOP3.LUT R18, RZ, R38, RZ, 0x33, !PT ;  /* 0x00000026ff127212 */ /* 0x000fca00078e33ff */
[----:B------:R-:W-:-:S06]  /*1010*/  VIADD R18, R18, UR6 ;  /* 0x0000000612127c36 */ /* 0x000fcc0008000000 */
[----:B------:R-:W-:Y:S01]  /*1020*/  @!P1 IMAD.MOV.U32 R10, RZ, RZ, 0x64 ;  /* 0x00000064ff0a9424 */ /* 0x000fe200078e00ff */
[----:B------:R1:W-:Y:S01]  /*1030*/  @!P1 STS [UR4+0xc], R11 ;  /* 0x00000c0bff009988 */ /* 0x0003e20008000804 */
[----:B0-----:R-:W-:-:S04]  /*1040*/  IMAD.WIDE R12, R13, 0x8, R14 ;  /* 0x000000080d0c7825 */ /* 0x001fc800078e020e */
[----:B------:R-:W-:Y:S01]  /*1050*/  IMAD.WIDE R14, R18, 0x8, R14 ;  /* 0x00000008120e7825 */ /* 0x000fe200078e020e */
[----:B------:R1:W-:Y:S01]  /*1060*/  @!P1 ST.E.64.STRONG.GPU desc[UR12][R12.64+0x100], R10 ;  /* 0x0001000a0c009985 */ /* 0x0003e2000c10fb0c */
[----:B------:R-:W-:Y:S05]  /*1070*/  NANOSLEEP 0x226 ;  /* 0x000002260000795d */ /* 0x000fea0003800000 */
[----:B------:R-:W2:Y:S01]  /*1080*/  LD.E.64.STRONG.GPU R16, desc[UR12][R14.64+0x100] ;  /* 0x0001000c0e107980 */ /* 0x000ea2000c10fb00 */
[----:B------:R-:W-:Y:S01]  /*1090*/  UMOV UR5, 0xffffffff ;  /* 0xffffffff00057882 */ /* 0x000fe20000000000 */
[----:B--2---:R-:W-:Y:S02]  /*10a0*/  ISETP.NE.AND P0, PT, R16, 0x63, PT ;  /* 0x000000631000780c */ /* 0x004fe40003f05270 */
[----:B-1----:R-:W-:Y:S11]  /*10b0*/  BRA.DIV UR5, `(.L_x_5) ;  /* 0x0000002e05e87947 */ /* 0x002ff6000b800000 */
[----:B------:R-:W-:-:S13]  /*10c0*/  VOTE.ANY P0, !P0 ;  /* 0x0000000000ff7806 */ /* 0x000fda0004000100 */
.L_x_34:
[----:B------:R-:W-:Y:S05]  /*10d0*/  @!P0 BRA `(.L_x_6) ;  /* 0x0000000000248947 */ /* 0x000fea0003800000 */
[----:B------:R-:W-:-:S07]  /*10e0*/  HFMA2 R9, -RZ, RZ, 0, 2.849102020263671875e-05 ;  /* 0x000001deff097431 */ /* 0x000fce00000001ff */
.L_x_8:
[----:B------:R-:W-:Y:S05]  /*10f0*/  NANOSLEEP R9 ;  /* 0x000000090000735d */ /* 0x000fea0003800000 */
[----:B------:R-:W2:Y:S01]  /*1100*/  LD.E.64.STRONG.GPU R16, desc[UR12][R14.64+0x100] ;  /* 0x0001000c0e107980 */ /* 0x000ea2000c10fb00 */
[----:B------:R-:W-:Y:S01]  /*1110*/  UMOV UR5, 0xffffffff ;  /* 0xffffffff00057882 */ /* 0x000fe20000000000 */
[----:B------:R-:W-:Y:S02]  /*1120*/  SHF.R.U32.HI R9, RZ, 0x1, R9 ;  /* 0x00000001ff097819 */ /* 0x000fe40000011609 */
[----:B--2---:R-:W-:Y:S01]  /*1130*/  ISETP.NE.AND P0, PT, R16, 0x63, PT ;  /* 0x000000631000780c */ /* 0x004fe20003f05270 */
[----:B------:R-:W-:-:S12]  /*1140*/  BRA.DIV UR5, `(.L_x_7) ;  /* 0x0000002e05e47947 */ /* 0x000fd8000b800000 */
[----:B------:R-:W-:-:S13]  /*1150*/  VOTE.ANY P0, !P0 ;  /* 0x0000000000ff7806 */ /* 0x000fda0004000100 */
.L_x_37:
[----:B------:R-:W-:Y:S05]  /*1160*/  @P0 BRA `(.L_x_8) ;  /* 0xfffffffc00e00947 */ /* 0x000fea000383ffff */
.L_x_6:
[----:B------:R-:W-:Y:S01]  /*1170*/  UMOV UR5, 0xffffffff ;  /* 0xffffffff00057882 */ /* 0x000fe20000000000 */
[----:B------:R-:W-:Y:S01]  /*1180*/  ISETP.NE.AND P2, PT, R16, 0x65, PT ;  /* 0x000000651000780c */ /* 0x000fe20003f45270 */
[----:B------:R-:W-:Y:S01]  /*1190*/  IMAD.MOV.U32 R36, RZ, RZ, R17 ;  /* 0x000000ffff247224 */ /* 0x000fe200078e0011 */
[----:B------:R-:W-:Y:S11]  /*11a0*/  BRA.DIV UR5, `(.L_x_9) ;  /* 0x0000002e05ec7947 */ /* 0x000ff6000b800000 */
[----:B------:R-:W0:Y:S01]  /*11b0*/  S2R R45, SR_GEMASK ;  /* 0x00000000002d7919 */ /* 0x000e220000003c00 */
[----:B------:R-:W-:Y:S01]  /*11c0*/  VOTE.ANY R8, PT, !P2 ;  /* 0x0000000000087806 */ /* 0x000fe200050e0100 */
[C---:B------:R-:W-:Y:S01]  /*11d0*/  VIADD R33, R44.reuse, 0x2 ;  /* 0x000000022c217836 */ /* 0x040fe20000000000 */
[C---:B------:R-:W-:Y:S01]  /*11e0*/  IADD3 R32, PT, PT, R44.reuse, 0x4, RZ ;  /* 0x000000042c207810 */ /* 0x040fe20007ffe0ff */
[C---:B------:R-:W-:Y:S02]  /*11f0*/  VIADD R19, R44.reuse, 0x8 ;  /* 0x000000082c137836 */ /* 0x040fe40000000000 */
[----:B------:R-:W-:Y:S01]  /*1200*/  VIADD R34, R44, 0x10 ;  /* 0x000000102c227836 */ /* 0x000fe20000000000 */
[----:B0-----:R-:W-:-:S05]  /*1210*/  LOP3.LUT R8, R8, 0x80000000, R45, 0xec, !PT ;  /* 0x8000000008087812 */ /* 0x001fca00078eec2d */
[----:B------:R-:W-:-:S05]  /*1220*/  VIADD R9, R8, 0xffffffff ;  /* 0xffffffff08097836 */ /* 0x000fca0000000000 */
[----:B------:R-:W-:-:S04]  /*1230*/  LOP3.LUT R9, R8, R9, RZ, 0xc, !PT ;  /* 0x0000000908097212 */ /* 0x000fc800078e0cff */
[----:B------:R0:W1:Y:S02]  /*1240*/  POPC R15, R9 ;  /* 0x00000009000f7309 */ /* 0x0000640000000000 */
[----:B0-----:R-:W0:Y:S01]  /*1250*/  LDC.64 R8, c[0x0][0x390] ;  /* 0x0000e400ff087b82 */ /* 0x001e220000000a00 */
[----:B-1----:R-:W1:Y:S01]  /*1260*/  SHFL.DOWN PT, R17, R36, 0x1, R15 ;  /* 0x0820000024117989 */ /* 0x002e6200000e000f */
[-C--:B------:R-:W-:Y:S02]  /*1270*/  ISETP.GE.AND P0, PT, R44, R15.reuse, PT ;  /* 0x0000000f2c00720c */ /* 0x080fe40003f06270 */
[----:B------:R-:W-:Y:S02]  /*1280*/  ISETP.GT.AND P2, PT, R34, R15, PT ;  /* 0x0000000f2200720c */ /* 0x000fe40003f44270 */
[----:B0-----:R-:W-:-:S09]  /*1290*/  IADD3 R35, P3, PT, R8, 0x100, RZ ;  /* 0x0000010008237810 */ /* 0x001fd20007f7e0ff */
[----:B-1----:R-:W-:Y:S01]  /*12a0*/  @!P0 FADD R36, R17, R36 ;  /* 0x0000002411248221 */ /* 0x002fe20000000000 */
[----:B------:R-:W-:Y:S01]  /*12b0*/  ISETP.GT.AND P0, PT, R33, R15, PT ;  /* 0x0000000f2100720c */ /* 0x000fe20003f04270 */
[----:B------:R-:W-:-:S03]  /*12c0*/  IMAD.X R37, RZ, RZ, R9, P3 ;  /* 0x000000ffff257224 */ /* 0x000fc600018e0609 */
[----:B------:R-:W0:Y:S09]  /*12d0*/  SHFL.DOWN PT, R17, R36, 0x2, R15 ;  /* 0x0840000024117989 */ /* 0x000e3200000e000f */
[----:B0-----:R-:W-:Y:S01]  /*12e0*/  @!P0 FADD R36, R36, R17 ;  /* 0x0000001124248221 */ /* 0x001fe20000000000 */
[----:B------:R-:W-:-:S04]  /*12f0*/  ISETP.GT.AND P0, PT, R32, R15, PT ;  /* 0x0000000f2000720c */ /* 0x000fc80003f04270 */
[----:B------:R-:W0:Y:S09]  /*1300*/  SHFL.DOWN PT, R17, R36, 0x4, R15 ;  /* 0x0880000024117989 */ /* 0x000e3200000e000f */
[----:B0-----:R-:W-:Y:S01]  /*1310*/  @!P0 FADD R36, R36, R17 ;  /* 0x0000001124248221 */ /* 0x001fe20000000000 */
[----:B------:R-:W-:-:S04]  /*1320*/  ISETP.GT.AND P0, PT, R19, R15, PT ;  /* 0x0000000f1300720c */ /* 0x000fc80003f04270 */
[----:B------:R-:W0:Y:S09]  /*1330*/  SHFL.DOWN PT, R17, R36, 0x8, R15 ;  /* 0x0900000024117989 */ /* 0x000e3200000e000f */
[----:B0-----:R-:W-:Y:S01]  /*1340*/  @!P0 FADD R36, R36, R17 ;  /* 0x0000001124248221 */ /* 0x001fe20000000000 */
[----:B------:R-:W-:-:S04]  /*1350*/  ISETP.NE.AND P0, PT, R16, 0x65, PT ;  /* 0x000000651000780c */ /* 0x000fc80003f05270 */
[----:B------:R-:W0:Y:S09]  /*1360*/  SHFL.DOWN PT, R17, R36, 0x10, R15 ;  /* 0x0a00000024117989 */ /* 0x000e3200000e000f */
[----:B------:R-:W-:Y:S01]  /*1370*/  VOTE.ALL P0, P0 ;  /* 0x0000000000ff7806 */ /* 0x000fe20000000000 */
[----:B0-----:R-:W-:-:S12]  /*1380*/  @!P2 FADD R36, R36, R17 ;  /* 0x000000112424a221 */ /* 0x001fd80000000000 */
.L_x_46:
[----:B------:R-:W-:Y:S05]  /*1390*/  @!P0 BRA `(.L_x_10) ;  /* 0x0000000000c88947 */ /* 0x000fea0003800000 */
[----:B------:R-:W-:-:S07]  /*13a0*/  HFMA2 R38, -RZ, RZ, 0, 2.849102020263671875e-05 ;  /* 0x000001deff267431 */ /* 0x000fce00000001ff */
.L_x_16:
[----:B------:R-:W-:Y:S02]  /*13b0*/  IMAD.MOV.U32 R8, RZ, RZ, R35 ;  /* 0x000000ffff087224 */ /* 0x000fe400078e0023 */
[----:B------:R-:W-:Y:S02]  /*13c0*/  IMAD.MOV.U32 R9, RZ, RZ, R37 ;  /* 0x000000ffff097224 */ /* 0x000fe400078e0025 */
[----:B------:R-:W-:-:S05]  /*13d0*/  IMAD.WIDE R16, R18, 0x8, R8 ;  /* 0x0000000812107825 */ /* 0x000fca00078e0208 */
[----:B------:R-:W2:Y:S01]  /*13e0*/  LD.E.64.STRONG.GPU R14, desc[UR12][R16.64+-0x100] ;  /* 0xffff000c100e7980 */ /* 0x000ea2000c10fb00 */
[----:B------:R-:W-:Y:S05]  /*13f0*/  YIELD ;  /* 0x0000000000007946 */ /* 0x000fea0003800000 */
[----:B------:R-:W-:Y:S01]  /*1400*/  UMOV UR5, 0xffffffff ;  /* 0xffffffff00057882 */ /* 0x000fe20000000000 */
[----:B------:R-:W-:Y:S02]  /*1410*/  SHF.R.U32.HI R38, RZ, 0x1, R38 ;  /* 0x00000001ff267819 */ /* 0x000fe40000011626 */
[----:B--2---:R-:W-:Y:S01]  /*1420*/  ISETP.NE.AND P0, PT, R14, 0x63, PT ;  /* 0x000000630e00780c */ /* 0x004fe20003f05270 */
[----:B------:R-:W-:-:S12]  /*1430*/  BRA.DIV UR5, `(.L_x_11) ;  /* 0x0000003205507947 */ /* 0x000fd8000b800000 */
[----:B------:R-:W-:-:S13]  /*1440*/  VOTE.ANY P0, !P0 ;  /* 0x0000000000ff7806 */ /* 0x000fda0004000100 */
.L_x_49:
[----:B------:R-:W-:Y:S05]  /*1450*/  @!P0 BRA `(.L_x_12) ;  /* 0x0000000000248947 */ /* 0x000fea0003800000 */
[----:B------:R-:W-:-:S07]  /*1460*/  IMAD.MOV.U32 R9, RZ, RZ, R38 ;  /* 0x000000ffff097224 */ /* 0x000fce00078e0026 */
.L_x_14:
[----:B------:R-:W-:Y:S05]  /*1470*/  NANOSLEEP R9 ;  /* 0x000000090000735d */ /* 0x000fea0003800000 */
[----:B------:R-:W2:Y:S01]  /*1480*/  LD.E.64.STRONG.GPU R14, desc[UR12][R16.64+-0x100] ;  /* 0xffff000c100e7980 */ /* 0x000ea2000c10fb00 */
[----:B------:R-:W-:Y:S01]  /*1490*/  UMOV UR5, 0xffffffff ;  /* 0xffffffff00057882 */ /* 0x000fe20000000000 */
[----:B------:R-:W-:Y:S02]  /*14a0*/  SHF.R.U32.HI R9, RZ, 0x1, R9 ;  /* 0x00000001ff097819 */ /* 0x000fe40000011609 */
[----:B--2---:R-:W-:Y:S01]  /*14b0*/  ISETP.NE.AND P0, PT, R14, 0x63, PT ;  /* 0x000000630e00780c */ /* 0x004fe20003f05270 */
[----:B------:R-:W-:-:S12]  /*14c0*/  BRA.DIV UR5, `(.L_x_13) ;  /* 0x00000032054c7947 */ /* 0x000fd8000b800000 */
[----:B------:R-:W-:-:S13]  /*14d0*/  VOTE.ANY P0, !P0 ;  /* 0x0000000000ff7806 */ /* 0x000fda0004000100 */
.L_x_52:
[----:B------:R-:W-:Y:S05]  /*14e0*/  @P0 BRA `(.L_x_14) ;  /* 0xfffffffc00e00947 */ /* 0x000fea000383ffff */
.L_x_12:
[----:B------:R-:W-:Y:S01]  /*14f0*/  UMOV UR5, 0xffffffff ;  /* 0xffffffff00057882 */ /* 0x000fe20000000000 */
[----:B------:R-:W-:Y:S02]  /*1500*/  ISETP.NE.AND P0, PT, R14, 0x65, PT ;  /* 0x000000650e00780c */ /* 0x000fe40003f05270 */
[----:B------:R-:W-:Y:S01]  /*1510*/  MOV R9, R15 ;  /* 0x0000000f00097202 */ /* 0x000fe20000000f00 */
[----:B------:R-:W-:Y:S10]  /*1520*/  BRA.DIV UR5, `(.L_x_15) ;  /* 0x0000003205547947 */ /* 0x000ff4000b800000 */
[----:B------:R-:W-:Y:S01]  /*1530*/  VOTE.ANY R8, PT, !P0 ;  /* 0x0000000000087806 */ /* 0x000fe200040e0100 */
[----:B------:R-:W-:-:S03]  /*1540*/  VIADD R18, R18, 0xffffffe0 ;  /* 0xffffffe012127836 */ /* 0x000fc60000000000 */
[----:B------:R-:W-:-:S05]  /*1550*/  LOP3.LUT R8, R8, 0x80000000, R45, 0xec, !PT ;  /* 0x8000000008087812 */ /* 0x000fca00078eec2d */
[----:B------:R-:W-:-:S05]  /*1560*/  VIADD R15, R8, 0xffffffff ;  /* 0xffffffff080f7836 */ /* 0x000fca0000000000 */
[----:B------:R-:W-:-:S06]  /*1570*/  LOP3.LUT R15, R8, R15, RZ, 0xc, !PT ;  /* 0x0000000f080f7212 */ /* 0x000fcc00078e0cff */
[----:B------:R-:W0:Y:S02]  /*1580*/  POPC R15, R15 ;  /* 0x0000000f000f7309 */ /* 0x000e240000000000 */
[----:B0-----:R-:W0:Y:S01]  /*1590*/  SHFL.DOWN PT, R16, R9, 0x1, R15 ;  /* 0x0820000009107989 */ /* 0x001e2200000e000f */
[-C--:B------:R-:W-:Y:S02]  /*15a0*/  ISETP.GE.AND P0, PT, R44, R15.reuse, PT ;  /* 0x0000000f2c00720c */ /* 0x080fe40003f06270 */
[----:B------:R-:W-:-:S11]  /*15b0*/  ISETP.GT.AND P2, PT, R34, R15, PT ;  /* 0x0000000f2200720c */ /* 0x000fd60003f44270 */
[----:B0-----:R-:W-:Y:S01]  /*15c0*/  @!P0 FADD R9, R16, R9 ;  /* 0x0000000910098221 */ /* 0x001fe20000000000 */
[----:B------:R-:W-:-:S04]  /*15d0*/  ISETP.GT.AND P0, PT, R33, R15, PT ;  /* 0x0000000f2100720c */ /* 0x000fc80003f04270 */
        /* <DEDUP_REMOVED lines=11> */
[----:B0-----:R-:W-:-:S04]  /*1690*/  @!P2 FADD R9, R9, R16 ;  /* 0x000000100909a221 */ /* 0x001fc80000000000 */
[----:B------:R-:W-:-:S08]  /*16a0*/  FADD R36, R9, R36 ;  /* 0x0000002409247221 */ /* 0x000fd00000000000 */
.L_x_61:
[----:B------:R-:W-:Y:S05]  /*16b0*/  @P0 BRA `(.L_x_16) ;  /* 0xfffffffc003c0947 */ /* 0x000fea000383ffff */
.L_x_10:
[----:B------:R-:W-:Y:S01]  /*16c0*/  ISETP.NE.AND P0, PT, R44, RZ, PT ;  /* 0x000000ff2c00720c */ /* 0x000fe20003f05270 */
[----:B------:R-:W0:Y:S01]  /*16d0*/  @!P1 S2R R9, SR_CgaCtaId ;  /* 0x0000000000099919 */ /* 0x000e220000008800 */
[----:B------:R-:W-:Y:S01]  /*16e0*/  @!P1 MOV R8, 0x400 ;  /* 0x0000040000089802 */ /* 0x000fe20000000f00 */
[----:B------:R-:W-:Y:S01]  /*16f0*/  @!P1 FADD R11, R11, R36 ;  /* 0x000000240b0b9221 */ /* 0x000fe20000000000 */
[----:B------:R-:W-:-:S05]  /*1700*/  @!P1 IMAD.MOV.U32 R10, RZ, RZ, 0x65 ;  /* 0x00000065ff0a9424 */ /* 0x000fca00078e00ff */
[----:B------:R1:W-:Y:S04]  /*1710*/  @!P1 ST.E.64.STRONG.GPU desc[UR12][R12.64+0x100], R10 ;  /* 0x0001000a0c009985 */ /* 0x0003e8000c10fb0c */
[----:B------:R-:W2:Y:S01]  /*1720*/  @!P0 S2R R15, SR_CgaCtaId ;  /* 0x00000000000f8919 */ /* 0x000ea20000008800 */
[----:B------:R-:W-:Y:S02]  /*1730*/  @!P0 MOV R14, 0x400 ;  /* 0x00000400000e8802 */ /* 0x000fe40000000f00 */
[----:B0-----:R-:W-:Y:S02]  /*1740*/  @!P1 LEA R9, R9, R8, 0x18 ;  /* 0x0000000809099211 */ /* 0x001fe400078ec0ff */
[----:B------:R-:W-:Y:S01]  /*1750*/  MOV R8, R43 ;  /* 0x0000002b00087202 */ /* 0x000fe20000000f00 */
[----:B------:R-:W-:-:S02]  /*1760*/  @!P0 IMAD.MOV.U32 R8, RZ, RZ, R36 ;  /* 0x000000ffff088224 */ /* 0x000fc400078e0024 */
[----:B------:R1:W-:Y:S04]  /*1770*/  @!P1 STS [R9+0x8], R11 ;  /* 0x0000080b09009388 */ /* 0x0003e80000000800 */
[----:B------:R1:W-:Y:S01]  /*1780*/  @!P1 STS [R9+0x4], R36 ;  /* 0x0000042409009388 */ /* 0x0003e20000000800 */
[----:B--2---:R-:W-:-:S05]  /*1790*/  @!P0 LEA R15, R15, R14, 0x18 ;  /* 0x0000000e0f0f8211 */ /* 0x004fca00078ec0ff */
[----:B------:R1:W-:Y:S02]  /*17a0*/  @!P0 STS [R15+0x54], R36 ;  /* 0x000054240f008388 */ /* 0x0003e40000000800 */
.L_x_4:
[----:B------:R-:W-:Y:S05]  /*17b0*/  WARPSYNC.ALL ;  /* 0x0000000000007948 */ /* 0x000fea0003800000 */
[----:B------:R-:W0:Y:S08]  /*17c0*/  S2UR UR7, SR_CgaCtaId ;  /* 0x00000000000779c3 */ /* 0x000e300000008800 */
[----:B------:R-:W-:Y:S06]  /*17d0*/  BAR.SYNC.DEFER_BLOCKING 0x0 ;  /* 0x0000000000007b1d */ /* 0x000fec0000010000 */
[----:B------:R-:W-:Y:S01]  /*17e0*/  UMOV UR5, 0x400 ;  /* 0x0000040000057882 */ /* 0x000fe20000000000 */
[----:B-1----:R-:W1:Y:S01]  /*17f0*/  S2R R10, SR_TID.X ;  /* 0x00000000000a7919 */ /* 0x002e620000002100 */
[----:B0-----:R-:W-:-:S09]  /*1800*/  ULEA UR5, UR7, UR5, 0x18 ;  /* 0x0000000507057291 */ /* 0x001fd2000f8ec0ff */
[----:B------:R-:W0:Y:S01]  /*1810*/  LDS R9, [UR5+0x54] ;  /* 0x00005405ff097984 */ /* 0x000e220008000800 */
[----:B-1----:R-:W-:-:S13]  /*1820*/  ISETP.NE.AND P0, PT, R10, RZ, PT ;  /* 0x000000ff0a00720c */ /* 0x002fda0003f05270 */
[----:B0-----:R-:W-:-:S04]  /*1830*/  @P0 FADD R8, R9, R8 ;  /* 0x0000000809080221 */ /* 0x001fc80000000000 */
[----:B------:R-:W-:-:S07]  /*1840*/  FADD R12, R26, R8 ;  /* 0x000000081a0c7221 */ /* 0x000fce0000000000 */
.L_x_3:
[----:B------:R-:W-:Y:S05]  /*1850*/  BSYNC.RECONVERGENT B0 ;  /* 0x0000000000007941 */ /* 0x000fea0003800200 */
.L_x_1:
[----:B0-----:R-:W-:Y:S01]  /*1860*/  FADD R8, R39, R12 ;  /* 0x0000000c27087221 */ /* 0x001fe20000000000 */
[----:B------:R-:W-:Y:S03]  /*1870*/  BAR.SYNC.DEFER_BLOCKING 0x0 ;  /* 0x0000000000007b1d */ /* 0x000fe60000010000 */
[----:B------:R-:W-:-:S03]  /*1880*/  FADD R31, R31, R8 ;  /* 0x000000081f1f7221 */ /* 0x000fc60000000000 */
[----:B------:R-:W0:Y:S01]  /*1890*/  LDCU.64 UR8, c[0x0][0x388] ;  /* 0x00007100ff0877ac */ /* 0x000e220008000a00 */
[----:B------:R-:W-:-:S04]  /*18a0*/  FADD R30, R30, R31 ;  /* 0x0000001f1e1e7221 */ /* 0x000fc80000000000 */
[----:B------:R-:W-:-:S04]  /*18b0*/  FADD R10, R29, R30 ;  /* 0x0000001e1d0a7221 */ /* 0x000fc80000000000 */
[----:B------:R-:W-:-:S04]  /*18c0*/  FADD R25, R25, R10 ;  /* 0x0000000a19197221 */ /* 0x000fc80000000000 */
[----:B------:R-:W-:-:S04]  /*18d0*/  FADD R24, R24, R25 ;  /* 0x0000001918187221 */ /* 0x000fc80000000000 */
[----:B------:R-:W-:Y:S01]  /*18e0*/  FADD R23, R23, R24 ;  /* 0x0000001817177221 */ /* 0x000fe20000000000 */
[----:B------:R-:W-:Y:S01]  /*18f0*/  STS [R27], R12 ;  /* 0x0000000c1b007388 */ /* 0x000fe20000000800 */
[----:B0-----:R-:W-:Y:S02]  /*1900*/  IADD3 R42, P0, PT, R42, UR8, RZ ;  /* 0x000000082a2a7c10 */ /* 0x001fe4000ff1e0ff */
[----:B------:R-:W-:Y:S01]  /*1910*/  FADD R22, R22, R23 ;  /* 0x0000001716167221 */ /* 0x000fe20000000000 */
[----:B------:R-:W-:Y:S01]  /*1920*/  STS [R27+0x4], R8 ;  /* 0x000004081b007388 */ /* 0x000fe20000000800 */
[----:B------:R-:W-:Y:S02]  /*1930*/  IADD3.X R43, PT, PT, R41, UR9, RZ, P0, !PT ;  /* 0x00000009292b7c10 */ /* 0x000fe400087fe4ff */
[----:B------:R-:W-:Y:S01]  /*1940*/  FADD R21, R21, R22 ;  /* 0x0000001615157221 */ /* 0x000fe20000000000 */
[----:B------:R-:W-:Y:S03]  /*1950*/  STS [R27+0x8], R31 ;  /* 0x0000081f1b007388 */ /* 0x000fe60000000800 */
        /* <DEDUP_REMOVED lines=17> */
[----:B------:R-:W-:Y:S04]  /*1a70*/  STS [R27+0x2c], R7 ;  /* 0x00002c071b007388 */ /* 0x000fe80000000800 */
[----:B------:R-:W-:Y:S04]  /*1a80*/  STS [R27+0x30], R6 ;  /* 0x000030061b007388 */ /* 0x000fe80000000800 */
[----:B------:R-:W-:Y:S04]  /*1a90*/  STS [R27+0x34], R5 ;  /* 0x000034051b007388 */ /* 0x000fe80000000800 */
[----:B------:R-:W-:Y:S04]  /*1aa0*/  STS [R27+0x38], R4 ;  /* 0x000038041b007388 */ /* 0x000fe80000000800 */
[----:B------:R-:W-:Y:S04]  /*1ab0*/  STS [R27+0x3c], R3 ;  /* 0x00003c031b007388 */ /* 0x000fe80000000800 */
[----:B------:R-:W-:Y:S04]  /*1ac0*/  STS [R27+0x40], R2 ;  /* 0x000040021b007388 */ /* 0x000fe80000000800 */
[----:B------:R-:W-:Y:S04]  /*1ad0*/  STS [R27+0x44], R0 ;  /* 0x000044001b007388 */ /* 0x000fe80000000800 */
[----:B------:R-:W-:Y:S01]  /*1ae0*/  STS [R27+0x48], R40 ;  /* 0x000048281b007388 */ /* 0x000fe20000000800 */
[----:B------:R-:W-:-:S03]  /*1af0*/  NOP ;  /* 0x0000000000007918 */ /* 0x000fc60000000000 */
[----:B------:R-:W0:Y:S04]  /*1b00*/  LDS R7, [R28] ;  /* 0x000000001c077984 */ /* 0x000e280000000800 */
[----:B------:R-:W1:Y:S04]  /*1b10*/  LDS R9, [R28+0x80] ;  /* 0x000080001c097984 */ /* 0x000e680000000800 */
[----:B------:R-:W2:Y:S04]  /*1b20*/  LDS R5, [R28+0x100] ;  /* 0x000100001c057984 */ /* 0x000ea80000000800 */
[----:B------:R-:W3:Y:S04]  /*1b30*/  LDS R11, [R28+0x180] ;  /* 0x000180001c0b7984 */ /* 0x000ee80000000800 */
[----:B------:R-:W4:Y:S04]  /*1b40*/  LDS R13, [R28+0x200] ;  /* 0x000200001c0d7984 */ /* 0x000f280000000800 */
[----:B------:R-:W5:Y:S04]  /*1b50*/  LDS R3, [R28+0x280] ;  /* 0x000280001c037984 */ /* 0x000f680000000800 */
        /* <DEDUP_REMOVED lines=13> */
[----:B0-----:R-:W-:Y:S04]  /*1c30*/  STG.E desc[UR12][R42.64], R7 ;  /* 0x000000072a007986 */ /* 0x001fe8000c10190c */
[----:B-1----:R-:W-:Y:S04]  /*1c40*/  STG.E desc[UR12][R42.64+0x80], R9 ;  /* 0x000080092a007986 */ /* 0x002fe8000c10190c */
[----:B--2---:R-:W-:Y:S04]  /*1c50*/  STG.E desc[UR12][R42.64+0x100], R5 ;  /* 0x000100052a007986 */ /* 0x004fe8000c10190c */
[----:B---3--:R-:W-:Y:S04]  /*1c60*/  STG.E desc[UR12][R42.64+0x180], R11 ;  /* 0x0001800b2a007986 */ /* 0x008fe8000c10190c */
[----:B----4-:R-:W-:Y:S04]  /*1c70*/  STG.E desc[UR12][R42.64+0x200], R13 ;  /* 0x0002000d2a007986 */ /* 0x010fe8000c10190c */
[----:B-----5:R-:W-:Y:S04]  /*1c80*/  STG.E desc[UR12][R42.64+0x280], R3 ;  /* 0x000280032a007986 */ /* 0x020fe8000c10190c */
[----:B------:R-:W-:Y:S04]  /*1c90*/  STG.E desc[UR12][R42.64+0x300], R15 ;  /* 0x0003000f2a007986 */ /* 0x000fe8000c10190c */
        /* <DEDUP_REMOVED lines=11> */
[----:B------:R-:W-:Y:S01]  /*1d50*/  STG.E desc[UR12][R42.64+0x900], R39 ;  /* 0x000900272a007986 */ /* 0x000fe2000c10190c */
[----:B------:R-:W-:Y:S05]  /*1d60*/  EXIT ;  /* 0x000000000000794d */ /* 0x000fea0003800000 */
.L_x_0:
[----:B------:R-:W-:-:S04]  /*1d70*/  ISETP.NE.U32.AND P0, PT, RZ, UR7, PT ;  /* 0x00000007ff007c0c */ /* 0x000fc8000bf05070 */
[----:B------:R-:W-:-:S13]  /*1d80*/  ISETP.NE.AND.EX P0, PT, RZ, UR4, PT, P0 ;  /* 0x00000004ff007c0c */ /* 0x000fda000bf05300 */
[----:B------:R-:W-:Y:S05]  /*1d90*/  @!P0 EXIT ;  /* 0x000000000000894d */ /* 0x000fea0003800000 */
[----:B------:R-:W0:Y:S02]  /*1da0*/  LDCU.64 UR4, c[0x0][0x380] ;  /* 0x00007000ff0477ac */ /* 0x000e240008000a00 */
[----:B0-----:R-:W-:-:S06]  /*1db0*/  UIMAD.WIDE UR4, UR6, 0x7b80, UR4 ;  /* 0x00007b80060478a5 */ /* 0x001fcc000f8e0204 */
[----:B------:R-:W-:Y:S02]  /*1dc0*/  IMAD.U32 R2, RZ, RZ, UR4 ;  /* 0x00000004ff027e24 */ /* 0x000fe4000f8e00ff */
[----:B------:R-:W-:-:S05]  /*1dd0*/  IMAD.U32 R3, RZ, RZ, UR5 ;  /* 0x00000005ff037e24 */ /* 0x000fca000f8e00ff */
[----:B------:R0:W2:Y:S01]  /*1de0*/  LDG.E R5, desc[UR12][R2.64] ;  /* 0x0000000c02057981 */ /* 0x0000a2000c1e1900 */
[----:B------:R-:W1:Y:S02]  /*1df0*/  S2R R43, SR_TID.X ;  /* 0x00000000002b7919 */ /* 0x000e640000002100 */
[C---:B-1----:R-:W-:Y:S02]  /*1e00*/  LOP3.LUT R29, R43.reuse, 0x1f, RZ, 0xc0, !PT ;  /* 0x0000001f2b1d7812 */ /* 0x042fe400078ec0ff */
[----:B------:R-:W-:-:S05]  /*1e10*/  LOP3.LUT R0, R43, 0x3e0, RZ, 0xc0, !PT ;  /* 0x000003e02b007812 */ /* 0x000fca00078ec0ff */
[----:B------:R-:W-:-:S04]  /*1e20*/  IMAD R29, R0, 0x13, R29 ;  /* 0x00000013001d7824 */ /* 0x000fc800078e021d */
[C---:B------:R-:W-:Y:S01]  /*1e30*/  VIADD R4, R29.reuse, 0x60 ;  /* 0x000000601d047836 */ /* 0x040fe20000000000 */
[C---:B------:R-:W-:Y:S01]  /*1e40*/  IADD3 R0, PT, PT, R29.reuse, 0x40, RZ ;  /* 0x000000401d007810 */ /* 0x040fe20007ffe0ff */
[C---:B------:R-:W-:Y:S01]  /*1e50*/  VIADD R6, R29.reuse, 0x80 ;  /* 0x000000801d067836 */ /* 0x040fe20000000000 */
[C---:B------:R-:W-:Y:S02]  /*1e60*/  ISETP.GE.U32.AND P1, PT, R29.reuse, UR7, PT ;  /* 0x000000071d007c0c */ /* 0x040fe4000bf26070 */
[----:B------:R-:W-:Y:S01]  /*1e70*/  ISETP.GE.U32.AND P6, PT, R0, UR7, PT ;  /* 0x0000000700007c0c */ /* 0x000fe2000bfc6070 */
[C---:B------:R-:W-:Y:S01]  /*1e80*/  VIADD R0, R29.reuse, 0xa0 ;  /* 0x000000a01d007836 */ /* 0x040fe20000000000 */
[C---:B0-----:R-:W-:Y:S02]  /*1e90*/  IADD3 R3, PT, PT, R29.reuse, 0xc0, RZ ;  /* 0x000000c01d037810 */ /* 0x041fe40007ffe0ff */
[C---:B------:R-:W-:Y:S02]  /*1ea0*/  LEA R2, P2, R29.reuse, UR4, 0x2 ;  /* 0x000000041d027c11 */ /* 0x040fe4000f8410ff */
[----:B------:R-:W-:Y:S01]  /*1eb0*/  ISETP.GE.U32.AND P3, PT, R4, UR7, PT ;  /* 0x0000000704007c0c */ /* 0x000fe2000bf66070 */
[----:B------:R-:W-:Y:S01]  /*1ec0*/  VIADD R4, R29, 0xe0 ;  /* 0x000000e01d047836 */ /* 0x000fe20000000000 */
[----:B------:R-:W-:Y:S01]  /*1ed0*/  ISETP.GE.U32.AND P0, PT, R3, UR7, PT ;  /* 0x0000000703007c0c */ /* 0x000fe2000bf06070 */
[----:B------:R-:W-:Y:S01]  /*1ee0*/  IMAD.X R3, RZ, RZ, UR5, P2 ;  /* 0x00000005ff037e24 */ /* 0x000fe200090e06ff */
[----:B------:R-:W-:Y:S01]  /*1ef0*/  ISETP.GE.U32.AND P5, PT, R0, UR7, PT ;  /* 0x0000000700007c0c */ /* 0x000fe2000bfa6070 */
[----:B------:R-:W-:Y:S01]  /*1f00*/  VIADD R0, R29, 0x100 ;  /* 0x000001001d007836 */ /* 0x000fe20000000000 */
[----:B------:R-:W-:-:S02]  /*1f10*/  ISETP.GE.U32.AND P4, PT, R6, UR7, PT ;  /* 0x0000000706007c0c */ /* 0x000fc4000bf86070 */
[C---:B------:R-:W-:Y:S02]  /*1f20*/  IADD3 R41, PT, PT, R29.reuse, 0x20, RZ ;  /* 0x000000201d297810 */ /* 0x040fe40007ffe0ff */
[----:B------:R-:W-:Y:S01]  /*1f30*/  ISETP.GE.U32.AND P2, PT, R4, UR7, PT ;  /* 0x0000000704007c0c */ /* 0x000fe2000bf46070 */
[C---:B------:R-:W-:Y:S02]  /*1f40*/  VIADD R4, R29.reuse, 0x160 ;  /* 0x000001601d047836 */ /* 0x040fe40000000000 */
[----:B------:R-:W-:Y:S02]  /*1f50*/  VIADD R40, R29, 0x240 ;  /* 0x000002401d287836 */ /* 0x000fe40000000000 */
[----:B--2---:R-:W-:Y:S02]  /*1f60*/  IMAD.MOV.U32 R7, RZ, RZ, R5 ;  /* 0x000000ffff077224 */ /* 0x004fe400078e0005 */
[----:B------:R-:W2:Y:S02]  /*1f70*/  @!P1 LDG.E R5, desc[UR12][R2.64] ;  /* 0x0000000c02059981 */ /* 0x000ea4000c1e1900 */
[----:B------:R-:W-:-:S02]  /*1f80*/  IMAD.MOV.U32 R11, RZ, RZ, R7 ;  /* 0x000000ffff0b7224 */ /* 0x000fc400078e0007 */
[--C-:B------:R-:W-:Y:S01]  /*1f90*/  IMAD.MOV.U32 R13, RZ, RZ, R7.reuse ;  /* 0x000000ffff0d7224 */ /* 0x100fe200078e0007 */
[----:B------:R-:W-:Y:S02]  /*1fa0*/  ISETP.GE.U32.AND P1, PT, R0, UR7, PT ;  /* 0x0000000700007c0c */ /* 0x000fe4000bf26070 */
[----:B------:R-:W-:Y:S01]  /*1fb0*/  IADD3 R0, PT, PT, R29, 0x120, RZ ;  /* 0x000001201d007810 */ /* 0x000fe20007ffe0ff */
[----:B------:R-:W3:Y:S01]  /*1fc0*/  @!P6 LDG.E R11, desc[UR12][R2.64+0x100] ;  /* 0x0001000c020be981 */ /* 0x000ee2000c1e1900 */
[----:B------:R-:W-:Y:S01]  /*1fd0*/  ISETP.GE.U32.AND P6, PT, R41, UR7, PT ;  /* 0x0000000729007c0c */ /* 0x000fe2000bfc6070 */
[----:B------:R-:W-:Y:S02]  /*1fe0*/  IMAD.MOV.U32 R15, RZ, RZ, R7 ;  /* 0x000000ffff0f7224 */ /* 0x000fe400078e0007 */
[----:B------:R-:W4:Y:S01]  /*1ff0*/  @!P3 LDG.E R13, desc[UR12][R2.64+0x180] ;  /* 0x0001800c020db981 */ /* 0x000f22000c1e1900 */
[----:B------:R-:W-:Y:S01]  /*2000*/  ISETP.GE.U32.AND P3, PT, R0, UR7, PT ;  /* 0x0000000700007c0c */ /* 0x000fe2000bf66070 */
[----:B------:R-:W-:-:S02]  /*2010*/  VIADD R0, R29, 0x140 ;  /* 0x000001401d007836 */ /* 0x000fc40000000000 */
[--C-:B------:R-:W-:Y:S01]  /*2020*/  IMAD.MOV.U32 R9, RZ, RZ, R7.reuse ;  /* 0x000000ffff097224 */ /* 0x100fe200078e0007 */
[----:B------:R-:W5:Y:S02]  /*2030*/  @!P4 LDG.E R15, desc[UR12][R2.64+0x200] ;  /* 0x0002000c020fc981 */ /* 0x000f64000c1e1900 */
[----:B------:R-:W-:Y:S01]  /*2040*/  ISETP.GE.U32.AND P4, PT, R0, UR7, PT ;  /* 0x0000000700007c0c */ /* 0x000fe2000bf86070 */
[C---:B------:R-:W-:Y:S01]  /*2050*/  VIADD R0, R29.reuse, 0x180 ;  /* 0x000001801d007836 */ /* 0x040fe20000000000 */
[-C--:B------:R-:W-:Y:S01]  /*2060*/  MOV R17, R7.reuse ;  /* 0x0000000700117202 */ /* 0x080fe20000000f00 */
[----:B------:R-:W5:Y:S01]  /*2070*/  @!P6 LDG.E R9, desc[UR12][R2.64+0x80] ;  /* 0x0000800c0209e981 */ /* 0x000f62000c1e1900 */
[-C--:B------:R-:W-:Y:S02]  /*2080*/  MOV R19, R7.reuse ;  /* 0x0000000700137202 */ /* 0x080fe40000000f00 */
[----:B------:R-:W-:Y:S01]  /*2090*/  ISETP.GE.U32.AND P6, PT, R0, UR7, PT ;  /* 0x0000000700007c0c */ /* 0x000fe2000bfc6070 */
[C---:B------:R-:W-:Y:S01]  /*20a0*/  VIADD R0, R29.reuse, 0x1a0 ;  /* 0x000001a01d007836 */ /* 0x040fe20000000000 */
[----:B------:R-:W5:Y:S01]  /*20b0*/  @!P5 LDG.E R17, desc[UR12][R2.64+0x280] ;  /* 0x0002800c0211d981 */ /* 0x000f62000c1e1900 */
[----:B------:R-:W-:Y:S01]  /*20c0*/  ISETP.GE.U32.AND P5, PT, R4, UR7, PT ;  /* 0x0000000704007c0c */ /* 0x000fe2000bfa6070 */
[----:B------:R-:W-:Y:S01]  /*20d0*/  IMAD.MOV.U32 R23, RZ, RZ, R7 ;  /* 0x000000ffff177224 */ /* 0x000fe200078e0007 */
[----:B------:R-:W-:Y:S01]  /*20e0*/  MOV R21, R7 ;  /* 0x0000000700157202 */ /* 0x000fe20000000f00 */
[----:B------:R-:W5:Y:S01]  /*20f0*/  @!P0 LDG.E R19, desc[UR12][R2.64+0x300] ;  /* 0x0003000c02138981 */ /* 0x000f62000c1e1900 */
[----:B------:R-:W-:Y:S01]  /*2100*/  ISETP.GE.U32.AND P0, PT, R0, UR7, PT ;  /* 0x0000000700007c0c */ /* 0x000fe2000bf06070 */
[----:B------:R-:W-:-:S02]  /*2110*/  VIADD R4, R29, 0x1c0 ;  /* 0x000001c01d047836 */ /* 0x000fc40000000000 */
[C---:B------:R-:W-:Y:S01]  /*2120*/  VIADD R0, R29.reuse, 0x1e0 ;  /* 0x000001e01d007836 */ /* 0x040fe20000000000 */
[----:B------:R-:W5:Y:S01]  /*2130*/  @!P2 LDG.E R21, desc[UR12][R2.64+0x380] ;  /* 0x0003800c0215a981 */ /* 0x000f62000c1e1900 */
[-C--:B------:R-:W-:Y:S01]  /*2140*/  MOV R25, R7.reuse ;  /* 0x0000000700197202 */ /* 0x080fe20000000f00 */
[----:B------:R-:W-:Y:S01]  /*2150*/  IMAD.MOV.U32 R33, RZ, RZ, R7 ;  /* 0x000000ffff217224 */ /* 0x000fe200078e0007 */
[----:B------:R-:W-:Y:S01]  /*2160*/  MOV R31, R7 ;  /* 0x00000007001f7202 */ /* 0x000fe20000000f00 */
[----:B------:R-:W5:Y:S01]  /*2170*/  @!P1 LDG.E R23, desc[UR12][R2.64+0x400] ;  /* 0x0004000c02179981 */ /* 0x000f62000c1e1900 */
[----:B------:R-:W-:Y:S01]  /*2180*/  ISETP.GE.U32.AND P2, PT, R4, UR7, PT ;  /* 0x0000000704007c0c */ /* 0x000fe2000bf46070 */
[C---:B------:R-:W-:Y:S01]  /*2190*/  VIADD R4, R29.reuse, 0x220 ;  /* 0x000002201d047836 */ /* 0x040fe20000000000 */
[----:B------:R-:W-:Y:S01]  /*21a0*/  ISETP.GE.U32.AND P1, PT, R0, UR7, PT ;  /* 0x0000000700007c0c */ /* 0x000fe2000bf26070 */
[----:B------:R-:W-:Y:S01]  /*21b0*/  VIADD R0, R29, 0x200 ;  /* 0x000002001d007836 */ /* 0x000fe20000000000 */
[----:B------:R-:W5:Y:S04]  /*21c0*/  @!P3 LDG.E R25, desc[UR12][R2.64+0x480] ;  /* 0x0004800c0219b981 */ /* 0x000f68000c1e1900 */
[----:B------:R-:W5:Y:S01]  /*21d0*/  @!P4 LDG.E R31, desc[UR12][R2.64+0x500] ;  /* 0x0005000c021fc981 */ /* 0x000f62000c1e1900 */
[----:B------:R-:W-:-:S02]  /*21e0*/  ISETP.GE.U32.AND P3, PT, R0, UR7, PT ;  /* 0x0000000700007c0c */ /* 0x000fc4000bf66070 */
[----:B------:R-:W-:Y:S01]  /*21f0*/  ISETP.GE.U32.AND P4, PT, R4, UR7, PT ;  /* 0x0000000704007c0c */ /* 0x000fe2000bf86070 */
[----:B------:R-:W5:Y:S01]  /*2200*/  @!P5 LDG.E R33, desc[UR12][R2.64+0x580] ;  /* 0x0005800c0221d981 */ /* 0x000f62000c1e1900 */
[----:B------:R-:W-:Y:S01]  /*2210*/  ISETP.GE.U32.AND P5, PT, R40, UR7, PT ;  /* 0x0000000728007c0c */ /* 0x000fe2000bfa6070 */
[--C-:B------:R-:W-:Y:S01]  /*2220*/  IMAD.MOV.U32 R39, RZ, RZ, R7.reuse ;  /* 0x000000ffff277224 */ /* 0x100fe200078e0007 */
[-C--:B------:R-:W-:Y:S01]  /*2230*/  MOV R37, R7.reuse ;  /* 0x0000000700257202 */ /* 0x080fe20000000f00 */
[--C-:B------:R-:W-:Y:S01]  /*2240*/  IMAD.MOV.U32 R45, RZ, RZ, R7.reuse ;  /* 0x000000ffff2d7224 */ /* 0x100fe200078e0007 */
[----:B------:R-:W-:Y:S01]  /*2250*/  MOV R0, R7 ;  /* 0x0000000700007202 */ /* 0x000fe20000000f00 */
[--C-:B------:R-:W-:Y:S02]  /*2260*/  IMAD.MOV.U32 R4, RZ, RZ, R7.reuse ;  /* 0x000000ffff047224 */ /* 0x100fe400078e0007 */
[----:B------:R-:W-:Y:S01]  /*2270*/  IMAD.MOV.U32 R6, RZ, RZ, R7 ;  /* 0x000000ffff067224 */ /* 0x000fe200078e0007 */
[----:B------:R-:W5:Y:S04]  /*2280*/  @!P6 LDG.E R37, desc[UR12][R2.64+0x600] ;  /* 0x0006000c0225e981 */ /* 0x000f68000c1e1900 */
[----:B------:R-:W5:Y:S04]  /*2290*/  @!P0 LDG.E R39, desc[UR12][R2.64+0x680] ;  /* 0x0006800c02278981 */ /* 0x000f68000c1e1900 */
[----:B------:R-:W5:Y:S04]  /*22a0*/  @!P2 LDG.E R45, desc[UR12][R2.64+0x700] ;  /* 0x0007000c022da981 */ /* 0x000f68000c1e1900 */
[----:B------:R-:W5:Y:S04]  /*22b0*/  @!P1 LDG.E R0, desc[UR12][R2.64+0x780] ;  /* 0x0007800c02009981 */ /* 0x000f68000c1e1900 */
[----:B------:R-:W5:Y:S04]  /*22c0*/  @!P3 LDG.E R4, desc[UR12][R2.64+0x800] ;  /* 0x0008000c0204b981 */ /* 0x000f68000c1e1900 */
[----:B------:R-:W5:Y:S04]  /*22d0*/  @!P4 LDG.E R6, desc[UR12][R2.64+0x880] ;  /* 0x0008800c0206c981 */ /* 0x000f68000c1e1900 */
[----:B------:R-:W5:Y:S01]  /*22e0*/  @!P5 LDG.E R7, desc[UR12][R2.64+0x900] ;  /* 0x0009000c0207d981 */ /* 0x000f62000c1e1900 */
[----:B------:R-:W0:Y:S01]  /*22f0*/  S2R R35, SR_LANEID ;  /* 0x0000000000237919 */ /* 0x000e220000000000 */
[----:B------:R-:W1:Y:S01]  /*2300*/  S2UR UR5, SR_CgaCtaId ;  /* 0x00000000000579c3 */ /* 0x000e620000008800 */
[----:B------:R-:W-:Y:S01]  /*2310*/  SHF.R.U32.HI R36, RZ, 0x5, R43 ;  /* 0x00000005ff247819 */ /* 0x000fe2000001162b */
[----:B------:R-:W-:-:S02]  /*2320*/  UMOV UR4, 0x400 ;  /* 0x0000040000047882 */ /* 0x000fc40000000000 */
[----:B-1----:R-:W-:Y:S02]  /*2330*/  ULEA UR4, UR5, UR4, 0x18 ;  /* 0x0000000405047291 */ /* 0x002fe4000f8ec0ff */
[----:B0-----:R-:W-:-:S05]  /*2340*/  IMAD R28, R36, 0x260, R35 ;  /* 0x00000260241c7824 */ /* 0x001fca00078e0223 */
[----:B------:R-:W-:-:S05]  /*2350*/  LEA R28, R28, UR4, 0x2 ;  /* 0x000000041c1c7c11 */ /* 0x000fca000f8e10ff */
[----:B------:R-:W-:Y:S01]  /*2360*/  IMAD R27, R35, 0x48, R28 ;  /* 0x00000048231b7824 */ /* 0x000fe200078e021c */
[----:B------:R-:W-:Y:S01]  /*2370*/  UISETP.NE.AND UP0, UPT, UR6, URZ, UPT ;  /* 0x000000ff0600728c */ /* 0x000fe2000bf05270 */
        /* <DEDUP_REMOVED lines=58> */
[----:B------:R-:W-:-:S02]  /*2720*/  ISETP.NE.AND P2, PT, R36, 0xc, PT ;  /* 0x0000000c2400780c */ /* 0x000fc40003f45270 */
[----:B------:R-:W-:Y:S01]  /*2730*/  FADD R8, R8, R15 ;  /* 0x0000000f08087221 */ /* 0x000fe20000000000 */
[----:B------:R-:W-:-:S03]  /*2740*/  ISETP.NE.AND P3, PT, R35, RZ, PT ;  /* 0x000000ff2300720c */ /* 0x000fc60003f65270 */
        /* <DEDUP_REMOVED lines=41> */
[----:B------:R-:W-:-:S04]  /*29e0*/  ISETP.NE.AND P0, PT, R36, 0x8, PT ;  /* 0x000000082400780c */ /* 0x000fc80003f05270 */
[----:B------:R-:W-:Y:S02]  /*29f0*/  FSEL R8, R15, R8, !P0 ;  /* 0x000000080f087208 */ /* 0x000fe40004000000 */
[----:B------:R-:W-:Y:S02]  /*2a00*/  ISETP.NE.AND P0, PT, R36, 0xa, PT ;  /* 0x0000000a2400780c */ /* 0x000fe40003f05270 */
[----:B------:R-:W-:Y:S02]  /*2a10*/  FSEL R8, R16, R8, !P1 ;  /* 0x0000000810087208 */ /* 0x000fe40004800000 */
[----:B------:R-:W-:Y:S02]  /*2a20*/  ISETP.NE.AND P1, PT, R36, 0xb, PT ;  /* 0x0000000b2400780c */ /* 0x000fe40003f25270 */
[----:B------:R-:W-:Y:S02]  /*2a30*/  FSEL R8, R17, R8, !P0 ;  /* 0x0000000811087208 */ /* 0x000fe40004000000 */
[----:B------:R-:W-:-:S02]  /*2a40*/  ISETP.GE.U32.AND P0, PT, R43, 0x20, PT ;  /* 0x000000202b00780c */ /* 0x000fc40003f06070 */
[----:B------:R-:W-:Y:S01]  /*2a50*/  FSEL R8, R18, R8, !P1 ;  /* 0x0000000812087208 */ /* 0x000fe20004800000 */
[----:B------:R-:W-:-:S04]  /*2a60*/  @!P2 FADD R8, R19, R18 ;  /* 0x000000121308a221 */ /* 0x000fc80000000000 */
[----:B------:R-:W-:-:S05]  /*2a70*/  @P3 FADD R8, R37, R8 ;  /* 0x0000000825083221 */ /* 0x000fca0000000000 */
[----:B------:R-:W-:Y:S02]  /*2a80*/  FSEL R37, R37, R8, !P0 ;  /* 0x0000000825257208 */ /* 0x000fe40004000000 */
[----:B------:R-:W-:-:S03]  /*2a90*/  ISETP.NE.AND P0, PT, R43, RZ, PT ;  /* 0x000000ff2b00720c */ /* 0x000fc60003f05270 */
[----:B------:R-:W-:-:S05]  /*2aa0*/  FADD R37, R26, R37 ;  /* 0x000000251a257221 */ /* 0x000fca0000000000 */
[----:B------:R-:W-:Y:S01]  /*2ab0*/  FSEL R26, R26, R37, !P0 ;  /* 0x000000251a1a7208 */ /* 0x000fe20004000000 */
[----:B------:R-:W-:Y:S06]  /*2ac0*/  BRA `(.L_x_18) ;  /* 0x0000000c00647947 */ /* 0x000fec0003800000 */
.L_x_17:
        /* <DEDUP_REMOVED lines=14> */
[C---:B------:R-:W-:Y:S01]  /*2bb0*/  ISETP.NE.AND P1, PT, R35.reuse, 0x1f, PT ;  /* 0x0000001f2300780c */ /* 0x040fe20003f25270 */
        /* <DEDUP_REMOVED lines=55> */
[----:B------:R-:W-:Y:S01]  /*2f30*/  ISETP.GT.U32.AND P0, PT, R43, 0x1f, PT ;  /* 0x0000001f2b00780c */ /* 0x000fe20003f04070 */
[C---:B0-----:R-:W-:Y:S01]  /*2f40*/  FADD R11, R19.reuse, R11 ;  /* 0x0000000b130b7221 */ /* 0x041fe20000000000 */
[----:B------:R-:W-:Y:S02]  /*2f50*/  FSEL R8, R19, R8, !P1 ;  /* 0x0000000813087208 */ /* 0x000fe40004800000 */
[----:B------:R-:W-:-:S03]  /*2f60*/  ISETP.GE.U32.AND P1, PT, R43, 0x20, PT ;  /* 0x000000202b00780c */ /* 0x000fc60003f26070 */
[----:B------:R-:W-:-:S05]  /*2f70*/  @P2 FADD R8, R37, R8 ;  /* 0x0000000825082221 */ /* 0x000fca0000000000 */
[----:B------:R-:W-:Y:S01]  /*2f80*/  FSEL R39, R37, R8, !P1 ;  /* 0x0000000825277208 */ /* 0x000fe20004800000 */
[----:B------:R-:W-:Y:S06]  /*2f90*/  @P0 BRA `(.L_x_19) ;  /* 0x0000000800080947 */ /* 0x000fec0003800000 */
[----:B------:R-:W0:Y:S01]  /*2fa0*/  LDC.64 R14, c[0x0][0x390] ;  /* 0x0000e400ff0e7b82 */ /* 0x000e220000000a00 */
[----:B------:R-:W-:Y:S02]  /*2fb0*/  ISETP.NE.AND P1, PT, R43, RZ, PT ;  /* 0x000000ff2b00720c */ /* 0x000fe40003f25270 */
[----:B------:R-:W-:Y:S02]  /*2fc0*/  LOP3.LUT R18, RZ, R43, RZ, 0x33, !PT ;  /* 0x0000002bff127212 */ /* 0x000fe400078e33ff */
[----:B------:R-:W-:-:S03]  /*2fd0*/  MOV R13, UR6 ;  /* 0x00000006000d7c02 */ /* 0x000fc60008000f00 */
        /* <DEDUP_REMOVED lines=12> */
.L_x_64:
[----:B------:R-:W-:Y:S05]  /*30a0*/  @!P0 BRA `(.L_x_21) ;  /* 0x0000000000248947 */ /* 0x000fea0003800000 */
[----:B------:R-:W-:-:S07]  /*30b0*/  HFMA2 R9, -RZ, RZ, 0, 2.849102020263671875e-05 ;  /* 0x000001deff097431 */ /* 0x000fce00000001ff */
.L_x_23:
[----:B------:R-:W-:Y:S05]  /*30c0*/  NANOSLEEP R9 ;  /* 0x000000090000735d */ /* 0x000fea0003800000 */
[----:B------:R-:W2:Y:S01]  /*30d0*/  LD.E.64.STRONG.GPU R16, desc[UR12][R14.64+0x100] ;  /* 0x0001000c0e107980 */ /* 0x000ea2000c10fb00 */
[----:B------:R-:W-:Y:S01]  /*30e0*/  UMOV UR5, 0xffffffff ;  /* 0xffffffff00057882 */ /* 0x000fe20000000000 */
[----:B------:R-:W-:Y:S02]  /*30f0*/  SHF.R.U32.HI R9, RZ, 0x1, R9 ;  /* 0x00000001ff097819 */ /* 0x000fe40000011609 */
[----:B--2---:R-:W-:Y:S01]  /*3100*/  ISETP.NE.AND P0, PT, R16, 0x63, PT ;  /* 0x000000631000780c */ /* 0x004fe20003f05270 */
[----:B------:R-:W-:-:S12]  /*3110*/  BRA.DIV UR5, `(.L_x_22) ;  /* 0x0000001a053c7947 */ /* 0x000fd8000b800000 */
[----:B------:R-:W-:-:S13]  /*3120*/  VOTE.ANY P0, !P0 ;  /* 0x0000000000ff7806 */ /* 0x000fda0004000100 */
.L_x_67:
[----:B------:R-:W-:Y:S05]  /*3130*/  @P0 BRA `(.L_x_23) ;  /* 0xfffffffc00e00947 */ /* 0x000fea000383ffff */
.L_x_21:
[----:B------:R-:W-:Y:S01]  /*3140*/  UMOV UR5, 0xffffffff ;  /* 0xffffffff00057882 */ /* 0x000fe20000000000 */
[----:B------:R-:W-:Y:S02]  /*3150*/  ISETP.NE.AND P2, PT, R16, 0x65, PT ;  /* 0x000000651000780c */ /* 0x000fe40003f45270 */
[----:B------:R-:W-:Y:S11]  /*3160*/  BRA.DIV UR5, `(.L_x_24) ;  /* 0x0000001a05487947 */ /* 0x000ff6000b800000 */
[----:B------:R-:W0:Y:S01]  /*3170*/  S2R R42, SR_GEMASK ;  /* 0x00000000002a7919 */ /* 0x000e220000003c00 */
[----:B------:R-:W-:Y:S01]  /*3180*/  VOTE.ANY R8, PT, !P2 ;  /* 0x0000000000087806 */ /* 0x000fe200050e0100 */
[----:B------:R-:W-:-:S03]  /*3190*/  VIADD R10, R35, 0x10 ;  /* 0x00000010230a7836 */ /* 0x000fc60000000000 */
[----:B0-----:R-:W-:-:S05]  /*31a0*/  LOP3.LUT R8, R8, 0x80000000, R42, 0xec, !PT ;  /* 0x8000000008087812 */ /* 0x001fca00078eec2a */
[----:B------:R-:W-:-:S05]  /*31b0*/  VIADD R9, R8, 0xffffffff ;  /* 0xffffffff08097836 */ /* 0x000fca0000000000 */
[----:B------:R-:W-:Y:S01]  /*31c0*/  LOP3.LUT R9, R8, R9, RZ, 0xc, !PT ;  /* 0x0000000908097212 */ /* 0x000fe200078e0cff */
[----:B------:R-:W-:-:S03]  /*31d0*/  VIADD R8, R35, 0x2 ;  /* 0x0000000223087836 */ /* 0x000fc60000000000 */
[----:B------:R-:W0:Y:S02]  /*31e0*/  POPC R15, R9 ;  /* 0x00000009000f7309 */ /* 0x000e240000000000 */
[----:B0-----:R-:W0:Y:S01]  /*31f0*/  SHFL.DOWN PT, R14, R17, 0x1, R15 ;  /* 0x08200000110e7989 */ /* 0x001e2200000e000f */
[-C--:B------:R-:W-:Y:S02]  /*3200*/  ISETP.GE.AND P0, PT, R35, R15.reuse, PT ;  /* 0x0000000f2300720c */ /* 0x080fe40003f06270 */
[----:B------:R-:W-:-:S11]  /*3210*/  ISETP.GT.AND P2, PT, R10, R15, PT ;  /* 0x0000000f0a00720c */ /* 0x000fd60003f44270 */
[----:B0-----:R-:W-:Y:S01]  /*3220*/  @!P0 FADD R17, R14, R17 ;  /* 0x000000110e118221 */ /* 0x001fe20000000000 */
[-C--:B------:R-:W-:Y:S02]  /*3230*/  ISETP.GT.AND P0, PT, R8, R15.reuse, PT ;  /* 0x0000000f0800720c */ /* 0x080fe40003f04270 */
[----:B------:R-:W-:Y:S02]  /*3240*/  IADD3 R8, PT, PT, R35, 0x4, RZ ;  /* 0x0000000423087810 */ /* 0x000fe40007ffe0ff */
[----:B------:R-:W0:Y:S09]  /*3250*/  SHFL.DOWN PT, R14, R17, 0x2, R15 ;  /* 0x08400000110e7989 */ /* 0x000e3200000e000f */
[----:B0-----:R-:W-:Y:S01]  /*3260*/  @!P0 FADD R17, R17, R14 ;  /* 0x0000000e11118221 */ /* 0x001fe20000000000 */
[----:B------:R-:W-:Y:S01]  /*3270*/  ISETP.GT.AND P0, PT, R8, R15, PT ;  /* 0x0000000f0800720c */ /* 0x000fe20003f04270 */
[----:B------:R-:W-:-:S03]  /*3280*/  VIADD R8, R35, 0x8 ;  /* 0x0000000823087836 */ /* 0x000fc60000000000 */
[----:B------:R-:W0:Y:S09]  /*3290*/  SHFL.DOWN PT, R14, R17, 0x4, R15 ;  /* 0x08800000110e7989 */ /* 0x000e3200000e000f */
[----:B0-----:R-:W-:Y:S01]  /*32a0*/  @!P0 FADD R17, R17, R14 ;  /* 0x0000000e11118221 */ /* 0x001fe20000000000 */
[----:B------:R-:W-:-:S02]  /*32b0*/  ISETP.GT.AND P0, PT, R8, R15, PT ;  /* 0x0000000f0800720c */ /* 0x000fc40003f04270 */
[----:B------:R-:W0:Y:S02]  /*32c0*/  LDC.64 R8, c[0x0][0x390] ;  /* 0x0000e400ff087b82 */ /* 0x000e240000000a00 */
[----:B------:R-:W1:Y:S01]  /*32d0*/  SHFL.DOWN PT, R14, R17, 0x8, R15 ;  /* 0x09000000110e7989 */ /* 0x000e6200000e000f */
[----:B0-----:R-:W-:-:S08]  /*32e0*/  IADD3 R19, P3, PT, R8, 0x100, RZ ;  /* 0x0000010008137810 */ /* 0x001fd00007f7e0ff */
[----:B-1----:R-:W-:Y:S01]  /*32f0*/  @!P0 FADD R17, R17, R14 ;  /* 0x0000000e11118221 */ /* 0x002fe20000000000 */
[----:B------:R-:W-:Y:S02]  /*3300*/  ISETP.NE.AND P0, PT, R16, 0x65, PT ;  /* 0x000000651000780c */ /* 0x000fe40003f05270 */
[----:B------:R-:W-:Y:S02]  /*3310*/  IADD3.X R37, PT, PT, RZ, R9, RZ, P3, !PT ;  /* 0x00000009ff257210 */ /* 0x000fe40001ffe4ff */
[----:B------:R-:W0:Y:S09]  /*3320*/  SHFL.DOWN PT, R14, R17, 0x10, R15 ;  /* 0x0a000000110e7989 */ /* 0x000e3200000e000f */
[----:B------:R-:W-:Y:S01]  /*3330*/  VOTE.ALL P0, P0 ;  /* 0x0000000000ff7806 */ /* 0x000fe20000000000 */
[----:B0-----:R-:W-:-:S04]  /*3340*/  @!P2 FADD R17, R17, R14 ;  /* 0x0000000e1111a221 */ /* 0x001fc80000000000 */
[----:B------:R-:W-:-:S08]  /*3350*/  IMAD.MOV.U32 R36, RZ, RZ, R17 ;  /* 0x000000ffff247224 */ /* 0x000fd000078e0011 */
.L_x_76:
[----:B------:R-:W-:Y:S05]  /*3360*/  @!P0 BRA `(.L_x_25) ;  /* 0x0000000000d88947 */ /* 0x000fea0003800000 */
[----:B------:R-:W-:-:S07]  /*3370*/  IMAD.MOV.U32 R38, RZ, RZ, 0x1de ;  /* 0x000001deff267424 */ /* 0x000fce00078e00ff */
.L_x_31:
[----:B------:R-:W-:Y:S01]  /*3380*/  MOV R8, R19 ;  /* 0x0000001300087202 */ /* 0x000fe20000000f00 */
[----:B------:R-:W-:-:S04]  /*3390*/  IMAD.MOV.U32 R9, RZ, RZ, R37 ;  /* 0x000000ffff097224 */ /* 0x000fc800078e0025 */
        /* <DEDUP_REMOVED lines=8> */
.L_x_79:
[----:B------:R-:W-:Y:S05]  /*3420*/  @!P0 BRA `(.L_x_27) ;  /* 0x0000000000248947 */ /* 0x000fea0003800000 */
[----:B------:R-:W-:-:S07]  /*3430*/  IMAD.MOV.U32 R9, RZ, RZ, R38 ;  /* 0x000000ffff097224 */ /* 0x000fce00078e0026 */
.L_x_29:
[----:B------:R-:W-:Y:S05]  /*3440*/  NANOSLEEP R9 ;  /* 0x000000090000735d */ /* 0x000fea0003800000 */
[----:B------:R-:W2:Y:S01]  /*3450*/  LD.E.64.STRONG.GPU R14, desc[UR12][R16.64+-0x100] ;  /* 0xffff000c100e7980 */ /* 0x000ea2000c10fb00 */
[----:B------:R-:W-:Y:S01]  /*3460*/  UMOV UR5, 0xffffffff ;  /* 0xffffffff00057882 */ /* 0x000fe20000000000 */
[----:B------:R-:W-:Y:S02]  /*3470*/  SHF.R.U32.HI R9, RZ, 0x1, R9 ;  /* 0x00000001ff097819 */ /* 0x000fe40000011609 */
[----:B--2---:R-:W-:Y:S01]  /*3480*/  ISETP.NE.AND P0, PT, R14, 0x63, PT ;  /* 0x000000630e00780c */ /* 0x004fe20003f05270 */
[----:B------:R-:W-:-:S12]  /*3490*/  BRA.DIV UR5, `(.L_x_28) ;  /* 0x0000001a05a87947 */ /* 0x000fd8000b800000 */
[----:B------:R-:W-:-:S13]  /*34a0*/  VOTE.ANY P0, !P0 ;  /* 0x0000000000ff7806 */ /* 0x000fda0004000100 */
.L_x_82:
[----:B------:R-:W-:Y:S05]  /*34b0*/  @P0 BRA `(.L_x_29) ;  /* 0xfffffffc00e00947 */ /* 0x000fea000383ffff */
.L_x_27:
[----:B------:R-:W-:Y:S01]  /*34c0*/  UMOV UR5, 0xffffffff ;  /* 0xffffffff00057882 */ /* 0x000fe20000000000 */
[----:B------:R-:W-:Y:S02]  /*34d0*/  ISETP.NE.AND P0, PT, R14, 0x65, PT ;  /* 0x000000650e00780c */ /* 0x000fe40003f05270 */
[----:B------:R-:W-:Y:S01]  /*34e0*/  MOV R17, R15 ;  /* 0x0000000f00117202 */ /* 0x000fe20000000f00 */
[----:B------:R-:W-:Y:S10]  /*34f0*/  BRA.DIV UR5, `(.L_x_30) ;  /* 0x0000001a05b07947 */ /* 0x000ff4000b800000 */
[----:B------:R-:W-:Y:S02]  /*3500*/  VOTE.ANY R8, PT, !P0 ;  /* 0x0000000000087806 */ /* 0x000fe400040e0100 */
[----:B------:R-:W-:Y:S02]  /*3510*/  IADD3 R18, PT, PT, R18, -0x20, RZ ;  /* 0xffffffe012127810 */ /* 0x000fe40007ffe0ff */
[----:B------:R-:W-:-:S05]  /*3520*/  LOP3.LUT R8, R8, 0x80000000, R42, 0xec, !PT ;  /* 0x8000000008087812 */ /* 0x000fca00078eec2a */
[----:B------:R-:W-:-:S05]  /*3530*/  VIADD R9, R8, 0xffffffff ;  /* 0xffffffff08097836 */ /* 0x000fca0000000000 */
[----:B------:R-:W-:Y:S01]  /*3540*/  LOP3.LUT R9, R8, R9, RZ, 0xc, !PT ;  /* 0x0000000908097212 */ /* 0x000fe200078e0cff */
[----:B------:R-:W-:-:S03]  /*3550*/  VIADD R8, R35, 0x2 ;  /* 0x0000000223087836 */ /* 0x000fc60000000000 */
[----:B------:R-:W0:Y:S02]  /*3560*/  POPC R15, R9 ;  /* 0x00000009000f7309 */ /* 0x000e240000000000 */
[----:B0-----:R-:W0:Y:S01]  /*3570*/  SHFL.DOWN PT, R16, R17, 0x1, R15 ;  /* 0x0820000011107989 */ /* 0x001e2200000e000f */
[----:B------:R-:W-:-:S13]  /*3580*/  ISETP.GE.AND P0, PT, R35, R15, PT ;  /* 0x0000000f2300720c */ /* 0x000fda0003f06270 */
        /* <DEDUP_REMOVED lines=9> */
[----:B------:R-:W-:Y:S01]  /*3620*/  ISETP.GT.AND P0, PT, R8, R15, PT ;  /* 0x0000000f0800720c */ /* 0x000fe20003f04270 */
[----:B------:R-:W-:-:S03]  /*3630*/  VIADD R8, R35, 0x10 ;  /* 0x0000001023087836 */ /* 0x000fc60000000000 */
[----:B------:R-:W0:Y:S02]  /*3640*/  SHFL.DOWN PT, R16, R17, 0x8, R15 ;  /* 0x0900000011107989 */ /* 0x000e2400000e000f */
[----:B------:R-:W-:-:S07]  /*3650*/  ISETP.GT.AND P2, PT, R8, R15, PT ;  /* 0x0000000f0800720c */ /* 0x000fce0003f44270 */
[----:B0-----:R-:W-:Y:S01]  /*3660*/  @!P0 FADD R17, R17, R16 ;  /* 0x0000001011118221 */ /* 0x001fe20000000000 */
[----:B------:R-:W-:-:S04]  /*3670*/  ISETP.NE.AND P0, PT, R14, 0x65, PT ;  /* 0x000000650e00780c */ /* 0x000fc80003f05270 */
[----:B------:R-:W0:Y:S09]  /*3680*/  SHFL.DOWN PT, R16, R17, 0x10, R15 ;  /* 0x0a00000011107989 */ /* 0x000e3200000e000f */
[----:B------:R-:W-:Y:S01]  /*3690*/  VOTE.ALL P0, P0 ;  /* 0x0000000000ff7806 */ /* 0x000fe20000000000 */
[----:B0-----:R-:W-:-:S04]  /*36a0*/  @!P2 FADD R17, R17, R16 ;  /* 0x000000101111a221 */ /* 0x001fc80000000000 */
[----:B------:R-:W-:-:S08]  /*36b0*/  FADD R36, R17, R36 ;  /* 0x0000002411247221 */ /* 0x000fd00000000000 */
.L_x_91:
[----:B------:R-:W-:Y:S05]  /*36c0*/  @P0 BRA `(.L_x_31) ;  /* 0xfffffffc002c0947 */ /* 0x000fea000383ffff */
.L_x_25:
        /* <DEDUP_REMOVED lines=8> */
[----:B0-----:R-:W-:Y:S01]  /*3750*/  @!P1 LEA R9, R9, R8, 0x18 ;  /* 0x0000000809099211 */ /* 0x001fe200078ec0ff */
[----:B------:R-:W-:Y:S01]  /*3760*/  IMAD.MOV.U32 R8, RZ, RZ, R39 ;  /* 0x000000ffff087224 */ /* 0x000fe200078e0027 */
[----:B------:R-:W-:-:S03]  /*3770*/  @!P0 MOV R8, R36 ;  /* 0x0000002400088202 */ /* 0x000fc60000000f00 */
[----:B------:R1:W-:Y:S04]  /*3780*/  @!P1 STS [R9+0x8], R11 ;  /* 0x0000080b09009388 */ /* 0x0003e80000000800 */
[----:B------:R1:W-:Y:S01]  /*3790*/  @!P1 STS [R9+0x4], R36 ;  /* 0x0000042409009388 */ /* 0x0003e20000000800 */
[----:B--2---:R-:W-:-:S05]  /*37a0*/  @!P0 LEA R15, R15, R14, 0x18 ;  /* 0x0000000e0f0f8211 */ /* 0x004fca00078ec0ff */
[----:B------:R1:W-:Y:S02]  /*37b0*/  @!P0 STS [R15+0x54], R36 ;  /* 0x000054240f008388 */ /* 0x0003e40000000800 */
.L_x_19:
[----:B------:R-:W-:Y:S05]  /*37c0*/  WARPSYNC.ALL ;  /* 0x0000000000007948 */ /* 0x000fea0003800000 */
[----:B-1----:R-:W-:Y:S01]  /*37d0*/  IMAD.MOV.U32 R9, RZ, RZ, R8 ;  /* 0x000000ffff097224 */ /* 0x002fe200078e0008 */
[----:B------:R-:W0:Y:S08]  /*37e0*/  S2UR UR5, SR_CgaCtaId ;  /* 0x00000000000579c3 */ /* 0x000e300000008800 */
[----:B------:R-:W-:Y:S01]  /*37f0*/  BAR.SYNC.DEFER_BLOCKING 0x0 ;  /* 0x0000000000007b1d */ /* 0x000fe20000010000 */
[----:B------:R-:W-:-:S05]  /*3800*/  ISETP.NE.AND P0, PT, R43, RZ, PT ;  /* 0x000000ff2b00720c */ /* 0x000fca0003f05270 */
[----:B------:R-:W-:Y:S02]  /*3810*/  UMOV UR4, 0x400 ;  /* 0x0000040000047882 */ /* 0x000fe40000000000 */
[----:B0-----:R-:W-:-:S09]  /*3820*/  ULEA UR4, UR5, UR4, 0x18 ;  /* 0x0000000405047291 */ /* 0x001fd2000f8ec0ff */
[----:B------:R-:W0:Y:S02]  /*3830*/  LDS R8, [UR4+0x54] ;  /* 0x00005404ff087984 */ /* 0x000e240008000800 */
[----:B0-----:R-:W-:-:S04]  /*3840*/  @P0 FADD R9, R8, R9 ;  /* 0x0000000908090221 */ /* 0x001fc80000000000 */
[----:B------:R-:W-:-:S07]  /*3850*/  FADD R26, R26, R9 ;  /* 0x000000091a1a7221 */ /* 0x000fce0000000000 */
.L_x_18:
[----:B------:R-:W-:Y:S01]  /*3860*/  FADD R33, R33, R26 ;  /* 0x0000001a21217221 */ /* 0x000fe20000000000 */
[----:B------:R-:W-:Y:S01]  /*3870*/  BAR.SYNC.DEFER_BLOCKING 0x0 ;  /* 0x0000000000007b1d */ /* 0x000fe20000010000 */
[----:B------:R-:W-:Y:S01]  /*3880*/  ISETP.NE.AND P0, PT, R43, RZ, PT ;  /* 0x000000ff2b00720c */ /* 0x000fe20003f05270 */
[----:B------:R-:W-:Y:S02]  /*3890*/  IMAD.U32 R10, RZ, RZ, UR7 ;  /* 0x00000007ff0a7e24 */ /* 0x000fe4000f8e00ff */
[----:B------:R-:W-:Y:S02]  /*38a0*/  FADD R32, R32, R33 ;  /* 0x0000002120207221 */ /* 0x000fe40000000000 */
[----:B------:R-:W0:Y:S02]  /*38b0*/  LDCU.64 UR8, c[0x0][0x388] ;  /* 0x00007100ff0877ac */ /* 0x000e240008000a00 */
[----:B------:R-:W-:Y:S01]  /*38c0*/  FADD R31, R31, R32 ;  /* 0x000000201f1f7221 */ /* 0x000fe20000000000 */
[----:B------:R-:W1:Y:S03]  /*38d0*/  S2R R8, SR_TID.X ;  /* 0x0000000000087919 */ /* 0x000e660000002100 */
[----:B------:R-:W-:-:S04]  /*38e0*/  FADD R30, R30, R31 ;  /* 0x0000001f1e1e7221 */ /* 0x000fc80000000000 */
[----:B------:R-:W-:-:S04]  /*38f0*/  FADD R25, R25, R30 ;  /* 0x0000001e19197221 */ /* 0x000fc80000000000 */
[----:B------:R-:W-:-:S04]  /*3900*/  FADD R24, R24, R25 ;  /* 0x0000001918187221 */ /* 0x000fc80000000000 */
[----:B------:R-:W-:Y:S01]  /*3910*/  FADD R23, R23, R24 ;  /* 0x0000001817177221 */ /* 0x000fe20000000000 */
[----:B------:R-:W-:Y:S03]  /*3920*/  STS [R27], R26 ;  /* 0x0000001a1b007388 */ /* 0x000fe60000000800 */
        /* <DEDUP_REMOVED lines=26> */
[----:B------:R1:W-:Y:S04]  /*3ad0*/  STS [R27+0x40], R2 ;  /* 0x000040021b007388 */ /* 0x0003e80000000800 */
[----:B------:R-:W-:Y:S04]  /*3ae0*/  STS [R27+0x44], R0 ;  /* 0x000044001b007388 */ /* 0x000fe80000000800 */
[----:B------:R-:W-:Y:S01]  /*3af0*/  STS [R27+0x48], R34 ;  /* 0x000048221b007388 */ /* 0x000fe20000000800 */
[----:B------:R-:W-:-:S03]  /*3b00*/  NOP ;  /* 0x0000000000007918 */ /* 0x000fc60000000000 */
[----:B------:R-:W-:Y:S01]  /*3b10*/  LDS R31, [R28] ;  /* 0x000000001c1f7984 */ /* 0x000fe20000000800 */
[C---:B-1----:R-:W-:Y:S02]  /*3b20*/  LOP3.LUT R2, R8.reuse, 0x3e0, RZ, 0xc0, !PT ;  /* 0x000003e008027812 */ /* 0x042fe400078ec0ff */
[----:B------:R-:W-:Y:S01]  /*3b30*/  LOP3.LUT R8, R8, 0x1f, RZ, 0xc0, !PT ;  /* 0x0000001f08087812 */ /* 0x000fe200078ec0ff */
[----:B------:R-:W-:Y:S04]  /*3b40*/  LDS R33, [R28+0x80] ;  /* 0x000080001c217984 */ /* 0x000fe80000000800 */
[----:B------:R-:W-:Y:S01]  /*3b50*/  LDS R35, [R28+0x100] ;  /* 0x000100001c237984 */ /* 0x000fe20000000800 */
[----:B------:R-:W-:-:S03]  /*3b60*/  IMAD R8, R2, 0x13, R8 ;  /* 0x0000001302087824 */ /* 0x000fc600078e0208 */
[----:B------:R-:W-:Y:S01]  /*3b70*/  LDS R37, [R28+0x180] ;  /* 0x000180001c257984 */ /* 0x000fe20000000800 */
[----:B------:R-:W-:-:S03]  /*3b80*/  VIADD R6, R8, 0x40 ;  /* 0x0000004008067836 */ /* 0x000fc60000000000 */
[----:B------:R-:W-:Y:S04]  /*3b90*/  LDS R39, [R28+0x200] ;  /* 0x000200001c277984 */ /* 0x000fe80000000800 */
        /* <DEDUP_REMOVED lines=14> */
[----:B------:R-:W-:Y:S01]  /*3c80*/  @!P0 STS [UR4+0x7b80], R10 ;  /* 0x007b800aff008988 */ /* 0x000fe20008000804 */
[----:B------:R-:W-:Y:S01]  /*3c90*/  BAR.SYNC.DEFER_BLOCKING 0x0 ;  /* 0x0000000000007b1d */ /* 0x000fe20000010000 */
[----:B------:R-:W-:-:S04]  /*3ca0*/  IADD3 R3, P0, PT, R29, UR10, RZ ;  /* 0x0000000a1d037c10 */ /* 0x000fc8000ff1e0ff */
[----:B------:R-:W-:Y:S02]  /*3cb0*/  IADD3.X R4, PT, PT, RZ, UR11, RZ, P0, !PT ;  /* 0x0000000bff047c10 */ /* 0x000fe400087fe4ff */
[----:B0-----:R-:W-:-:S04]  /*3cc0*/  LEA R2, P0, R3, UR8, 0x2 ;  /* 0x0000000803027c11 */ /* 0x001fc8000f8010ff */
[----:B------:R-:W-:Y:S01]  /*3cd0*/  LEA.HI.X R3, R3, UR9, R4, 0x2, P0 ;  /* 0x0000000903037c11 */ /* 0x000fe200080f1404 */
[C---:B------:R-:W-:Y:S01]  /*3ce0*/  VIADD R4, R8.reuse, 0xa0 ;  /* 0x000000a008047836 */ /* 0x040fe20000000000 */
[----:B------:R-:W0:Y:S02]  /*3cf0*/  LDS R0, [UR4+0x7b80] ;  /* 0x007b8004ff007984 */ /* 0x000e240008000800 */
[-C--:B0-----:R-:W-:Y:S01]  /*3d00*/  ISETP.GE.AND P1, PT, R29, R0.reuse, PT ;  /* 0x000000001d00720c */ /* 0x081fe20003f26270 */
[----:B------:R-:W-:Y:S01]  /*3d10*/  VIADD R29, R8, 0x60 ;  /* 0x00000060081d7836 */ /* 0x000fe20000000000 */
[-C--:B------:R-:W-:Y:S01]  /*3d20*/  ISETP.GE.AND P3, PT, R6, R0.reuse, PT ;  /* 0x000000000600720c */ /* 0x080fe20003f66270 */
[C---:B------:R-:W-:Y:S01]  /*3d30*/  VIADD R6, R8.reuse, 0xc0 ;  /* 0x000000c008067836 */ /* 0x040fe20000000000 */
[----:B------:R-:W-:Y:S02]  /*3d40*/  ISETP.GE.AND P2, PT, R41, R0, PT ;  /* 0x000000002900720c */ /* 0x000fe40003f46270 */
[----:B------:R-:W-:-:S02]  /*3d50*/  IADD3 R41, PT, PT, R8, 0x80, RZ ;  /* 0x0000008008297810 */ /* 0x000fc40007ffe0ff */
[-C--:B------:R-:W-:Y:S02]  /*3d60*/  ISETP.GE.AND P4, PT, R29, R0.reuse, PT ;  /* 0x000000001d00720c */ /* 0x080fe40003f86270 */
[C---:B------:R-:W-:Y:S02]  /*3d70*/  IADD3 R29, PT, PT, R8.reuse, 0xe0, RZ ;  /* 0x000000e0081d7810 */ /* 0x040fe40007ffe0ff */
[-C--:B------:R-:W-:Y:S01]  /*3d80*/  ISETP.GE.AND P5, PT, R41, R0.reuse, PT ;  /* 0x000000002900720c */ /* 0x080fe20003fa6270 */
[----:B------:R0:W-:Y:S01]  /*3d90*/  @!P1 STG.E desc[UR12][R2.64], R31 ;  /* 0x0000001f02009986 */ /* 0x0001e2000c10190c */
[-C--:B------:R-:W-:Y:S01]  /*3da0*/  ISETP.GE.AND P1, PT, R29, R0.reuse, PT ;  /* 0x000000001d00720c */ /* 0x080fe20003f26270 */
[----:B------:R-:W-:Y:S01]  /*3db0*/  VIADD R29, R8, 0x120 ;  /* 0x00000120081d7836 */ /* 0x000fe20000000000 */
[-C--:B------:R-:W-:Y:S01]  /*3dc0*/  ISETP.GE.AND P0, PT, R6, R0.reuse, PT ;  /* 0x000000000600720c */ /* 0x080fe20003f06270 */
[----:B------:R-:W-:Y:S01]  /*3dd0*/  VIADD R41, R8, 0x100 ;  /* 0x0000010008297836 */ /* 0x000fe20000000000 */
[-C--:B------:R-:W-:Y:S01]  /*3de0*/  ISETP.GE.AND P6, PT, R4, R0.reuse, PT ;  /* 0x000000000400720c */ /* 0x080fe20003fc6270 */
[----:B------:R1:W-:Y:S01]  /*3df0*/  @!P3 STG.E desc[UR12][R2.64+0x100], R35 ;  /* 0x000100230200b986 */ /* 0x0003e2000c10190c */
[----:B------:R-:W-:Y:S01]  /*3e00*/  ISETP.GE.AND P3, PT, R29, R0, PT ;  /* 0x000000001d00720c */ /* 0x000fe20003f66270 */
[----:B------:R-:W-:-:S02]  /*3e10*/  VIADD R29, R8, 0x160 ;  /* 0x00000160081d7836 */ /* 0x000fc40000000000 */
[----:B------:R1:W-:Y:S01]  /*3e20*/  @!P2 STG.E desc[UR12][R2.64+0x80], R33 ;  /* 0x000080210200a986 */ /* 0x0003e2000c10190c */
[-C--:B------:R-:W-:Y:S01]  /*3e30*/  ISETP.GE.AND P2, PT, R41, R0.reuse, PT ;  /* 0x000000002900720c */ /* 0x080fe20003f46270 */
[C---:B0-----:R-:W-:Y:S01]  /*3e40*/  VIADD R31, R8.reuse, 0x180 ;  /* 0x00000180081f7836 */ /* 0x041fe20000000000 */
[C---:B------:R-:W-:Y:S01]  /*3e50*/  IADD3 R41, PT, PT, R8.reuse, 0x140, RZ ;  /* 0x0000014008297810 */ /* 0x040fe20007ffe0ff */
[----:B------:R1:W-:Y:S01]  /*3e60*/  @!P5 STG.E desc[UR12][R2.64+0x200], R39 ;  /* 0x000200270200d986 */ /* 0x0003e2000c10190c */
[-C--:B------:R-:W-:Y:S02]  /*3e70*/  ISETP.GE.AND P5, PT, R29, R0.reuse, PT ;  /* 0x000000001d00720c */ /* 0x080fe40003fa6270 */
[----:B------:R-:W-:Y:S01]  /*3e80*/  IADD3 R29, PT, PT, R8, 0x1a0, RZ ;  /* 0x000001a0081d7810 */ /* 0x000fe20007ffe0ff */
[----:B------:R1:W-:Y:S01]  /*3e90*/  @!P4 STG.E desc[UR12][R2.64+0x180], R37 ;  /* 0x000180250200c986 */ /* 0x0003e2000c10190c */
[----:B------:R-:W-:-:S03]  /*3ea0*/  ISETP.GE.AND P4, PT, R41, R0, PT ;  /* 0x000000002900720c */ /* 0x000fc60003f86270 */
[----:B------:R1:W-:Y:S01]  /*3eb0*/  @!P0 STG.E desc[UR12][R2.64+0x300], R45 ;  /* 0x0003002d02008986 */ /* 0x0003e2000c10190c */
[-C--:B------:R-:W-:Y:S01]  /*3ec0*/  ISETP.GE.AND P0, PT, R29, R0.reuse, PT ;  /* 0x000000001d00720c */ /* 0x080fe20003f06270 */
[C---:B------:R-:W-:Y:S02]  /*3ed0*/  VIADD R29, R8.reuse, 0x1e0 ;  /* 0x000001e0081d7836 */ /* 0x040fe40000000000 */
[----:B------:R1:W-:Y:S01]  /*3ee0*/  @!P6 STG.E desc[UR12][R2.64+0x280], R43 ;  /* 0x0002802b0200e986 */ /* 0x0003e2000c10190c */
[-C--:B------:R-:W-:Y:S01]  /*3ef0*/  ISETP.GE.AND P6, PT, R31, R0.reuse, PT ;  /* 0x000000001f00720c */ /* 0x080fe20003fc6270 */
[C---:B------:R-:W-:Y:S02]  /*3f00*/  VIADD R31, R8.reuse, 0x1c0 ;  /* 0x000001c0081f7836 */ /* 0x040fe40000000000 */
[----:B------:R1:W-:Y:S01]  /*3f10*/  @!P2 STG.E desc[UR12][R2.64+0x400], R23 ;  /* 0x000400170200a986 */ /* 0x0003e2000c10190c */
[----:B------:R-:W-:Y:S01]  /*3f20*/  ISETP.GE.AND P2, PT, R29, R0, PT ;  /* 0x000000001d00720c */ /* 0x000fe20003f46270 */
[----:B------:R-:W-:-:S02]  /*3f30*/  VIADD R29, R8, 0x220 ;  /* 0x00000220081d7836 */ /* 0x000fc40000000000 */
[----:B------:R1:W-:Y:S01]  /*3f40*/  @!P1 STG.E desc[UR12][R2.64+0x380], R27 ;  /* 0x0003801b02009986 */ /* 0x0003e2000c10190c */
[-C--:B------:R-:W-:Y:S02]  /*3f50*/  ISETP.GE.AND P1, PT, R31, R0.reuse, PT ;  /* 0x000000001f00720c */ /* 0x080fe40003f26270 */
[----:B------:R-:W-:Y:S01]  /*3f60*/  IADD3 R31, PT, PT, R8, 0x200, RZ ;  /* 0x00000200081f7810 */ /* 0x000fe20007ffe0ff */
[----:B------:R1:W-:Y:S03]  /*3f70*/  @!P3 STG.E desc[UR12][R2.64+0x480], R19 ;  /* 0x000480130200b986 */ /* 0x0003e6000c10190c */
[-C--:B------:R-:W-:Y:S01]  /*3f80*/  ISETP.GE.AND P3, PT, R31, R0.reuse, PT ;  /* 0x000000001f00720c */ /* 0x080fe20003f66270 */
[----:B------:R1:W-:Y:S01]  /*3f90*/  @!P4 STG.E desc[UR12][R2.64+0x500], R21 ;  /* 0x000500150200c986 */ /* 0x0003e2000c10190c */
[----:B------:R-:W-:-:S03]  /*3fa0*/  ISETP.GE.AND P4, PT, R29, R0, PT ;  /* 0x000000001d00720c */ /* 0x000fc60003f86270 */
[----:B------:R1:W-:Y:S01]  /*3fb0*/  @!P5 STG.E desc[UR12][R2.64+0x580], R17 ;  /* 0x000580110200d986 */ /* 0x0003e2000c10190c */
[----:B------:R-:W-:-:S03]  /*3fc0*/  ISETP.GE.AND P5, PT, R40, R0, PT ;  /* 0x000000002800720c */ /* 0x000fc60003fa6270 */
[----:B------:R1:W-:Y:S04]  /*3fd0*/  @!P6 STG.E desc[UR12][R2.64+0x600], R15 ;  /* 0x0006000f0200e986 */ /* 0x0003e8000c10190c */
[----:B------:R1:W-:Y:S04]  /*3fe0*/  @!P0 STG.E desc[UR12][R2.64+0x680], R13 ;  /* 0x0006800d02008986 */ /* 0x0003e8000c10190c */
[----:B------:R1:W-:Y:S04]  /*3ff0*/  @!P1 STG.E desc[UR12][R2.64+0x700], R11 ;  /* 0x0007000b02009986 */ /* 0x0003e8000c10190c */
[----:B------:R1:W-:Y:S04]  /*4000*/  @!P2 STG.E desc[UR12][R2.64+0x780], R9 ;  /* 0x000780090200a986 */ /* 0x0003e8000c10190c */
[----:B------:R1:W-:Y:S04]  /*4010*/  @!P3 STG.E desc[UR12][R2.64+0x800], R7 ;  /* 0x000800070200b986 */ /* 0x0003e8000c10190c */
[----:B------:R1:W-:Y:S01]  /*4020*/  @!P4 STG.E desc[UR12][R2.64+0x880], R5 ;  /* 0x000880050200c986 */ /* 0x0003e2000c10190c */
[----:B------:R-:W-:Y:S05]  /*4030*/  @P5 EXIT ;  /* 0x000000000000594d */ /* 0x000fea0003800000 */
[----:B------:R-:W-:Y:S01]  /*4040*/  STG.E desc[UR12][R2.64+0x900], R25 ;  /* 0x0009001902007986 */ /* 0x000fe2000c10190c */
[----:B------:R-:W-:Y:S05]  /*4050*/  EXIT ;  /* 0x000000000000794d */ /* 0x000fea0003800000 */
.L_x_5:
[----:B------:R-:W-:Y:S01]  /*4060*/  BSSY B1, `(.L_x_32) ;  /* 0x0000006000017945 */ /* 0x000fe20003800000 */
[----:B------:R-:W-:Y:S01]  /*4070*/  PLOP3.LUT P0, PT, P0, PT, PT, 0x8, 0x80 ;  /* 0x000000000080781c */ /* 0x000fe2000070e170 */
[----:B------:R-:W-:-:S12]  /*4080*/  IMAD.MOV.U32 R8, RZ, RZ, -0x1 ;  /* 0xffffffffff087424 */ /* 0x000fd800078e00ff */
[----:B------:R-:W-:Y:S05]  /*4090*/  WARPSYNC.COLLECTIVE R8, `(.L_x_33) ;  /* 0x0000000008087348 */ /* 0x000fea0003c00000 */
[----:B------:R-:W-:Y:S01]  /*40a0*/  VOTE.ANY P0, P0 ;  /* 0x0000000000ff7806 */ /* 0x000fe20000000100 */
[----:B------:R-:W-:-:S12]  /*40b0*/  ENDCOLLECTIVE ;  /* 0x000000000000791b */ /* 0x000fd80003800000 */
.L_x_33:
[----:B------:R-:W-:Y:S05]  /*40c0*/  BSYNC B1 ;  /* 0x0000000000017941 */ /* 0x000fea0003800000 */
.L_x_32:
[----:B------:R-:W-:Y:S05]  /*40d0*/  BRA `(.L_x_34) ;  /* 0xffffffcc00fc7947 */ /* 0x000fea000383ffff */
.L_x_7:
[----:B------:R-:W-:Y:S01]  /*40e0*/  BSSY B1, `(.L_x_35) ;  /* 0x0000006000017945 */ /* 0x000fe20003800000 */
[----:B------:R-:W-:Y:S02]  /*40f0*/  PLOP3.LUT P0, PT, P0, PT, PT, 0x8, 0x80 ;  /* 0x000000000080781c */ /* 0x000fe4000070e170 */
[----:B------:R-:W-:-:S11]  /*4100*/  MOV R8, 0xffffffff ;  /* 0xffffffff00087802 */ /* 0x000fd60000000f00 */
[----:B------:R-:W-:Y:S05]  /*4110*/  WARPSYNC.COLLECTIVE R8, `(.L_x_36) ;  /* 0x0000000008087348 */ /* 0x000fea0003c00000 */
[----:B------:R-:W-:Y:S01]  /*4120*/  VOTE.ANY P0, P0 ;  /* 0x0000000000ff7806 */ /* 0x000fe20000000100 */
[----:B------:R-:W-:-:S12]  /*4130*/  ENDCOLLECTIVE ;  /* 0x000000000000791b */ /* 0x000fd80003800000 */
.L_x_36:
[----:B------:R-:W-:Y:S05]  /*4140*/  BSYNC B1 ;  /* 0x0000000000017941 */ /* 0x000fea0003800000 */
.L_x_35:
[----:B------:R-:W-:Y:S05]  /*4150*/  BRA `(.L_x_37) ;  /* 0xffffffd000007947 */ /* 0x000fea000383ffff */
.L_x_9:
[----:B------:R-:W0:Y:S01]  /*4160*/  S2R R45, SR_GEMASK ;  /* 0x00000000002d7919 */ /* 0x000e220000003c00 */
[----:B------:R-:W-:Y:S01]  /*4170*/  BSSY B1, `(.L_x_38) ;  /* 0x0000007000017945 */ /* 0x000fe20003800000 */
[----:B------:R-:W-:Y:S01]  /*4180*/  ISETP.NE.AND P0, PT, R16, 0x65, PT ;  /* 0x000000651000780c */ /* 0x000fe20003f05270 */
[----:B------:R-:W-:Y:S01]  /*4190*/  IMAD.MOV.U32 R8, RZ, RZ, -0x1 ;  /* 0xffffffffff087424 */ /* 0x000fe200078e00ff */
[----:B------:R-:W-:-:S13]  /*41a0*/  PLOP3.LUT P2, PT, P2, PT, PT, 0x8, 0x80 ;  /* 0x000000000080781c */ /* 0x000fda000174e170 */
[----:B0-----:R-:W-:Y:S05]  /*41b0*/  WARPSYNC.COLLECTIVE R8, `(.L_x_39) ;  /* 0x0000000008087348 */ /* 0x001fea0003c00000 */
[----:B------:R-:W-:Y:S01]  /*41c0*/  VOTE.ANY R8, PT, P2 ;  /* 0x0000000000087806 */ /* 0x000fe200010e0100 */
[----:B0-----:R-:W-:Y:S06]  /*41d0*/  ENDCOLLECTIVE ;  /* 0x000000000000791b */ /* 0x001fec0003800000 */
.L_x_39:
[----:B------:R-:W-:Y:S05]  /*41e0*/  BSYNC B1 ;  /* 0x0000000000017941 */ /* 0x000fea0003800000 */
.L_x_38:
[----:B------:R-:W-:Y:S01]  /*41f0*/  LOP3.LUT R8, R8, 0x80000000, R45, 0xec, !PT ;  /* 0x8000000008087812 */ /* 0x000fe200078eec2d */
[----:B------:R-:W-:Y:S01]  /*4200*/  IMAD.MOV.U32 R10, RZ, RZ, 0x1 ;  /* 0x00000001ff0a7424 */ /* 0x000fe200078e00ff */
[C---:B------:R-:W-:Y:S01]  /*4210*/  IADD3 R19, PT, PT, R44.reuse, 0x8, RZ ;  /* 0x000000082c137810 */ /* 0x040fe20007ffe0ff */
[----:B------:R-:W-:Y:S02]  /*4220*/  VIADD R33, R44, 0x2 ;  /* 0x000000022c217836 */ /* 0x000fe40000000000 */
[----:B------:R-:W-:Y:S02]  /*4230*/  VIADD R9, R8, 0xffffffff ;  /* 0xffffffff08097836 */ /* 0x000fe40000000000 */
[C---:B------:R-:W-:Y:S02]  /*4240*/  VIADD R32, R44.reuse, 0x4 ;  /* 0x000000042c207836 */ /* 0x040fe40000000000 */
[----:B------:R-:W-:Y:S01]  /*4250*/  VIADD R34, R44, 0x10 ;  /* 0x000000102c227836 */ /* 0x000fe20000000000 */
[----:B------:R-:W-:Y:S01]  /*4260*/  LOP3.LUT R14, R8, R9, RZ, 0xc, !PT ;  /* 0x00000009080e7212 */ /* 0x000fe200078e0cff */
[----:B------:R-:W-:Y:S01]  /*4270*/  IMAD.MOV.U32 R8, RZ, RZ, -0x1 ;  /* 0xffffffffff087424 */ /* 0x000fe200078e00ff */
[----:B------:R-:W-:-:S02]  /*4280*/  MOV R9, R36 ;  /* 0x0000002400097202 */ /* 0x000fc40000000f00 */
[----:B------:R0:W1:Y:S05]  /*4290*/  POPC R15, R14 ;  /* 0x0000000e000f7309 */ /* 0x00006a0000000000 */
[----:B01----:R-:W-:Y:S05]  /*42a0*/  WARPSYNC.COLLECTIVE R8, `(.L_x_40) ;  /* 0x0000000008087348 */ /* 0x003fea0003c00000 */
[----:B-1----:R1:W2:Y:S02]  /*42b0*/  SHFL.DOWN P2, R16, R9, R10, R15 ;  /* 0x0800000a09107389 */ /* 0x0022a4000004000f */
[----:B012---:R-:W-:Y:S05]  /*42c0*/  ENDCOLLECTIVE ;  /* 0x000000000000791b */ /* 0x007fea0003800000 */
.L_x_40:
[----:B------:R-:W-:Y:S01]  /*42d0*/  IMAD.MOV.U32 R10, RZ, RZ, 0x2 ;  /* 0x00000002ff0a7424 */ /* 0x000fe200078e00ff */
[----:B------:R-:W-:Y:S02]  /*42e0*/  ISETP.GE.AND P2, PT, R44, R15, PT ;  /* 0x0000000f2c00720c */ /* 0x000fe40003f46270 */
[----:B------:R-:W-:-:S11]  /*42f0*/  MOV R17, R16 ;  /* 0x0000001000117202 */ /* 0x000fd60000000f00 */
[----:B------:R-:W-:-:S04]  /*4300*/  @!P2 FADD R36, R17, R36 ;  /* 0x000000241124a221 */ /* 0x000fc80000000000 */
[----:B------:R-:W-:-:S07]  /*4310*/  IMAD.MOV.U32 R9, RZ, RZ, R36 ;  /* 0x000000ffff097224 */ /* 0x000fce00078e0024 */
[----:B------:R-:W-:Y:S05]  /*4320*/  WARPSYNC.COLLECTIVE R8, `(.L_x_41) ;  /* 0x0000000008087348 */ /* 0x000fea0003c00000 */
[----:B------:R0:W1:Y:S02]  /*4330*/  SHFL.DOWN P2, R16, R9, R10, R15 ;  /* 0x0800000a09107389 */ /* 0x000064000004000f */
[----:B01----:R-:W-:Y:S05]  /*4340*/  ENDCOLLECTIVE ;  /* 0x000000000000791b */ /* 0x003fea0003800000 */
.L_x_41:
[----:B------:R-:W-:Y:S01]  /*4350*/  HFMA2 R10, -RZ, RZ, 0, 2.384185791015625e-07 ;  /* 0x00000004ff0a7431 */ /* 0x000fe200000001ff */
[----:B------:R-:W-:Y:S02]  /*4360*/  ISETP.GT.AND P2, PT, R33, R15, PT ;  /* 0x0000000f2100720c */ /* 0x000fe40003f44270 */
[----:B------:R-:W-:-:S11]  /*4370*/  MOV R17, R16 ;  /* 0x0000001000117202 */ /* 0x000fd60000000f00 */
[----:B------:R-:W-:-:S04]  /*4380*/  @!P2 FADD R36, R36, R17 ;  /* 0x000000112424a221 */ /* 0x000fc80000000000 */
[----:B------:R-:W-:-:S07]  /*4390*/  IMAD.MOV.U32 R9, RZ, RZ, R36 ;  /* 0x000000ffff097224 */ /* 0x000fce00078e0024 */
[----:B------:R-:W-:Y:S05]  /*43a0*/  WARPSYNC.COLLECTIVE R8, `(.L_x_42) ;  /* 0x0000000008087348 */ /* 0x000fea0003c00000 */
[----:B------:R0:W1:Y:S02]  /*43b0*/  SHFL.DOWN P2, R16, R9, R10, R15 ;  /* 0x0800000a09107389 */ /* 0x000064000004000f */
[----:B01----:R-:W-:Y:S05]  /*43c0*/  ENDCOLLECTIVE ;  /* 0x000000000000791b */ /* 0x003fea0003800000 */
.L_x_42:
[----:B------:R-:W-:Y:S01]  /*43d0*/  IMAD.MOV.U32 R10, RZ, RZ, 0x8 ;  /* 0x00000008ff0a7424 */ /* 0x000fe200078e00ff */
[----:B------:R-:W-:Y:S01]  /*43e0*/  ISETP.GT.AND P2, PT, R32, R15, PT ;  /* 0x0000000f2000720c */ /* 0x000fe20003f44270 */
[----:B------:R-:W-:-:S12]  /*43f0*/  IMAD.MOV.U32 R17, RZ, RZ, R16 ;  /* 0x000000ffff117224 */ /* 0x000fd800078e0010 */
[----:B------:R-:W-:-:S05]  /*4400*/  @!P2 FADD R36, R36, R17 ;  /* 0x000000112424a221 */ /* 0x000fca0000000000 */
[----:B------:R-:W-:-:S07]  /*4410*/  MOV R9, R36 ;  /* 0x0000002400097202 */ /* 0x000fce0000000f00 */
[----:B------:R-:W-:Y:S05]  /*4420*/  WARPSYNC.COLLECTIVE R8, `(.L_x_43) ;  /* 0x0000000008087348 */ /* 0x000fea0003c00000 */
[----:B------:R0:W1:Y:S02]  /*4430*/  SHFL.DOWN P2, R16, R9, R10, R15 ;  /* 0x0800000a09107389 */ /* 0x000064000004000f */
[----:B01----:R-:W-:Y:S05]  /*4440*/  ENDCOLLECTIVE ;  /* 0x000000000000791b */ /* 0x003fea0003800000 */
.L_x_43:
[----:B------:R-:W-:Y:S01]  /*4450*/  IMAD.MOV.U32 R10, RZ, RZ, 0x10 ;  /* 0x00000010ff0a7424 */ /* 0x000fe200078e00ff */
[----:B------:R-:W-:Y:S01]  /*4460*/  ISETP.GT.AND P2, PT, R19, R15, PT ;  /* 0x0000000f1300720c */ /* 0x000fe20003f44270 */
[----:B------:R-:W-:-:S12]  /*4470*/  IMAD.MOV.U32 R17, RZ, RZ, R16 ;  /* 0x000000ffff117224 */ /* 0x000fd800078e0010 */
[----:B------:R-:W-:-:S04]  /*4480*/  @!P2 FADD R36, R36, R17 ;  /* 0x000000112424a221 */ /* 0x000fc80000000000 */
[----:B------:R-:W-:-:S07]  /*4490*/  IMAD.MOV.U32 R9, RZ, RZ, R36 ;  /* 0x000000ffff097224 */ /* 0x000fce00078e0024 */
[----:B------:R-:W-:Y:S05]  /*44a0*/  WARPSYNC.COLLECTIVE R8, `(.L_x_44) ;  /* 0x0000000008087348 */ /* 0x000fea0003c00000 */
[----:B------:R0:W1:Y:S02]  /*44b0*/  SHFL.DOWN P2, R16, R9, R10, R15 ;  /* 0x0800000a09107389 */ /* 0x000064000004000f */
[----:B01----:R-:W-:Y:S05]  /*44c0*/  ENDCOLLECTIVE ;  /* 0x000000000000791b */ /* 0x003fea0003800000 */
.L_x_44:
[----:B------:R-:W0:Y:S01]  /*44d0*/  LDC.64 R8, c[0x0][0x390] ;  /* 0x0000e400ff087b82 */ /* 0x000e220000000a00 */
[----:B------:R-:W-:Y:S02]  /*44e0*/  ISETP.GT.AND P2, PT, R34, R15, PT ;  /* 0x0000000f2200720c */ /* 0x000fe40003f44270 */
[----:B------:R-:W-:-:S11]  /*44f0*/  MOV R17, R16 ;  /* 0x0000001000117202 */ /* 0x000fd60000000f00 */
[----:B------:R-:W-:Y:S01]  /*4500*/  @!P2 FADD R36, R36, R17 ;  /* 0x000000112424a221 */ /* 0x000fe20000000000 */
[----:B0-----:R-:W-:Y:S01]  /*4510*/  IADD3 R35, P2, PT, R8, 0x100, RZ ;  /* 0x0000010008237810 */ /* 0x001fe20007f5e0ff */
[----:B------:R-:W-:-:S03]  /*4520*/  IMAD.MOV.U32 R8, RZ, RZ, -0x1 ;  /* 0xffffffffff087424 */ /* 0x000fc600078e00ff */
[----:B------:R-:W-:-:S09]  /*4530*/  IADD3.X R37, PT, PT, RZ, R9, RZ, P2, !PT ;  /* 0x00000009ff257210 */ /* 0x000fd200017fe4ff */
[----:B------:R-:W-:Y:S05]  /*4540*/  WARPSYNC.COLLECTIVE R8, `(.L_x_45) ;  /* 0x0000000008087348 */ /* 0x000fea0003c00000 */
[----:B------:R-:W-:Y:S01]  /*4550*/  VOTE.ALL P0, P0 ;  /* 0x0000000000ff7806 */ /* 0x000fe20000000000 */
[----:B------:R-:W-:-:S12]  /*4560*/  ENDCOLLECTIVE ;  /* 0x000000000000791b */ /* 0x000fd80003800000 */
.L_x_45:
[----:B------:R-:W-:Y:S05]  /*4570*/  BRA `(.L_x_46) ;  /* 0xffffffcc00847947 */ /* 0x000fea000383ffff */
.L_x_11:
[----:B------:R-:W-:Y:S01]  /*4580*/  BSSY B1, `(.L_x_47) ;  /* 0x0000006000017945 */ /* 0x000fe20003800000 */
[----:B------:R-:W-:Y:S01]  /*4590*/  PLOP3.LUT P0, PT, P0, PT, PT, 0x8, 0x80 ;  /* 0x000000000080781c */ /* 0x000fe2000070e170 */
[----:B------:R-:W-:-:S12]  /*45a0*/  IMAD.MOV.U32 R8, RZ, RZ, -0x1 ;  /* 0xffffffffff087424 */ /* 0x000fd800078e00ff */
[----:B------:R-:W-:Y:S05]  /*45b0*/  WARPSYNC.COLLECTIVE R8, `(.L_x_48) ;  /* 0x0000000008087348 */ /* 0x000fea0003c00000 */
[----:B------:R-:W-:Y:S01]  /*45c0*/  VOTE.ANY P0, P0 ;  /* 0x0000000000ff7806 */ /* 0x000fe20000000100 */
[----:B------:R-:W-:-:S12]  /*45d0*/  ENDCOLLECTIVE ;  /* 0x000000000000791b */ /* 0x000fd80003800000 */
.L_x_48:
[----:B------:R-:W-:Y:S05]  /*45e0*/  BSYNC B1 ;  /* 0x0000000000017941 */ /* 0x000fea0003800000 */
.L_x_47:
[----:B------:R-:W-:Y:S05]  /*45f0*/  BRA `(.L_x_49) ;  /* 0xffffffcc00947947 */ /* 0x000fea000383ffff */
.L_x_13:
[----:B------:R-:W-:Y:S01]  /*4600*/  BSSY B1, `(.L_x_50) ;  /* 0x0000006000017945 */ /* 0x000fe20003800000 */
[----:B------:R-:W-:Y:S01]  /*4610*/  PLOP3.LUT P0, PT, P0, PT, PT, 0x8, 0x80 ;  /* 0x000000000080781c */ /* 0x000fe2000070e170 */
[----:B------:R-:W-:-:S12]  /*4620*/  IMAD.MOV.U32 R8, RZ, RZ, -0x1 ;  /* 0xffffffffff087424 */ /* 0x000fd800078e00ff */
[----:B------:R-:W-:Y:S05]  /*4630*/  WARPSYNC.COLLECTIVE R8, `(.L_x_51) ;  /* 0x0000000008087348 */ /* 0x000fea0003c00000 */
[----:B------:R-:W-:Y:S01]  /*4640*/  VOTE.ANY P0, P0 ;  /* 0x0000000000ff7806 */ /* 0x000fe20000000100 */
[----:B------:R-:W-:-:S12]  /*4650*/  ENDCOLLECTIVE ;  /* 0x000000000000791b */ /* 0x000fd80003800000 */
.L_x_51:
[----:B------:R-:W-:Y:S05]  /*4660*/  BSYNC B1 ;  /* 0x0000000000017941 */ /* 0x000fea0003800000 */
.L_x_50:
[----:B------:R-:W-:Y:S05]  /*4670*/  BRA `(.L_x_52) ;  /* 0xffffffcc00987947 */ /* 0x000fea000383ffff */
.L_x_15:
[----:B------:R-:W-:Y:S01]  /*4680*/  BSSY B1, `(.L_x_53) ;  /* 0x0000006000017945 */ /* 0x000fe20003800000 */
[----:B------:R-:W-:Y:S02]  /*4690*/  PLOP3.LUT P2, PT, P0, PT, PT, 0x8, 0x80 ;  /* 0x000000000080781c */ /* 0x000fe4000074e170 */
[----:B------:R-:W-:-:S11]  /*46a0*/  MOV R8, 0xffffffff ;  /* 0xffffffff00087802 */ /* 0x000fd60000000f00 */
[----:B------:R-:W-:Y:S05]  /*46b0*/  WARPSYNC.COLLECTIVE R8, `(.L_x_54) ;  /* 0x0000000008087348 */ /* 0x000fea0003c00000 */
[----:B------:R-:W-:Y:S01]  /*46c0*/  VOTE.ANY R8, PT, P2 ;  /* 0x0000000000087806 */ /* 0x000fe200010e0100 */
[----:B------:R-:W-:Y:S06]  /*46d0*/  ENDCOLLECTIVE ;  /* 0x000000000000791b */ /* 0x000fec0003800000 */
.L_x_54:
[----:B------:R-:W-:Y:S05]  /*46e0*/  BSYNC B1 ;  /* 0x0000000000017941 */ /* 0x000fea0003800000 */
.L_x_53:
[----:B------:R-:W-:Y:S01]  /*46f0*/  LOP3.LUT R8, R8, 0x80000000, R45, 0xec, !PT ;  /* 0x8000000008087812 */ /* 0x000fe200078eec2d */
[----:B------:R-:W-:Y:S02]  /*4700*/  IMAD.MOV.U32 R10, RZ, RZ, 0x1 ;  /* 0x00000001ff0a7424 */ /* 0x000fe400078e00ff */
[----:B------:R-:W-:Y:S02]  /*4710*/  VIADD R18, R18, 0xffffffe0 ;  /* 0xffffffe012127836 */ /* 0x000fe40000000000 */
[----:B------:R-:W-:-:S05]  /*4720*/  VIADD R15, R8, 0xffffffff ;  /* 0xffffffff080f7836 */ /* 0x000fca0000000000 */
[----:B------:R-:W-:Y:S02]  /*4730*/  LOP3.LUT R17, R8, R15, RZ, 0xc, !PT ;  /* 0x0000000f08117212 */ /* 0x000fe400078e0cff */
[----:B------:R-:W-:Y:S02]  /*4740*/  MOV R8, 0xffffffff ;  /* 0xffffffff00087802 */ /* 0x000fe40000000f00 */
[----:B------:R0:W1:Y:S05]  /*4750*/  POPC R15, R17 ;  /* 0x00000011000f7309 */ /* 0x00006a0000000000 */
[----:B01----:R-:W-:Y:S05]  /*4760*/  WARPSYNC.COLLECTIVE R8, `(.L_x_55) ;  /* 0x0000000008087348 */ /* 0x003fea0003c00000 */
[----:B-1----:R1:W2:Y:S02]  /*4770*/  SHFL.DOWN P2, R16, R9, R10, R15 ;  /* 0x0800000a09107389 */ /* 0x0022a4000004000f */
[----:B012---:R-:W-:Y:S05]  /*4780*/  ENDCOLLECTIVE ;  /* 0x000000000000791b */ /* 0x007fea0003800000 */
.L_x_55:
[----:B------:R-:W-:Y:S01]  /*4790*/  ISETP.GE.AND P0, PT, R44, R15, PT ;  /* 0x0000000f2c00720c */ /* 0x000fe20003f06270 */
[----:B------:R-:W-:-:S12]  /*47a0*/  IMAD.MOV.U32 R10, RZ, RZ, 0x2 ;  /* 0x00000002ff0a7424 */ /* 0x000fd800078e00ff */
[----:B------:R-:W-:Y:S01]  /*47b0*/  @!P0 FADD R9, R16, R9 ;  /* 0x0000000910098221 */ /* 0x000fe20000000000 */
[----:B------:R-:W-:-:S13]  /*47c0*/  ISETP.GT.AND P0, PT, R33, R15, PT ;  /* 0x0000000f2100720c */ /* 0x000fda0003f04270 */
[----:B------:R-:W-:Y:S05]  /*47d0*/  WARPSYNC.COLLECTIVE R8, `(.L_x_56) ;  /* 0x0000000008087348 */ /* 0x000fea0003c00000 */
[----:B------:R0:W1:Y:S02]  /*47e0*/  SHFL.DOWN P2, R16, R9, R10, R15 ;  /* 0x0800000a09107389 */ /* 0x000064000004000f */
[----:B01----:R-:W-:Y:S05]  /*47f0*/  ENDCOLLECTIVE ;  /* 0x000000000000791b */ /* 0x003fea0003800000 */
.L_x_56:
[----:B------:R-:W-:Y:S02]  /*4800*/  IMAD.MOV.U32 R10, RZ, RZ, 0x4 ;  /* 0x00000004ff0a7424 */ /* 0x000fe400078e00ff */
[----:B------:R-:W-:Y:S01]  /*4810*/  @!P0 FADD R9, R9, R16 ;  /* 0x0000001009098221 */ /* 0x000fe20000000000 */
[----:B------:R-:W-:-:S13]  /*4820*/  ISETP.GT.AND P0, PT, R32, R15, PT ;  /* 0x0000000f2000720c */ /* 0x000fda0003f04270 */
[----:B------:R-:W-:Y:S05]  /*4830*/  WARPSYNC.COLLECTIVE R8, `(.L_x_57) ;  /* 0x0000000008087348 */ /* 0x000fea0003c00000 */
[----:B------:R0:W1:Y:S02]  /*4840*/  SHFL.DOWN P2, R16, R9, R10, R15 ;  /* 0x0800000a09107389 */ /* 0x000064000004000f */
[----:B01----:R-:W-:Y:S05]  /*4850*/  ENDCOLLECTIVE ;  /* 0x000000000000791b */ /* 0x003fea0003800000 */
.L_x_57:
[----:B------:R-:W-:Y:S02]  /*4860*/  HFMA2 R10, -RZ, RZ, 0, 4.76837158203125e-07 ;  /* 0x00000008ff0a7431 */ /* 0x000fe400000001ff */
[----:B------:R-:W-:Y:S01]  /*4870*/  @!P0 FADD R9, R9, R16 ;  /* 0x0000001009098221 */ /* 0x000fe20000000000 */
[----:B------:R-:W-:-:S13]  /*4880*/  ISETP.GT.AND P0, PT, R19, R15, PT ;  /* 0x0000000f1300720c */ /* 0x000fda0003f04270 */
[----:B------:R-:W-:Y:S05]  /*4890*/  WARPSYNC.COLLECTIVE R8, `(.L_x_58) ;  /* 0x0000000008087348 */ /* 0x000fea0003c00000 */
[----:B------:R0:W1:Y:S02]  /*48a0*/  SHFL.DOWN P2, R16, R9, R10, R15 ;  /* 0x0800000a09107389 */ /* 0x000064000004000f */
[----:B01----:R-:W-:Y:S05]  /*48b0*/  ENDCOLLECTIVE ;  /* 0x000000000000791b */ /* 0x003fea0003800000 */
.L_x_58:
[----:B------:R-:W-:Y:S02]  /*48c0*/  IMAD.MOV.U32 R10, RZ, RZ, 0x10 ;  /* 0x00000010ff0a7424 */ /* 0x000fe400078e00ff */
[----:B------:R-:W-:Y:S01]  /*48d0*/  @!P0 FADD R9, R9, R16 ;  /* 0x0000001009098221 */ /* 0x000fe20000000000 */
[----:B------:R-:W-:-:S13]  /*48e0*/  ISETP.GT.AND P0, PT, R34, R15, PT ;  /* 0x0000000f2200720c */ /* 0x000fda0003f04270 */
[----:B------:R-:W-:Y:S05]  /*48f0*/  WARPSYNC.COLLECTIVE R8, `(.L_x_59) ;  /* 0x0000000008087348 */ /* 0x000fea0003c00000 */
[----:B------:R0:W1:Y:S02]  /*4900*/  SHFL.DOWN P2, R16, R9, R10, R15 ;  /* 0x0800000a09107389 */ /* 0x000064000004000f */
[----:B01----:R-:W-:Y:S05]  /*4910*/  ENDCOLLECTIVE ;  /* 0x000000000000791b */ /* 0x003fea0003800000 */
.L_x_59:
[----:B------:R-:W-:Y:S01]  /*4920*/  @!P0 FADD R9, R9, R16 ;  /* 0x0000001009098221 */ /* 0x000fe20000000000 */
[----:B------:R-:W-:-:S03]  /*4930*/  ISETP.NE.AND P0, PT, R14, 0x65, PT ;  /* 0x000000650e00780c */ /* 0x000fc60003f05270 */
[----:B------:R-:W-:-:S10]  /*4940*/  FADD R36, R9, R36 ;  /* 0x0000002409247221 */ /* 0x000fd40000000000 */
[----:B------:R-:W-:Y:S05]  /*4950*/  WARPSYNC.COLLECTIVE R8, `(.L_x_60) ;  /* 0x0000000008087348 */ /* 0x000fea0003c00000 */
[----:B------:R-:W-:Y:S01]  /*4960*/  VOTE.ALL P0, P0 ;  /* 0x0000000000ff7806 */ /* 0x000fe20000000000 */
[----:B------:R-:W-:-:S12]  /*4970*/  ENDCOLLECTIVE ;  /* 0x000000000000791b */ /* 0x000fd80003800000 */
.L_x_60:
[----:B------:R-:W-:Y:S05]  /*4980*/  BRA `(.L_x_61) ;  /* 0xffffffcc00487947 */ /* 0x000fea000383ffff */
.L_x_20:
[----:B------:R-:W-:Y:S01]  /*4990*/  BSSY B0, `(.L_x_62) ;  /* 0x0000006000007945 */ /* 0x000fe20003800000 */
[----:B------:R-:W-:Y:S02]  /*49a0*/  PLOP3.LUT P0, PT, P0, PT, PT, 0x8, 0x80 ;  /* 0x000000000080781c */ /* 0x000fe4000070e170 */
[----:B------:R-:W-:-:S11]  /*49b0*/  MOV R8, 0xffffffff ;  /* 0xffffffff00087802 */ /* 0x000fd60000000f00 */
[----:B------:R-:W-:Y:S05]  /*49c0*/  WARPSYNC.COLLECTIVE R8, `(.L_x_63) ;  /* 0x0000000008087348 */ /* 0x000fea0003c00000 */
[----:B------:R-:W-:Y:S01]  /*49d0*/  VOTE.ANY P0, P0 ;  /* 0x0000000000ff7806 */ /* 0x000fe20000000100 */
[----:B------:R-:W-:-:S12]  /*49e0*/  ENDCOLLECTIVE ;  /* 0x000000000000791b */ /* 0x000fd80003800000 */
.L_x_63:
[----:B------:R-:W-:Y:S05]  /*49f0*/  BSYNC B0 ;  /* 0x0000000000007941 */ /* 0x000fea0003800000 */
.L_x_62:
[----:B------:R-:W-:Y:S05]  /*4a00*/  BRA `(.L_x_64) ;  /* 0xffffffe400a47947 */ /* 0x000fea000383ffff */
.L_x_22:
[----:B------:R-:W-:Y:S01]  /*4a10*/  BSSY B0, `(.L_x_65) ;  /* 0x0000006000007945 */ /* 0x000fe20003800000 */
[----:B------:R-:W-:Y:S01]  /*4a20*/  PLOP3.LUT P0, PT, P0, PT, PT, 0x8, 0x80 ;  /* 0x000000000080781c */ /* 0x000fe2000070e170 */
[----:B------:R-:W-:-:S12]  /*4a30*/  IMAD.MOV.U32 R8, RZ, RZ, -0x1 ;  /* 0xffffffffff087424 */ /* 0x000fd800078e00ff */
[----:B------:R-:W-:Y:S05]  /*4a40*/  WARPSYNC.COLLECTIVE R8, `(.L_x_66) ;  /* 0x0000000008087348 */ /* 0x000fea0003c00000 */
[----:B------:R-:W-:Y:S01]  /*4a50*/  VOTE.ANY P0, P0 ;  /* 0x0000000000ff7806 */ /* 0x000fe20000000100 */
[----:B------:R-:W-:-:S12]  /*4a60*/  ENDCOLLECTIVE ;  /* 0x000000000000791b */ /* 0x000fd80003800000 */
.L_x_66:
[----:B------:R-:W-:Y:S05]  /*4a70*/  BSYNC B0 ;  /* 0x0000000000007941 */ /* 0x000fea0003800000 */
.L_x_65:
[----:B------:R-:W-:Y:S05]  /*4a80*/  BRA `(.L_x_67) ;  /* 0xffffffe400a87947 */ /* 0x000fea000383ffff */
.L_x_24:
        /* <DEDUP_REMOVED lines=8> */
.L_x_69:
[----:B------:R-:W-:Y:S05]  /*4b10*/  BSYNC B0 ;  /* 0x0000000000007941 */ /* 0x000fea0003800000 */
.L_x_68:
[----:B------:R-:W-:Y:S01]  /*4b20*/  LOP3.LUT R8, R8, 0x80000000, R42, 0xec, !PT ;  /* 0x8000000008087812 */ /* 0x000fe200078eec2a */
[----:B------:R-:W-:-:S03]  /*4b30*/  IMAD.MOV.U32 R10, RZ, RZ, 0x1 ;  /* 0x00000001ff0a7424 */ /* 0x000fc600078e00ff */
[----:B------:R-:W-:-:S04]  /*4b40*/  IADD3 R9, PT, PT, R8, -0x1, RZ ;  /* 0xffffffff08097810 */ /* 0x000fc80007ffe0ff */
[----:B------:R-:W-:Y:S01]  /*4b50*/  LOP3.LUT R19, R8, R9, RZ, 0xc, !PT ;  /* 0x0000000908137212 */ /* 0x000fe200078e0cff */
[----:B------:R-:W-:Y:S01]  /*4b60*/  IMAD.MOV.U32 R9, RZ, RZ, R17 ;  /* 0x000000ffff097224 */ /* 0x000fe200078e0011 */
[----:B------:R-:W-:Y:S02]  /*4b70*/  MOV R8, 0xffffffff ;  /* 0xffffffff00087802 */ /* 0x000fe40000000f00 */
[----:B------:R0:W1:Y:S05]  /*4b80*/  POPC R15, R19 ;  /* 0x00000013000f7309 */ /* 0x00006a0000000000 */
[----:B01----:R-:W-:Y:S05]  /*4b90*/  WARPSYNC.COLLECTIVE R8, `(.L_x_70) ;  /* 0x0000000008087348 */ /* 0x003fea0003c00000 */
[----:B-1----:R1:W2:Y:S02]  /*4ba0*/  SHFL.DOWN P2, R16, R9, R10, R15 ;  /* 0x0800000a09107389 */ /* 0x0022a4000004000f */
[----:B012---:R-:W-:Y:S05]  /*4bb0*/  ENDCOLLECTIVE ;  /* 0x000000000000791b */ /* 0x007fea0003800000 */
.L_x_70:
[----:B------:R-:W-:Y:S01]  /*4bc0*/  IMAD.MOV.U32 R10, RZ, RZ, 0x2 ;  /* 0x00000002ff0a7424 */ /* 0x000fe200078e00ff */
[----:B------:R-:W-:Y:S01]  /*4bd0*/  ISETP.GE.AND P2, PT, R35, R15, PT ;  /* 0x0000000f2300720c */ /* 0x000fe20003f46270 */
[----:B------:R-:W-:-:S12]  /*4be0*/  IMAD.MOV.U32 R14, RZ, RZ, R16 ;  /* 0x000000ffff0e7224 */ /* 0x000fd800078e0010 */
[----:B------:R-:W-:Y:S01]  /*4bf0*/  @!P2 FADD R17, R14, R17 ;  /* 0x000000110e11a221 */ /* 0x000fe20000000000 */
[----:B------:R-:W-:-:S04]  /*4c00*/  VIADD R14, R35, 0x2 ;  /* 0x00000002230e7836 */ /* 0x000fc80000000000 */
[----:B------:R-:W-:Y:S02]  /*4c10*/  MOV R9, R17 ;  /* 0x0000001100097202 */ /* 0x000fe40000000f00 */
[----:B------:R-:W-:-:S13]  /*4c20*/  ISETP.GT.AND P3, PT, R14, R15, PT ;  /* 0x0000000f0e00720c */ /* 0x000fda0003f64270 */
[----:B------:R-:W-:Y:S05]  /*4c30*/  WARPSYNC.COLLECTIVE R8, `(.L_x_71) ;  /* 0x0000000008087348 */ /* 0x000fea0003c00000 */
[----:B------:R0:W1:Y:S02]  /*4c40*/  SHFL.DOWN P2, R16, R9, R10, R15 ;  /* 0x0800000a09107389 */ /* 0x000064000004000f */
[----:B01----:R-:W-:Y:S05]  /*4c50*/  ENDCOLLECTIVE ;  /* 0x000000000000791b */ /* 0x003fea0003800000 */
.L_x_71:
[----:B------:R-:W-:Y:S02]  /*4c60*/  IMAD.MOV.U32 R10, RZ, RZ, 0x4 ;  /* 0x00000004ff0a7424 */ /* 0x000fe400078e00ff */
[----:B------:R-:W-:-:S04]  /*4c70*/  IMAD.MOV.U32 R14, RZ, RZ, R16 ;  /* 0x000000ffff0e7224 */ /* 0x000fc800078e0010 */
[----:B------:R-:W-:Y:S01]  /*4c80*/  @!P3 FADD R17, R17, R14 ;  /* 0x0000000e1111b221 */ /* 0x000fe20000000000 */
[----:B------:R-:W-:-:S03]  /*4c90*/  IADD3 R14, PT, PT, R35, 0x4, RZ ;  /* 0x00000004230e7810 */ /* 0x000fc60007ffe0ff */
[----:B------:R-:W-:Y:S01]  /*4ca0*/  IMAD.MOV.U32 R9, RZ, RZ, R17 ;  /* 0x000000ffff097224 */ /* 0x000fe200078e0011 */
[----:B------:R-:W-:-:S13]  /*4cb0*/  ISETP.GT.AND P3, PT, R14, R15, PT ;  /* 0x0000000f0e00720c */ /* 0x000fda0003f64270 */
[----:B------:R-:W-:Y:S05]  /*4cc0*/  WARPSYNC.COLLECTIVE R8, `(.L_x_72) ;  /* 0x0000000008087348 */ /* 0x000fea0003c00000 */
[----:B------:R0:W1:Y:S02]  /*4cd0*/  SHFL.DOWN P2, R16, R9, R10, R15 ;  /* 0x0800000a09107389 */ /* 0x000064000004000f */
[----:B01----:R-:W-:Y:S05]  /*4ce0*/  ENDCOLLECTIVE ;  /* 0x000000000000791b */ /* 0x003fea0003800000 */
.L_x_72:
[----:B------:R-:W-:Y:S01]  /*4cf0*/  HFMA2 R10, -RZ, RZ, 0, 4.76837158203125e-07 ;  /* 0x00000008ff0a7431 */ /* 0x000fe200000001ff */
[----:B------:R-:W-:-:S05]  /*4d00*/  MOV R14, R16 ;  /* 0x00000010000e7202 */ /* 0x000fca0000000f00 */
[----:B------:R-:W-:Y:S01]  /*4d10*/  @!P3 FADD R17, R17, R14 ;  /* 0x0000000e1111b221 */ /* 0x000fe20000000000 */
[----:B------:R-:W-:-:S03]  /*4d20*/  VIADD R14, R35, 0x8 ;  /* 0x00000008230e7836 */ /* 0x000fc60000000000 */
[----:B------:R-:W-:Y:S02]  /*4d30*/  IMAD.MOV.U32 R9, RZ, RZ, R17 ;  /* 0x000000ffff097224 */ /* 0x000fe400078e0011 */
[----:B------:R-:W-:-:S13]  /*4d40*/  ISETP.GT.AND P3, PT, R14, R15, PT ;  /* 0x0000000f0e00720c */ /* 0x000fda0003f64270 */
[----:B------:R-:W-:Y:S05]  /*4d50*/  WARPSYNC.COLLECTIVE R8, `(.L_x_73) ;  /* 0x0000000008087348 */ /* 0x000fea0003c00000 */
[----:B------:R0:W1:Y:S02]  /*4d60*/  SHFL.DOWN P2, R16, R9, R10, R15 ;  /* 0x0800000a09107389 */ /* 0x000064000004000f */
[----:B01----:R-:W-:Y:S05]  /*4d70*/  ENDCOLLECTIVE ;  /* 0x000000000000791b */ /* 0x003fea0003800000 */
.L_x_73:
[----:B------:R-:W-:Y:S01]  /*4d80*/  MOV R10, 0x10 ;  /* 0x00000010000a7802 */ /* 0x000fe20000000f00 */
[----:B------:R-:W-:-:S04]  /*4d90*/  IMAD.MOV.U32 R14, RZ, RZ, R16 ;  /* 0x000000ffff0e7224 */ /* 0x000fc800078e0010 */
[----:B------:R-:W-:-:S04]  /*4da0*/  @!P3 FADD R17, R17, R14 ;  /* 0x0000000e1111b221 */ /* 0x000fc80000000000 */
[----:B------:R-:W-:-:S07]  /*4db0*/  IMAD.MOV.U32 R9, RZ, RZ, R17 ;  /* 0x000000ffff097224 */ /* 0x000fce00078e0011 */
[----:B------:R-:W-:Y:S05]  /*4dc0*/  WARPSYNC.COLLECTIVE R8, `(.L_x_74) ;  /* 0x0000000008087348 */ /* 0x000fea0003c00000 */
[----:B------:R0:W1:Y:S02]  /*4dd0*/  SHFL.DOWN P2, R16, R9, R10, R15 ;  /* 0x0800000a09107389 */ /* 0x000064000004000f */
[----:B01----:R-:W-:Y:S05]  /*4de0*/  ENDCOLLECTIVE ;  /* 0x000000000000791b */ /* 0x003fea0003800000 */
.L_x_74:
[----:B------:R-:W0:Y:S01]  /*4df0*/  LDC.64 R8, c[0x0][0x390] ;  /* 0x0000e400ff087b82 */ /* 0x000e220000000a00 */
[----:B------:R-:W-:Y:S02]  /*4e00*/  IMAD.MOV.U32 R14, RZ, RZ, R16 ;  /* 0x000000ffff0e7224 */ /* 0x000fe400078e0010 */
[----:B------:R-:W-:-:S05]  /*4e10*/  VIADD R16, R35, 0x10 ;  /* 0x0000001023107836 */ /* 0x000fca0000000000 */
[----:B------:R-:W-:-:S13]  /*4e20*/  ISETP.GT.AND P2, PT, R16, R15, PT ;  /* 0x0000000f1000720c */ /* 0x000fda0003f44270 */
[----:B------:R-:W-:Y:S01]  /*4e30*/  @!P2 FADD R17, R17, R14 ;  /* 0x0000000e1111a221 */ /* 0x000fe20000000000 */
[----:B0-----:R-:W-:Y:S02]  /*4e40*/  IADD3 R19, P2, PT, R8, 0x100, RZ ;  /* 0x0000010008137810 */ /* 0x001fe40007f5e0ff */
[----:B------:R-:W-:Y:S01]  /*4e50*/  MOV R8, 0xffffffff ;  /* 0xffffffff00087802 */ /* 0x000fe20000000f00 */
[----:B------:R-:W-:Y:S02]  /*4e60*/  IMAD.MOV.U32 R36, RZ, RZ, R17 ;  /* 0x000000ffff247224 */ /* 0x000fe400078e0011 */
[----:B------:R-:W-:-:S08]  /*4e70*/  IMAD.X R37, RZ, RZ, R9, P2 ;  /* 0x000000ffff257224 */ /* 0x000fd000010e0609 */
[----:B------:R-:W-:Y:S05]  /*4e80*/  WARPSYNC.COLLECTIVE R8, `(.L_x_75) ;  /* 0x0000000008087348 */ /* 0x000fea0003c00000 */
[----:B------:R-:W-:Y:S01]  /*4e90*/  VOTE.ALL P0, P0 ;  /* 0x0000000000ff7806 */ /* 0x000fe20000000000 */
[----:B------:R-:W-:-:S12]  /*4ea0*/  ENDCOLLECTIVE ;  /* 0x000000000000791b */ /* 0x000fd80003800000 */
.L_x_75:
[----:B------:R-:W-:Y:S05]  /*4eb0*/  BRA `(.L_x_76) ;  /* 0xffffffe400287947 */ /* 0x000fea000383ffff */
.L_x_26:
[----:B------:R-:W-:Y:S01]  /*4ec0*/  BSSY B0, `(.L_x_77) ;  /* 0x0000006000007945 */ /* 0x000fe20003800000 */
[----:B------:R-:W-:Y:S02]  /*4ed0*/  PLOP3.LUT P0, PT, P0, PT, PT, 0x8, 0x80 ;  /* 0x000000000080781c */ /* 0x000fe4000070e170 */
[----:B------:R-:W-:-:S11]  /*4ee0*/  MOV R8, 0xffffffff ;  /* 0xffffffff00087802 */ /* 0x000fd60000000f00 */
[----:B------:R-:W-:Y:S05]  /*4ef0*/  WARPSYNC.COLLECTIVE R8, `(.L_x_78) ;  /* 0x0000000008087348 */ /* 0x000fea0003c00000 */
[----:B------:R-:W-:Y:S01]  /*4f00*/  VOTE.ANY P0, P0 ;  /* 0x0000000000ff7806 */ /* 0x000fe20000000100 */
[----:B------:R-:W-:-:S12]  /*4f10*/  ENDCOLLECTIVE ;  /* 0x000000000000791b */ /* 0x000fd80003800000 */
.L_x_78:
[----:B------:R-:W-:Y:S05]  /*4f20*/  BSYNC B0 ;  /* 0x0000000000007941 */ /* 0x000fea0003800000 */
.L_x_77:
[----:B------:R-:W-:Y:S05]  /*4f30*/  BRA `(.L_x_79) ;  /* 0xffffffe400387947 */ /* 0x000fea000383ffff */
.L_x_28:
[----:B------:R-:W-:Y:S01]  /*4f40*/  BSSY B0, `(.L_x_80) ;  /* 0x0000006000007945 */ /* 0x000fe20003800000 */
[----:B------:R-:W-:Y:S01]  /*4f50*/  PLOP3.LUT P0, PT, P0, PT, PT, 0x8, 0x80 ;  /* 0x000000000080781c */ /* 0x000fe2000070e170 */
[----:B------:R-:W-:-:S12]  /*4f60*/  IMAD.MOV.U32 R8, RZ, RZ, -0x1 ;  /* 0xffffffffff087424 */ /* 0x000fd800078e00ff */
[----:B------:R-:W-:Y:S05]  /*4f70*/  WARPSYNC.COLLECTIVE R8, `(.L_x_81) ;  /* 0x0000000008087348 */ /* 0x000fea0003c00000 */
[----:B------:R-:W-:Y:S01]  /*4f80*/  VOTE.ANY P0, P0 ;  /* 0x0000000000ff7806 */ /* 0x000fe20000000100 */
[----:B------:R-:W-:-:S12]  /*4f90*/  ENDCOLLECTIVE ;  /* 0x000000000000791b */ /* 0x000fd80003800000 */
.L_x_81:
[----:B------:R-:W-:Y:S05]  /*4fa0*/  BSYNC B0 ;  /* 0x0000000000007941 */ /* 0x000fea0003800000 */
.L_x_80:
[----:B------:R-:W-:Y:S05]  /*4fb0*/  BRA `(.L_x_82) ;  /* 0xffffffe4003c7947 */ /* 0x000fea000383ffff */
.L_x_30:
[----:B------:R-:W-:Y:S01]  /*4fc0*/  BSSY B0, `(.L_x_83) ;  /* 0x0000006000007945 */ /* 0x000fe20003800000 */
[----:B------:R-:W-:Y:S01]  /*4fd0*/  PLOP3.LUT P2, PT, P0, PT, PT, 0x8, 0x80 ;  /* 0x000000000080781c */ /* 0x000fe2000074e170 */
[----:B------:R-:W-:-:S12]  /*4fe0*/  IMAD.MOV.U32 R8, RZ, RZ, -0x1 ;  /* 0xffffffffff087424 */ /* 0x000fd800078e00ff */
[----:B------:R-:W-:Y:S05]  /*4ff0*/  WARPSYNC.COLLECTIVE R8, `(.L_x_84) ;  /* 0x0000000008087348 */ /* 0x000fea0003c00000 */
[----:B------:R-:W-:Y:S01]  /*5000*/  VOTE.ANY R8, PT, P2 ;  /* 0x0000000000087806 */ /* 0x000fe200010e0100 */
[----:B------:R-:W-:Y:S06]  /*5010*/  ENDCOLLECTIVE ;  /* 0x000000000000791b */ /* 0x000fec0003800000 */
.L_x_84:
[----:B------:R-:W-:Y:S05]  /*5020*/  BSYNC B0 ;  /* 0x0000000000007941 */ /* 0x000fea0003800000 */
.L_x_83:
[----:B------:R-:W-:Y:S01]  /*5030*/  LOP3.LUT R8, R8, 0x80000000, R42, 0xec, !PT ;  /* 0x8000000008087812 */ /* 0x000fe200078eec2a */
[----:B------:R-:W-:Y:S02]  /*5040*/  IMAD.MOV.U32 R10, RZ, RZ, 0x1 ;  /* 0x00000001ff0a7424 */ /* 0x000fe400078e00ff */
[----:B------:R-:W-:Y:S01]  /*5050*/  VIADD R18, R18, 0xffffffe0 ;  /* 0xffffffe012127836 */ /* 0x000fe20000000000 */
[----:B------:R-:W-:-:S04]  /*5060*/  IADD3 R9, PT, PT, R8, -0x1, RZ ;  /* 0xffffffff08097810 */ /* 0x000fc80007ffe0ff */
[----:B------:R-:W-:Y:S01]  /*5070*/  LOP3.LUT R44, R8, R9, RZ, 0xc, !PT ;  /* 0x00000009082c7212 */ /* 0x000fe200078e0cff */
[----:B------:R-:W-:Y:S01]  /*5080*/  IMAD.MOV.U32 R9, RZ, RZ, R17 ;  /* 0x000000ffff097224 */ /* 0x000fe200078e0011 */
[----:B------:R-:W-:Y:S02]  /*5090*/  MOV R8, 0xffffffff ;  /* 0xffffffff00087802 */ /* 0x000fe40000000f00 */
[----:B------:R0:W1:Y:S02]  /*50a0*/  POPC R15, R44 ;  /* 0x0000002c000f7309 */ /* 0x0000640000000000 */
[----:B0-----:R-:W-:-:S07]  /*50b0*/  IADD3 R44, PT, PT, R35, 0x10, RZ ;  /* 0x00000010232c7810 */ /* 0x001fce0007ffe0ff */
[----:B-1----:R-:W-:Y:S05]  /*50c0*/  WARPSYNC.COLLECTIVE R8, `(.L_x_85) ;  /* 0x0000000008087348 */ /* 0x002fea0003c00000 */
[----:B-1----:R0:W1:Y:S02]  /*50d0*/  SHFL.DOWN P2, R16, R9, R10, R15 ;  /* 0x0800000a09107389 */ /* 0x002064000004000f */
[----:B01----:R-:W-:Y:S05]  /*50e0*/  ENDCOLLECTIVE ;  /* 0x000000000000791b */ /* 0x003fea0003800000 */
.L_x_85:
[----:B------:R-:W-:Y:S01]  /*50f0*/  ISETP.GE.AND P0, PT, R35, R15, PT ;  /* 0x0000000f2300720c */ /* 0x000fe20003f06270 */
[----:B------:R-:W-:-:S12]  /*5100*/  HFMA2 R10, -RZ, RZ, 0, 1.1920928955078125e-07 ;  /* 0x00000002ff0a7431 */ /* 0x000fd800000001ff */
[----:B------:R-:W-:Y:S01]  /*5110*/  @!P0 FADD R17, R16, R17 ;  /* 0x0000001110118221 */ /* 0x000fe20000000000 */
[----:B------:R-:W-:-:S03]  /*5120*/  VIADD R16, R35, 0x2 ;  /* 0x0000000223107836 */ /* 0x000fc60000000000 */
[----:B------:R-:W-:Y:S02]  /*5130*/  IMAD.MOV.U32 R9, RZ, RZ, R17 ;  /* 0x000000ffff097224 */ /* 0x000fe400078e0011 */
[----:B------:R-:W-:-:S13]  /*5140*/  ISETP.GT.AND P0, PT, R16, R15, PT ;  /* 0x0000000f1000720c */ /* 0x000fda0003f04270 */
[----:B------:R-:W-:Y:S05]  /*5150*/  WARPSYNC.COLLECTIVE R8, `(.L_x_86) ;  /* 0x0000000008087348 */ /* 0x000fea0003c00000 */
[----:B------:R0:W1:Y:S02]  /*5160*/  SHFL.DOWN P2, R16, R9, R10, R15 ;  /* 0x0800000a09107389 */ /* 0x000064000004000f */
[----:B01----:R-:W-:Y:S05]  /*5170*/  ENDCOLLECTIVE ;  /* 0x000000000000791b */ /* 0x003fea0003800000 */
.L_x_86:
[----:B------:R-:W-:Y:S01]  /*5180*/  MOV R10, 0x4 ;  /* 0x00000004000a7802 */ /* 0x000fe20000000f00 */
[----:B------:R-:W-:Y:S01]  /*5190*/  @!P0 FADD R17, R17, R16 ;  /* 0x0000001011118221 */ /* 0x000fe20000000000 */
[----:B------:R-:W-:-:S03]  /*51a0*/  VIADD R16, R35, 0x4 ;  /* 0x0000000423107836 */ /* 0x000fc60000000000 */
[----:B------:R-:W-:Y:S02]  /*51b0*/  IMAD.MOV.U32 R9, RZ, RZ, R17 ;  /* 0x000000ffff097224 */ /* 0x000fe400078e0011 */
[----:B------:R-:W-:-:S13]  /*51c0*/  ISETP.GT.AND P0, PT, R16, R15, PT ;  /* 0x0000000f1000720c */ /* 0x000fda0003f04270 */
[----:B------:R-:W-:Y:S05]  /*51d0*/  WARPSYNC.COLLECTIVE R8, `(.L_x_87) ;  /* 0x0000000008087348 */ /* 0x000fea0003c00000 */
[----:B------:R0:W1:Y:S02]  /*51e0*/  SHFL.DOWN P2, R16, R9, R10, R15 ;  /* 0x0800000a09107389 */ /* 0x000064000004000f */
[----:B01----:R-:W-:Y:S05]  /*51f0*/  ENDCOLLECTIVE ;  /* 0x000000000000791b */ /* 0x003fea0003800000 */
.L_x_87:
[----:B------:R-:W-:Y:S02]  /*5200*/  HFMA2 R10, -RZ, RZ, 0, 4.76837158203125e-07 ;  /* 0x00000008ff0a7431 */ /* 0x000fe400000001ff */
[----:B------:R-:W-:Y:S01]  /*5210*/  @!P0 FADD R17, R17, R16 ;  /* 0x0000001011118221 */ /* 0x000fe20000000000 */
[----:B------:R-:W-:-:S03]  /*5220*/  VIADD R16, R35, 0x8 ;  /* 0x0000000823107836 */ /* 0x000fc60000000000 */
[----:B------:R-:W-:Y:S02]  /*5230*/  IMAD.MOV.U32 R9, RZ, RZ, R17 ;  /* 0x000000ffff097224 */ /* 0x000fe400078e0011 */
[----:B------:R-:W-:-:S13]  /*5240*/  ISETP.GT.AND P0, PT, R16, R15, PT ;  /* 0x0000000f1000720c */ /* 0x000fda0003f04270 */
[----:B------:R-:W-:Y:S05]  /*5250*/  WARPSYNC.COLLECTIVE R8, `(.L_x_88) ;  /* 0x0000000008087348 */ /* 0x000fea0003c00000 */
[----:B------:R0:W1:Y:S02]  /*5260*/  SHFL.DOWN P2, R16, R9, R10, R15 ;  /* 0x0800000a09107389 */ /* 0x000064000004000f */
[----:B01----:R-:W-:Y:S05]  /*5270*/  ENDCOLLECTIVE ;  /* 0x000000000000791b */ /* 0x003fea0003800000 */
.L_x_88:
[----:B------:R-:W-:Y:S02]  /*5280*/  IMAD.MOV.U32 R10, RZ, RZ, 0x10 ;  /* 0x00000010ff0a7424 */ /* 0x000fe400078e00ff */
[----:B------:R-:W-:Y:S01]  /*5290*/  @!P0 FADD R17, R17, R16 ;  /* 0x0000001011118221 */ /* 0x000fe20000000000 */
[----:B------:R-:W-:-:S03]  /*52a0*/  ISETP.GT.AND P0, PT, R44, R15, PT ;  /* 0x0000000f2c00720c */ /* 0x000fc60003f04270 */
[----:B------:R-:W-:-:S10]  /*52b0*/  IMAD.MOV.U32 R9, RZ, RZ, R17 ;  /* 0x000000ffff097224 */ /* 0x000fd400078e0011 */
[----:B------:R-:W-:Y:S05]  /*52c0*/  WARPSYNC.COLLECTIVE R8, `(.L_x_89) ;  /* 0x0000000008087348 */ /* 0x000fea0003c00000 */
[----:B------:R0:W1:Y:S02]  /*52d0*/  SHFL.DOWN P2, R16, R9, R10, R15 ;  /* 0x0800000a09107389 */ /* 0x000064000004000f */
[----:B01----:R-:W-:Y:S05]  /*52e0*/  ENDCOLLECTIVE ;  /* 0x000000000000791b */ /* 0x003fea0003800000 */
.L_x_89:
[----:B------:R-:W-:Y:S01]  /*52f0*/  @!P0 FADD R17, R17, R16 ;  /* 0x0000001011118221 */ /* 0x000fe20000000000 */
[----:B------:R-:W-:-:S03]  /*5300*/  ISETP.NE.AND P0, PT, R14, 0x65, PT ;  /* 0x000000650e00780c */ /* 0x000fc60003f05270 */
[----:B------:R-:W-:-:S10]  /*5310*/  FADD R36, R17, R36 ;  /* 0x0000002411247221 */ /* 0x000fd40000000000 */
[----:B------:R-:W-:Y:S05]  /*5320*/  WARPSYNC.COLLECTIVE R8, `(.L_x_90) ;  /* 0x0000000008087348 */ /* 0x000fea0003c00000 */
[----:B------:R-:W-:Y:S01]  /*5330*/  VOTE.ALL P0, P0 ;  /* 0x0000000000ff7806 */ /* 0x000fe20000000000 */
[----:B------:R-:W-:-:S12]  /*5340*/  ENDCOLLECTIVE ;  /* 0x000000000000791b */ /* 0x000fd80003800000 */
.L_x_90:
[----:B------:R-:W-:Y:S05]  /*5350*/  BRA `(.L_x_91) ;  /* 0xffffffe000d87947 */ /* 0x000fea000383ffff */
.L_x_92:
[----:B------:R-:W-:-:S00]  /*5360*/  BRA `(.L_x_92) ;  /* 0xfffffffc00fc7947 */ /* 0x000fc0000383ffff */
[----:B------:R-:W-:-:S00]  /*5370*/  NOP ;  /* 0x0000000000007918 */ /* 0x000fc00000000000 */
        /* <DEDUP_REMOVED lines=8> */
.L_x_199:


//--------------------- .text._ZN3cub18CUB_300001_SM_10006detail4scan16DeviceScanKernelINS2_10policy_hubIfffjN4cuda3std3__44plusIvEEE10Policy1000EN6thrust24THRUST_300001_SM_1000_NS6detail15normal_iteratorINSD_10device_ptrIfEEEESI_NS0_13ScanTileStateIfLb1EEES9_NS0_8NullTypeEjfLb0ESL_EEvT0_T1_T2_iT3_T4_T5_ --------------------------
	.section	.text._ZN3cub18CUB_300001_SM_10006detail4scan16DeviceScanKernelINS2_10policy_hubIfffjN4cuda3std3__44plusIvEEE10Policy1000EN6thrust24THRUST_300001_SM_1000_NS6detail15normal_iteratorINSD_10device_ptrIfEEEESI_NS0_13ScanTileStateIfLb1EEES9_NS0_8NullTypeEjfLb0ESL_EEvT0_T1_T2_iT3_T4_T5_,"ax",@progbits
	.align	128
        .global         _ZN3cub18CUB_300001_SM_10006detail4scan16DeviceScanKernelINS2_10policy_hubIfffjN4cuda3std3__44plusIvEEE10Policy1000EN6thrust24THRUST_300001_SM_1000_NS6detail15normal_iteratorINSD_10device_ptrIfEEEESI_NS0_13ScanTileStateIfLb1EEES9_NS0_8NullTypeEjfLb0ESL_EEvT0_T1_T2_iT3_T4_T5_
        .type           _ZN3cub18CUB_300001_SM_10006detail4scan16DeviceScanKernelINS2_10policy_hubIfffjN4cuda3std3__44plusIvEEE10Policy1000EN6thrust24THRUST_300001_SM_1000_NS6detail15normal_iteratorINSD_10device_ptrIfEEEESI_NS0_13ScanTileStateIfLb1EEES9_NS0_8NullTypeEjfLb0ESL_EEvT0_T1_T2_iT3_T4_T5_,@function
        .size           _ZN3cub18CUB_300001_SM_10006detail4scan16DeviceScanKernelINS2_10policy_hubIfffjN4cuda3std3__44plusIvEEE10Policy1000EN6thrust24THRUST_300001_SM_1000_NS6detail15normal_iteratorINSD_10device_ptrIfEEEESI_NS0_13ScanTileStateIfLb1EEES9_NS0_8NullTypeEjfLb0ESL_EEvT0_T1_T2_iT3_T4_T5_,(.L_x_200 - _ZN3cub18CUB_300001_SM_10006detail4scan16DeviceScanKernelINS2_10policy_hubIfffjN4cuda3std3__44plusIvEEE10Policy1000EN6thrust24THRUST_300001_SM_1000_NS6detail15normal_iteratorINSD_10device_ptrIfEEEESI_NS0_13ScanTileStateIfLb1EEES9_NS0_8NullTypeEjfLb0ESL_EEvT0_T1_T2_iT3_T4_T5_)
        .other          _ZN3cub18CUB_300001_SM_10006detail4scan16DeviceScanKernelINS2_10policy_hubIfffjN4cuda3std3__44plusIvEEE10Policy1000EN6thrust24THRUST_300001_SM_1000_NS6detail15normal_iteratorINSD_10device_ptrIfEEEESI_NS0_13ScanTileStateIfLb1EEES9_NS0_8NullTypeEjfLb0ESL_EEvT0_T1_T2_iT3_T4_T5_,@"STO_CUDA_ENTRY STV_DEFAULT"
_ZN3cub18CUB_300001_SM_10006detail4scan16DeviceScanKernelINS2_10policy_hubIfffjN4cuda3std3__44plusIvEEE10Policy1000EN6thrust24THRUST_300001_SM_1000_NS6detail15normal_iteratorINSD_10device_ptrIfEEEESI_NS0_13ScanTileStateIfLb1EEES9_NS0_8NullTypeEjfLb0ESL_EEvT0_T1_T2_iT3_T4_T5_:
.text._ZN3cub18CUB_300001_SM_10006detail4scan16DeviceScanKernelINS2_10policy_hubIfffjN4cuda3std3__44plusIvEEE10Policy1000EN6thrust24THRUST_300001_SM_1000_NS6detail15normal_iteratorINSD_10device_ptrIfEEEESI_NS0_13ScanTileStateIfLb1EEES9_NS0_8NullTypeEjfLb0ESL_EEvT0_T1_T2_iT3_T4_T5_:
[----:B------:R-:W-:Y:S08]  /*0000*/  LDC R1, c[0x0][0x37c] ;  /* 0x0000df00ff017b82 */ /* 0x000ff00000000800 */
[----:B------:R-:W0:Y:S01]  /*0010*/  S2UR UR4, SR_CTAID.X ;  /* 0x00000000000479c3 */ /* 0x000e220000002500 */
[----:B------:R-:W1:Y:S01]  /*0020*/  LDCU UR5, c[0x0][0x3a0] ;  /* 0x00007400ff0577ac */ /* 0x000e620008000800 */
[----:B------:R-:W2:Y:S06]  /*0030*/  LDCU.64 UR8, c[0x0][0x358] ;  /* 0x00006b00ff0877ac */ /* 0x000eac0008000a00 */
[----:B------:R-:W0:Y:S02]  /*0040*/  LDC R42, c[0x0][0x398] ;  /* 0x0000e600ff2a7b82 */ /* 0x000e240000000800 */
[----:B0-----:R-:W-:-:S04]  /*0050*/  VIADD R42, R42, UR4 ;  /* 0x000000042a2a7c36 */ /* 0x001fc80008000000 */
[----:B------:R-:W-:-:S05]  /*0060*/  IMAD R3, R42, 0x2100, RZ ;  /* 0x000021002a037824 */ /* 0x000fca00078e02ff */
[----:B-1----:R-:W-:-:S04]  /*0070*/  IADD3 R0, PT, PT, -R3, UR5, RZ ;  /* 0x0000000503007c10 */ /* 0x002fc8000fffe1ff */
[----:B------:R-:W-:-:S13]  /*0080*/  ISETP.GE.U32.AND P0, PT, R0, 0x2101, PT ;  /* 0x000021010000780c */ /* 0x000fda0003f06070 */
[----:B--2---:R-:W-:Y:S05]  /*0090*/  @!P0 BRA `(.L_x_93) ;  /* 0x0000001c00d48947 */ /* 0x004fea0003800000 */
[----:B------:R-:W0:Y:S01]  /*00a0*/  S2R R16, SR_TID.X ;  /* 0x0000000000107919 */ /* 0x000e220000002100 */
[----:B------:R-:W1:Y:S01]  /*00b0*/  LDCU.64 UR4, c[0x0][0x380] ;  /* 0x00007000ff0477ac */ /* 0x000e620008000a00 */
[C---:B0-----:R-:W-:Y:S02]  /*00c0*/  LOP3.LUT R0, R16.reuse, 0x1f, RZ, 0xc0, !PT ;  /* 0x0000001f10007812 */ /* 0x041fe400078ec0ff */
[----:B------:R-:W-:-:S05]  /*00d0*/  LOP3.LUT R5, R16, 0x3e0, RZ, 0xc0, !PT ;  /* 0x000003e010057812 */ /* 0x000fca00078ec0ff */
[----:B------:R-:W-:-:S05]  /*00e0*/  IMAD R0, R5, 0x16, R0 ;  /* 0x0000001605007824 */ /* 0x000fca00078e0200 */
[----:B------:R-:W-:-:S04]  /*00f0*/  IADD3 R0, P0, PT, R3, R0, RZ ;  /* 0x0000000003007210 */ /* 0x000fc80007f1e0ff */
[----:B------:R-:W-:Y:S01]  /*0100*/  SHF.L.U32 R38, R0, 0x2, RZ ;  /* 0x0000000200267819 */ /* 0x000fe200000006ff */
[----:B------:R-:W-:-:S03]  /*0110*/  IMAD.X R3, RZ, RZ, RZ, P0 ;  /* 0x000000ffff037224 */ /* 0x000fc600000e06ff */
[----:B-1----:R-:W-:Y:S02]  /*0120*/  IADD3 R2, P0, PT, R38, UR4, RZ ;  /* 0x0000000426027c10 */ /* 0x002fe4000ff1e0ff */
[----:B------:R-:W-:-:S04]  /*0130*/  SHF.L.U64.HI R0, R0, 0x2, R3 ;  /* 0x0000000200007819 */ /* 0x000fc80000010203 */
        /* <DEDUP_REMOVED lines=27> */
[----:B------:R-:W-:Y:S01]  /*02f0*/  ISETP.NE.AND P0, PT, R42, RZ, PT ;  /* 0x000000ff2a00720c */ /* 0x000fe20003f05270 */
        /* <DEDUP_REMOVED lines=28> */
[----:B------:R0:W1:Y:S04]  /*04c0*/  LDS.64 R36, [R27] ;  /* 0x000000001b247984 */ /* 0x0000680000000a00 */
[----:B------:R0:W2:Y:S04]  /*04d0*/  LDS.64 R34, [R27+0x8] ;  /* 0x000008001b227984 */ /* 0x0000a80000000a00 */
[----:B------:R0:W3:Y:S04]  /*04e0*/  LDS.64 R32, [R27+0x10] ;  /* 0x000010001b207984 */ /* 0x0000e80000000a00 */
[----:B------:R0:W4:Y:S04]  /*04f0*/  LDS.64 R18, [R27+0x18] ;  /* 0x000018001b127984 */ /* 0x0001280000000a00 */
[----:B------:R0:W0:Y:S04]  /*0500*/  LDS.64 R14, [R27+0x20] ;  /* 0x000020001b0e7984 */ /* 0x0000280000000a00 */
[----:B------:R0:W0:Y:S04]  /*0510*/  LDS.64 R12, [R27+0x28] ;  /* 0x000028001b0c7984 */ /* 0x0000280000000a00 */
[----:B------:R0:W0:Y:S04]  /*0520*/  LDS.64 R10, [R27+0x30] ;  /* 0x000030001b0a7984 */ /* 0x0000280000000a00 */
[----:B------:R0:W0:Y:S04]  /*0530*/  LDS.64 R8, [R27+0x38] ;  /* 0x000038001b087984 */ /* 0x0000280000000a00 */
[----:B------:R0:W0:Y:S04]  /*0540*/  LDS.64 R6, [R27+0x40] ;  /* 0x000040001b067984 */ /* 0x0000280000000a00 */
[----:B------:R0:W0:Y:S04]  /*0550*/  LDS.64 R4, [R27+0x48] ;  /* 0x000048001b047984 */ /* 0x0000280000000a00 */
[----:B------:R0:W0:Y:S01]  /*0560*/  LDS.64 R2, [R27+0x50] ;  /* 0x000050001b027984 */ /* 0x0000220000000a00 */
[----:B------:R-:W-:Y:S06]  /*0570*/  BAR.SYNC.DEFER_BLOCKING 0x0 ;  /* 0x0000000000007b1d */ /* 0x000fec0000010000 */
[----:B-1----:R-:W-:Y:S05]  /*0580*/  @P0 BRA `(.L_x_95) ;  /* 0x0000000400480947 */ /* 0x002fea0003800000 */
[----:B0-----:R-:W-:Y:S01]  /*0590*/  FADD R17, R36, R37 ;  /* 0x0000002524117221 */ /* 0x001fe20000000000 */
[----:B--2---:R-:W-:Y:S01]  /*05a0*/  FADD R20, R34, R35 ;  /* 0x0000002322147221 */ /* 0x004fe20000000000 */
[----:B---3--:R-:W-:Y:S01]  /*05b0*/  FADD R21, R32, R33 ;  /* 0x0000002120157221 */ /* 0x008fe20000000000 */
[----:B----4-:R-:W-:Y:S01]  /*05c0*/  FADD R22, R18, R19 ;  /* 0x0000001312167221 */ /* 0x010fe20000000000 */
        /* <DEDUP_REMOVED lines=14> */
[----:B------:R-:W-:-:S02]  /*06b0*/  ISETP.NE.AND P1, PT, R39, 0x1f, PT ;  /* 0x0000001f2700780c */ /* 0x000fc40003f25270 */
[----:B------:R-:W-:Y:S01]  /*06c0*/  FADD R17, R17, R26 ;  /* 0x0000001a11117221 */ /* 0x000fe20000000000 */
[----:B------:R-:W-:Y:S01]  /*06d0*/  FADD R22, R22, R23 ;  /* 0x0000001716167221 */ /* 0x000fe20000000000 */
[----:B------:R-:W-:-:S03]  /*06e0*/  ISETP.NE.AND P2, PT, R39, RZ, PT ;  /* 0x000000ff2700720c */ /* 0x000fc60003f45270 */
[----:B------:R-:W-:-:S05]  /*06f0*/  FADD R22, R17, R22 ;  /* 0x0000001611167221 */ /* 0x000fca0000000000 */
[----:B------:R-:W0:Y:S01]  /*0700*/  SHFL.UP P0, R21, R22, 0x1, RZ ;  /* 0x0420000016157989 */ /* 0x000e2200000000ff */
[----:B------:R-:W-:Y:S01]  /*0710*/  @!P1 LEA R44, R40, UR4, 0x2 ;  /* 0x00000004282c9c11 */ /* 0x000fe2000f8e10ff */
        /* <DEDUP_REMOVED lines=45> */
[----:B------:R-:W-:Y:S02]  /*09f0*/  ISETP.GE.U32.AND P0, PT, R16, 0x20, PT ;  /* 0x000000201000780c */ /* 0x000fe40003f06070 */
[----:B------:R-:W-:Y:S02]  /*0a00*/  FSEL R20, R30, R20, !P1 ;  /* 0x000000141e147208 */ /* 0x000fe40004800000 */
[----:B------:R-:W-:-:S03]  /*0a10*/  ISETP.NE.AND P1, PT, R16, RZ, PT ;  /* 0x000000ff1000720c */ /* 0x000fc60003f25270 */
[----:B------:R-:W-:-:S05]  /*0a20*/  @P2 FADD R20, R17, R20 ;  /* 0x0000001411142221 */ /* 0x000fca0000000000 */
[----:B------:R-:W-:-:S05]  /*0a30*/  FSEL R17, R17, R20, !P0 ;  /* 0x0000001411117208 */ /* 0x000fca0004000000 */
[----:B------:R-:W-:Y:S01]  /*0a40*/  FADD R16, R36, R17 ;  /* 0x0000001124107221 */ /* 0x000fe20000000000 */
[----:B------:R-:W-:Y:S06]  /*0a50*/  @P1 BRA `(.L_x_96) ;  /* 0x0000000c00f41947 */ /* 0x000fec0003800000 */
[----:B------:R-:W0:Y:S01]  /*0a60*/  LDC.64 R20, c[0x0][0x390] ;  /* 0x0000e400ff147b82 */ /* 0x000e220000000a00 */
[----:B------:R-:W-:Y:S02]  /*0a70*/  IMAD.MOV.U32 R30, RZ, RZ, 0x65 ;  /* 0x00000065ff1e7424 */ /* 0x000fe400078e00ff */
[----:B------:R-:W-:-:S03]  /*0a80*/  IMAD.MOV.U32 R16, RZ, RZ, R36 ;  /* 0x000000ffff107224 */ /* 0x000fc600078e0024 */
[----:B0-----:R0:W-:Y:S01]  /*0a90*/  ST.E.64.STRONG.GPU desc[UR8][R20.64+0x100], R30 ;  /* 0x0001001e14007985 */ /* 0x0011e2000c10fb08 */
[----:B------:R-:W-:Y:S05]  /*0aa0*/  BRA `(.L_x_96) ;  /* 0x0000000c00e07947 */ /* 0x000fea0003800000 */
.L_x_95:
        /* <DEDUP_REMOVED lines=70> */
[----:B------:R-:W-:Y:S02]  /*0f10*/  ISETP.GT.U32.AND P0, PT, R16, 0x1f, PT ;  /* 0x0000001f1000780c */ /* 0x000fe40003f04070 */
[----:B------:R-:W-:Y:S02]  /*0f20*/  FSEL R20, R30, R20, !P1 ;  /* 0x000000141e147208 */ /* 0x000fe40004800000 */
[----:B------:R-:W-:-:S03]  /*0f30*/  ISETP.GE.U32.AND P1, PT, R16, 0x20, PT ;  /* 0x000000201000780c */ /* 0x000fc60003f26070 */
[----:B------:R-:W-:-:S05]  /*0f40*/  @P2 FADD R20, R17, R20 ;  /* 0x0000001411142221 */ /* 0x000fca0000000000 */
[----:B------:R-:W-:Y:S01]  /*0f50*/  FSEL R23, R17, R20, !P1 ;  /* 0x0000001411177208 */ /* 0x000fe20004800000 */
[----:B------:R-:W-:Y:S06]  /*0f60*/  @P0 BRA `(.L_x_97) ;  /* 0x0000000800880947 */ /* 0x000fec0003800000 */
[----:B------:R-:W0:Y:S01]  /*0f70*/  LDC.64 R20, c[0x0][0x390] ;  /* 0x0000e400ff147b82 */ /* 0x000e220000000a00 */
[----:B------:R-:W-:Y:S02]  /*0f80*/  ISETP.NE.AND P1, PT, R16, RZ, PT ;  /* 0x000000ff1000720c */ /* 0x000fe40003f25270 */
[----:B------:R-:W-:-:S05]  /*0f90*/  LOP3.LUT R17, RZ, R16, RZ, 0x33, !PT ;  /* 0x00000010ff117212 */ /* 0x000fca00078e33ff */
[----:B------:R-:W-:-:S06]  /*0fa0*/  IMAD.IADD R24, R42, 0x1, R17 ;  /* 0x000000012a187824 */ /* 0x000fcc00078e0211 */
[----:B------:R-:W-:Y:S01]  /*0fb0*/  @!P1 MOV R30, 0x64 ;  /* 0x00000064001e9802 */ /* 0x000fe20000000f00 */
        /* <DEDUP_REMOVED lines=10> */
.L_x_127:
[----:B------:R-:W-:Y:S05]  /*1060*/  @!P0 BRA `(.L_x_99) ;  /* 0x0000000000748947 */ /* 0x000fea0003800000 */
[----:B------:R-:W-:-:S07]  /*1070*/  IMAD.MOV.U32 R22, RZ, RZ, 0x3b8 ;  /* 0x000003b8ff167424 */ /* 0x000fce00078e00ff */
.L_x_101:
[----:B------:R-:W-:Y:S01]  /*1080*/  IADD3 R25, PT, PT, R22, 0x1, RZ ;  /* 0x0000000116197810 */ /* 0x000fe20007ffe0ff */
[----:B------:R-:W-:-:S03]  /*1090*/  IMAD R42, R42, 0x41a7, RZ ;  /* 0x000041a72a2a7824 */ /* 0x000fc600078e02ff */
[----:B------:R-:W0:Y:S01]  /*10a0*/  I2F.U32.RP R28, R25 ;  /* 0x00000019001c7306 */ /* 0x000e220000209000 */
[----:B------:R-:W-:Y:S01]  /*10b0*/  IMAD.MOV R29, RZ, RZ, -R25 ;  /* 0x000000ffff1d7224 */ /* 0x000fe200078e0a19 */
[----:B------:R-:W-:Y:S02]  /*10c0*/  LOP3.LUT R42, R42, 0x7fffffff, RZ, 0xc0, !PT ;  /* 0x7fffffff2a2a7812 */ /* 0x000fe400078ec0ff */
[----:B------:R-:W-:-:S04]  /*10d0*/  ISETP.NE.U32.AND P2, PT, R25, RZ, PT ;  /* 0x000000ff1900720c */ /* 0x000fc80003f45070 */
[----:B0-----:R-:W0:Y:S02]  /*10e0*/  MUFU.RCP R28, R28 ;  /* 0x0000001c001c7308 */ /* 0x001e240000001000 */
[----:B0-----:R-:W-:-:S06]  /*10f0*/  VIADD R20, R28, 0xffffffe ;  /* 0x0ffffffe1c147836 */ /* 0x001fcc0000000000 */
[----:B------:R0:W1:Y:S02]  /*1100*/  F2I.FTZ.U32.TRUNC.NTZ R21, R20 ;  /* 0x0000001400157305 */ /* 0x000064000021f000 */
[----:B0-----:R-:W-:Y:S02]  /*1110*/  HFMA2 R20, -RZ, RZ, 0, 0 ;  /* 0x00000000ff147431 */ /* 0x001fe400000001ff */
[----:B-1----:R-:W-:-:S04]  /*1120*/  IMAD R29, R29, R21, RZ ;  /* 0x000000151d1d7224 */ /* 0x002fc800078e02ff */
[----:B------:R-:W-:-:S06]  /*1130*/  IMAD.HI.U32 R21, R21, R29, R20 ;  /* 0x0000001d15157227 */ /* 0x000fcc00078e0014 */
[----:B------:R-:W-:-:S04]  /*1140*/  IMAD.HI.U32 R21, R21, R42, RZ ;  /* 0x0000002a15157227 */ /* 0x000fc800078e00ff */
[----:B------:R-:W-:-:S04]  /*1150*/  IMAD.MOV R21, RZ, RZ, -R21 ;  /* 0x000000ffff157224 */ /* 0x000fc800078e0a15 */
[----:B------:R-:W-:-:S05]  /*1160*/  IMAD R28, R25, R21, R42 ;  /* 0x00000015191c7224 */ /* 0x000fca00078e022a */
[----:B------:R-:W-:-:S13]  /*1170*/  ISETP.GE.U32.AND P0, PT, R28, R25, PT ;  /* 0x000000191c00720c */ /* 0x000fda0003f06070 */
[----:B------:R-:W-:-:S05]  /*1180*/  @P0 IMAD.IADD R28, R28, 0x1, -R25 ;  /* 0x000000011c1c0824 */ /* 0x000fca00078e0a19 */
[----:B------:R-:W-:-:S13]  /*1190*/  ISETP.GE.U32.AND P0, PT, R28, R25, PT ;  /* 0x000000191c00720c */ /* 0x000fda0003f06070 */
[----:B------:R-:W-:Y:S02]  /*11a0*/  @P0 IADD3 R28, PT, PT, -R25, R28, RZ ;  /* 0x0000001c191c0210 */ /* 0x000fe40007ffe1ff */
[----:B------:R-:W-:-:S04]  /*11b0*/  @!P2 LOP3.LUT R28, RZ, R25, RZ, 0x33, !PT ;  /* 0x00000019ff1ca212 */ /* 0x000fc800078e33ff */
[----:B------:R-:W-:Y:S05]  /*11c0*/  NANOSLEEP R28 ;  /* 0x0000001c0000735d */ /* 0x000fea0003800000 */
[----:B------:R-:W2:Y:S01]  /*11d0*/  LD.E.64.STRONG.GPU R28, desc[UR8][R16.64+0x100] ;  /* 0x00010008101c7980 */ /* 0x000ea2000c10fb00 */
[----:B------:R-:W-:Y:S01]  /*11e0*/  UMOV UR5, 0xffffffff ;  /* 0xffffffff00057882 */ /* 0x000fe20000000000 */
[----:B------:R-:W-:Y:S02]  /*11f0*/  SHF.R.U32.HI R22, RZ, 0x1, R22 ;  /* 0x00000001ff167819 */ /* 0x000fe40000011616 */
[----:B--2---:R-:W-:Y:S01]  /*1200*/  ISETP.NE.AND P0, PT, R28, 0x63, PT ;  /* 0x000000631c00780c */ /* 0x004fe20003f05270 */
[----:B------:R-:W-:-:S12]  /*1210*/  BRA.DIV UR5, `(.L_x_100) ;  /* 0x0000003605287947 */ /* 0x000fd8000b800000 */
[----:B------:R-:W-:-:S13]  /*1220*/  VOTE.ANY P0, !P0 ;  /* 0x0000000000ff7806 */ /* 0x000fda0004000100 */
.L_x_130:
[----:B------:R-:W-:Y:S05]  /*1230*/  @P0 BRA `(.L_x_101) ;  /* 0xfffffffc00900947 */ /* 0x000fea000383ffff */
.L_x_99:
        /* <DEDUP_REMOVED lines=8> */
[C---:B------:R-:W-:Y:S01]  /*12c0*/  VIADD R30, R39.reuse, 0x8 ;  /* 0x00000008271e7836 */ /* 0x040fe20000000000 */
[----:B------:R-:W-:Y:S02]  /*12d0*/  IADD3 R25, PT, PT, R39, 0x10, RZ ;  /* 0x0000001027197810 */ /* 0x000fe40007ffe0ff */
        /* <DEDUP_REMOVED lines=24> */
.L_x_139:
[----:B------:R-:W-:Y:S05]  /*1460*/  @!P0 BRA `(.L_x_103) ;  /* 0x00000004000c8947 */ /* 0x000fea0003800000 */
[----:B------:R-:W-:-:S07]  /*1470*/  IMAD.MOV.U32 R47, RZ, RZ, 0x3b8 ;  /* 0x000003b8ff2f7424 */ /* 0x000fce00078e00ff */
.L_x_109:
        /* <DEDUP_REMOVED lines=8> */
.L_x_142:
[----:B------:R-:W-:Y:S05]  /*1500*/  @!P0 BRA `(.L_x_105) ;  /* 0x0000000000748947 */ /* 0x000fea0003800000 */
[----:B------:R-:W-:-:S07]  /*1510*/  MOV R22, R47 ;  /* 0x0000002f00167202 */ /* 0x000fce0000000f00 */
.L_x_107:
[----:B------:R-:W-:Y:S02]  /*1520*/  VIADD R29, R22, 0x1 ;  /* 0x00000001161d7836 */ /* 0x000fe40000000000 */
[----:B------:R-:W-:Y:S02]  /*1530*/  IMAD R42, R42, 0x41a7, RZ ;  /* 0x000041a72a2a7824 */ /* 0x000fe400078e02ff */
[----:B------:R-:W0:Y:S01]  /*1540*/  I2F.U32.RP R28, R29 ;  /* 0x0000001d001c7306 */ /* 0x000e220000209000 */
[----:B------:R-:W-:Y:S02]  /*1550*/  IADD3 R49, PT, PT, RZ, -R29, RZ ;  /* 0x8000001dff317210 */ /* 0x000fe40007ffe0ff */
[----:B------:R-:W-:Y:S02]  /*1560*/  LOP3.LUT R42, R42, 0x7fffffff, RZ, 0xc0, !PT ;  /* 0x7fffffff2a2a7812 */ /* 0x000fe400078ec0ff */
[----:B------:R-:W-:-:S03]  /*1570*/  ISETP.NE.U32.AND P2, PT, R29, RZ, PT ;  /* 0x000000ff1d00720c */ /* 0x000fc60003f45070 */
[----:B0-----:R-:W0:Y:S02]  /*1580*/  MUFU.RCP R28, R28 ;  /* 0x0000001c001c7308 */ /* 0x001e240000001000 */
[----:B0-----:R-:W-:-:S06]  /*1590*/  VIADD R20, R28, 0xffffffe ;  /* 0x0ffffffe1c147836 */ /* 0x001fcc0000000000 */
[----:B------:R0:W1:Y:S02]  /*15a0*/  F2I.FTZ.U32.TRUNC.NTZ R21, R20 ;  /* 0x0000001400157305 */ /* 0x000064000021f000 */
[----:B0-----:R-:W-:Y:S02]  /*15b0*/  IMAD.MOV.U32 R20, RZ, RZ, RZ ;  /* 0x000000ffff147224 */ /* 0x001fe400078e00ff */
[----:B-1----:R-:W-:-:S04]  /*15c0*/  IMAD R49, R49, R21, RZ ;  /* 0x0000001531317224 */ /* 0x002fc800078e02ff */
[----:B------:R-:W-:-:S06]  /*15d0*/  IMAD.HI.U32 R21, R21, R49, R20 ;  /* 0x0000003115157227 */ /* 0x000fcc00078e0014 */
[----:B------:R-:W-:-:S04]  /*15e0*/  IMAD.HI.U32 R21, R21, R42, RZ ;  /* 0x0000002a15157227 */ /* 0x000fc800078e00ff */
[----:B------:R-:W-:-:S04]  /*15f0*/  IMAD.MOV R21, RZ, RZ, -R21 ;  /* 0x000000ffff157224 */ /* 0x000fc800078e0a15 */
[----:B------:R-:W-:-:S05]  /*1600*/  IMAD R28, R29, R21, R42 ;  /* 0x000000151d1c7224 */ /* 0x000fca00078e022a */
[----:B------:R-:W-:-:S13]  /*1610*/  ISETP.GE.U32.AND P0, PT, R28, R29, PT ;  /* 0x0000001d1c00720c */ /* 0x000fda0003f06070 */
[----:B------:R-:W-:-:S04]  /*1620*/  @P0 IADD3 R28, PT, PT, -R29, R28, RZ ;  /* 0x0000001c1d1c0210 */ /* 0x000fc80007ffe1ff */
[----:B------:R-:W-:-:S13]  /*1630*/  ISETP.GE.U32.AND P0, PT, R28, R29, PT ;  /* 0x0000001d1c00720c */ /* 0x000fda0003f06070 */
[----:B------:R-:W-:Y:S01]  /*1640*/  @P0 IMAD.IADD R28, R28, 0x1, -R29 ;  /* 0x000000011c1c0824 */ /* 0x000fe200078e0a1d */
        /* <DEDUP_REMOVED lines=8> */
.L_x_145:
[----:B------:R-:W-:Y:S05]  /*16d0*/  @P0 BRA `(.L_x_107) ;  /* 0xfffffffc00900947 */ /* 0x000fea000383ffff */
.L_x_105:
[----:B------:R-:W-:Y:S01]  /*16e0*/  UMOV UR5, 0xffffffff ;  /* 0xffffffff00057882 */ /* 0x000fe20000000000 */
[----:B------:R-:W-:Y:S02]  /*16f0*/  ISETP.NE.AND P0, PT, R28, 0x65, PT ;  /* 0x000000651c00780c */ /* 0x000fe40003f05270 */
[----:B------:R-:W-:Y:S11]  /*1700*/  BRA.DIV UR5, `(.L_x_108) ;  /* 0x0000003605407947 */ /* 0x000ff6000b800000 */
[----:B------:R-:W-:Y:S02]  /*1710*/  VOTE.ANY R21, PT, !P0 ;  /* 0x0000000000157806 */ /* 0x000fe400040e0100 */
[----:B------:R-:W-:Y:S02]  /*1720*/  IADD3 R24, PT, PT, R24, -0x20, RZ ;  /* 0xffffffe018187810 */ /* 0x000fe40007ffe0ff */
[----:B------:R-:W-:-:S05]  /*1730*/  LOP3.LUT R21, R21, 0x80000000, R43, 0xec, !PT ;  /* 0x8000000015157812 */ /* 0x000fca00078eec2b */
[----:B------:R-:W-:-:S05]  /*1740*/  VIADD R16, R21, 0xffffffff ;  /* 0xffffffff15107836 */ /* 0x000fca0000000000 */
[----:B------:R-:W-:-:S04]  /*1750*/  LOP3.LUT R16, R21, R16, RZ, 0xc, !PT ;  /* 0x0000001015107212 */ /* 0x000fc800078e0cff */
        /* <DEDUP_REMOVED lines=19> */
.L_x_154:
[----:B------:R-:W-:Y:S05]  /*1890*/  @P0 BRA `(.L_x_109) ;  /* 0xfffffff800f80947 */ /* 0x000fea000383ffff */
.L_x_103:
        /* <DEDUP_REMOVED lines=8> */
[----:B0-----:R-:W-:-:S05]  /*1920*/  @!P1 LEA R16, R17, R16, 0x18 ;  /* 0x0000001011109211 */ /* 0x001fca00078ec0ff */
[----:B------:R1:W-:Y:S04]  /*1930*/  @!P1 STS [R16+0x8], R31 ;  /* 0x0000081f10009388 */ /* 0x0003e80000000800 */
[----:B------:R1:W-:Y:S01]  /*1940*/  @!P1 STS [R16+0x4], R46 ;  /* 0x0000042e10009388 */ /* 0x0003e20000000800 */
[----:B--2---:R-:W-:Y:S01]  /*1950*/  @!P0 LEA R21, R21, R20, 0x18 ;  /* 0x0000001415158211 */ /* 0x004fe200078ec0ff */
[----:B------:R-:W-:Y:S01]  /*1960*/  IMAD.MOV.U32 R20, RZ, RZ, R23 ;  /* 0x000000ffff147224 */ /* 0x000fe200078e0017 */
[----:B------:R-:W-:-:S03]  /*1970*/  @!P0 MOV R20, R46 ;  /* 0x0000002e00148202 */ /* 0x000fc60000000f00 */
[----:B------:R1:W-:Y:S04]  /*1980*/  @!P0 STS [R21+0x4c], R46 ;  /* 0x00004c2e15008388 */ /* 0x0003e80000000800 */
.L_x_97:
[----:B------:R-:W-:Y:S05]  /*1990*/  WARPSYNC.ALL ;  /* 0x0000000000007948 */ /* 0x000fea0003800000 */
[----:B------:R-:W0:Y:S08]  /*19a0*/  S2UR UR6, SR_CgaCtaId ;  /* 0x00000000000679c3 */ /* 0x000e300000008800 */
[----:B------:R-:W-:Y:S06]  /*19b0*/  BAR.SYNC.DEFER_BLOCKING 0x0 ;  /* 0x0000000000007b1d */ /* 0x000fec0000010000 */
[----:B------:R-:W-:Y:S01]  /*19c0*/  UMOV UR5, 0x400 ;  /* 0x0000040000057882 */ /* 0x000fe20000000000 */
[----:B------:R-:W2:Y:S01]  /*19d0*/  S2R R17, SR_TID.X ;  /* 0x0000000000117919 */ /* 0x000ea20000002100 */
[----:B0-----:R-:W-:-:S09]  /*19e0*/  ULEA UR5, UR6, UR5, 0x18 ;  /* 0x0000000506057291 */ /* 0x001fd2000f8ec0ff */
[----:B-1----:R-:W0:Y:S01]  /*19f0*/  LDS R16, [UR5+0x4c] ;  /* 0x00004c05ff107984 */ /* 0x002e220008000800 */
[----:B--2---:R-:W-:-:S13]  /*1a00*/  ISETP.NE.AND P0, PT, R17, RZ, PT ;  /* 0x000000ff1100720c */ /* 0x004fda0003f05270 */
[----:B0-----:R-:W-:-:S04]  /*1a10*/  @P0 FADD R20, R16, R20 ;  /* 0x0000001410140221 */ /* 0x001fc80000000000 */
[----:B------:R-:W-:-:S07]  /*1a20*/  FADD R16, R36, R20 ;  /* 0x0000001424107221 */ /* 0x000fce0000000000 */
.L_x_96:
[----:B------:R-:W-:Y:S05]  /*1a30*/  BSYNC.RECONVERGENT B0 ;  /* 0x0000000000007941 */ /* 0x000fea0003800200 */
.L_x_94:
[----:B------:R-:W-:Y:S01]  /*1a40*/  FADD R17, R37, R16 ;  /* 0x0000001025117221 */ /* 0x000fe20000000000 */
[----:B0-----:R-:W0:Y:S01]  /*1a50*/  S2R R20, SR_TID.X ;  /* 0x0000000000147919 */ /* 0x001e220000002100 */
[----:B------:R-:W1:Y:S01]  /*1a60*/  S2UR UR6, SR_CgaCtaId ;  /* 0x00000000000679c3 */ /* 0x000e620000008800 */
[----:B------:R-:W-:Y:S01]  /*1a70*/  UMOV UR5, 0x400 ;  /* 0x0000040000057882 */ /* 0x000fe20000000000 */
[----:B------:R-:W-:Y:S01]  /*1a80*/  FADD R34, R34, R17 ;  /* 0x0000001122227221 */ /* 0x000fe20000000000 */
[----:B------:R-:W2:Y:S03]  /*1a90*/  S2R R21, SR_LANEID ;  /* 0x0000000000157919 */ /* 0x000ea60000000000 */
[----:B------:R-:W-:Y:S02]  /*1aa0*/  FADD R35, R35, R34 ;  /* 0x0000002223237221 */ /* 0x000fe40000000000 */
[----:B------:R-:W-:Y:S02]  /*1ab0*/  BAR.SYNC.DEFER_BLOCKING 0x0 ;  /* 0x0000000000007b1d */ /* 0x000fe40000010000 */
[----:B------:R-:W-:-:S04]  /*1ac0*/  FADD R32, R32, R35 ;  /* 0x0000002320207221 */ /* 0x000fc80000000000 */
[----:B------:R-:W-:-:S04]  /*1ad0*/  FADD R33, R33, R32 ;  /* 0x0000002021217221 */ /* 0x000fc80000000000 */
[----:B------:R-:W-:-:S04]  /*1ae0*/  FADD R18, R18, R33 ;  /* 0x0000002112127221 */ /* 0x000fc80000000000 */
[----:B------:R-:W-:Y:S01]  /*1af0*/  FADD R19, R19, R18 ;  /* 0x0000001213137221 */ /* 0x000fe20000000000 */
[----:B-1----:R-:W-:-:S03]  /*1b00*/  ULEA UR5, UR6, UR5, 0x18 ;  /* 0x0000000506057291 */ /* 0x002fc6000f8ec0ff */
[----:B------:R-:W-:Y:S01]  /*1b10*/  FADD R14, R14, R19 ;  /* 0x000000130e0e7221 */ /* 0x000fe20000000000 */
[----:B------:R-:W1:Y:S03]  /*1b20*/  LDCU.64 UR6, c[0x0][0x388] ;  /* 0x00007100ff0677ac */ /* 0x000e660008000a00 */
[----:B------:R-:W-:Y:S01]  /*1b30*/  FADD R15, R15, R14 ;  /* 0x0000000e0f0f7221 */ /* 0x000fe20000000000 */
[----:B0-----:R-:W-:-:S03]  /*1b40*/  SHF.R.U32.HI R20, RZ, 0x5, R20 ;  /* 0x00000005ff147819 */ /* 0x001fc60000011614 */
[----:B------:R-:W-:Y:S02]  /*1b50*/  FADD R12, R12, R15 ;  /* 0x0000000f0c0c7221 */ /* 0x000fe40000000000 */
[----:B--2---:R-:W-:Y:S02]  /*1b60*/  IMAD R20, R20, 0x2c0, R21 ;  /* 0x000002c014147824 */ /* 0x004fe400078e0215 */
[----:B------:R-:W-:-:S03]  /*1b70*/  FADD R13, R13, R12 ;  /* 0x0000000c0d0d7221 */ /* 0x000fc60000000000 */
[----:B------:R-:W-:Y:S01]  /*1b80*/  LEA R20, R20, UR5, 0x2 ;  /* 0x0000000514147c11 */ /* 0x000fe2000f8e10ff */
[----:B------:R-:W-:Y:S01]  /*1b90*/  FADD R10, R10, R13 ;  /* 0x0000000d0a0a7221 */ /* 0x000fe20000000000 */
[----:B-1----:R-:W-:-:S03]  /*1ba0*/  IADD3 R38, P0, PT, R38, UR6, RZ ;  /* 0x0000000626267c10 */ /* 0x002fc6000ff1e0ff */
[----:B------:R-:W-:Y:S01]  /*1bb0*/  FADD R11, R11, R10 ;  /* 0x0000000a0b0b7221 */ /* 0x000fe20000000000 */
[----:B------:R-:W-:Y:S01]  /*1bc0*/  IMAD R21, R21, 0x54, R20 ;  /* 0x0000005415157824 */ /* 0x000fe200078e0214 */
[----:B------:R-:W-:Y:S02]  /*1bd0*/  IADD3.X R39, PT, PT, R0, UR7, RZ, P0, !PT ;  /* 0x0000000700277c10 */ /* 0x000fe400087fe4ff */
[----:B------:R-:W-:Y:S02]  /*1be0*/  FADD R8, R8, R11 ;  /* 0x0000000b08087221 */ /* 0x000fe40000000000 */
[----:B------:R-:W-:Y:S02]  /*1bf0*/  STS.64 [R21], R16 ;  /* 0x0000001015007388 */ /* 0x000fe40000000a00 */
[----:B------:R-:W-:Y:S02]  /*1c00*/  FADD R9, R9, R8 ;  /* 0x0000000809097221 */ /* 0x000fe40000000000 */
[----:B------:R-:W-:Y:S02]  /*1c10*/  STS.64 [R21+0x8], R34 ;  /* 0x0000082215007388 */ /* 0x000fe40000000a00 */
[----:B------:R-:W-:-:S02]  /*1c20*/  FADD R6, R6, R9 ;  /* 0x0000000906067221 */ /* 0x000fc40000000000 */
[----:B------:R-:W-:Y:S02]  /*1c30*/  STS.64 [R21+0x10], R32 ;  /* 0x0000102015007388 */ /* 0x000fe40000000a00 */
[----:B------:R-:W-:Y:S02]  /*1c40*/  FADD R7, R7, R6 ;  /* 0x0000000607077221 */ /* 0x000fe40000000000 */
[----:B------:R-:W-:Y:S02]  /*1c50*/  STS.64 [R21+0x18], R18 ;  /* 0x0000181215007388 */ /* 0x000fe40000000a00 */
[----:B------:R-:W-:Y:S02]  /*1c60*/  FADD R4, R4, R7 ;  /* 0x0000000704047221 */ /* 0x000fe40000000000 */
[----:B------:R-:W-:Y:S02]  /*1c70*/  STS.64 [R21+0x20], R14 ;  /* 0x0000200e15007388 */ /* 0x000fe40000000a00 */
[----:B------:R-:W-:-:S02]  /*1c80*/  FADD R5, R5, R4 ;  /* 0x0000000405057221 */ /* 0x000fc40000000000 */
[----:B------:R-:W-:Y:S02]  /*1c90*/  STS.64 [R21+0x28], R12 ;  /* 0x0000280c15007388 */ /* 0x000fe40000000a00 */
[----:B------:R-:W-:Y:S02]  /*1ca0*/  FADD R2, R2, R5 ;  /* 0x0000000502027221 */ /* 0x000fe40000000000 */
[----:B------:R-:W-:Y:S02]  /*1cb0*/  STS.64 [R21+0x30], R10 ;  /* 0x0000300a15007388 */ /* 0x000fe40000000a00 */
[----:B------:R-:W-:Y:S02]  /*1cc0*/  FADD R3, R3, R2 ;  /* 0x0000000203037221 */ /* 0x000fe40000000000 */
[----:B------:R-:W-:Y:S04]  /*1cd0*/  STS.64 [R21+0x38], R8 ;  /* 0x0000380815007388 */ /* 0x000fe80000000a00 */
[----:B------:R-:W-:Y:S04]  /*1ce0*/  STS.64 [R21+0x40], R6 ;  /* 0x0000400615007388 */ /* 0x000fe80000000a00 */
[----:B------:R-:W-:Y:S04]  /*1cf0*/  STS.64 [R21+0x48], R4 ;  /* 0x0000480415007388 */ /* 0x000fe80000000a00 */
[----:B------:R-:W-:Y:S01]  /*1d00*/  STS.64 [R21+0x50], R2 ;  /* 0x0000500215007388 */ /* 0x000fe20000000a00 */
        /* <DEDUP_REMOVED lines=46> */
.L_x_93:
[----:B------:R-:W-:-:S13]  /*1ff0*/  ISETP.NE.AND P0, PT, R0, RZ, PT ;  /* 0x000000ff0000720c */ /* 0x000fda0003f05270 */
[----:B------:R-:W-:Y:S05]  /*2000*/  @!P0 EXIT ;  /* 0x000000000000894d */ /* 0x000fea0003800000 */
[----:B------:R-:W0:Y:S02]  /*2010*/  LDC.64 R4, c[0x0][0x380] ;  /* 0x0000e000ff047b82 */ /* 0x000e240000000a00 */
[----:B0-----:R-:W-:-:S05]  /*2020*/  IMAD.WIDE.U32 R4, R3, 0x4, R4 ;  /* 0x0000000403047825 */ /* 0x001fca00078e0004 */
[----:B------:R0:W2:Y:S01]  /*2030*/  LDG.E R6, desc[UR8][R4.64] ;  /* 0x0000000804067981 */ /* 0x0000a2000c1e1900 */
[----:B------:R-:W1:Y:S02]  /*2040*/  S2R R2, SR_TID.X ;  /* 0x0000000000027919 */ /* 0x000e640000002100 */
[C---:B-1----:R-:W-:Y:S02]  /*2050*/  LOP3.LUT R3, R2.reuse, 0x1f, RZ, 0xc0, !PT ;  /* 0x0000001f02037812 */ /* 0x042fe400078ec0ff */
[----:B------:R-:W-:-:S05]  /*2060*/  LOP3.LUT R8, R2, 0x3e0, RZ, 0xc0, !PT ;  /* 0x000003e002087812 */ /* 0x000fca00078ec0ff */
[----:B------:R-:W-:-:S04]  /*2070*/  IMAD R3, R8, 0x16, R3 ;  /* 0x0000001608037824 */ /* 0x000fc800078e0203 */
[C---:B------:R-:W-:Y:S01]  /*2080*/  VIADD R7, R3.reuse, 0x20 ;  /* 0x0000002003077836 */ /* 0x040fe20000000000 */
[C---:B------:R-:W-:Y:S01]  /*2090*/  ISETP.GE.U32.AND P6, PT, R3.reuse, R0, PT ;  /* 0x000000000300720c */ /* 0x040fe20003fc6070 */
[C---:B------:R-:W-:Y:S01]  /*20a0*/  VIADD R9, R3.reuse, 0x40 ;  /* 0x0000004003097836 */ /* 0x040fe20000000000 */
[----:B0-----:R-:W-:Y:S02]  /*20b0*/  LEA R4, P1, R3, R4, 0x2 ;  /* 0x0000000403047211 */ /* 0x001fe400078210ff */
[-C--:B------:R-:W-:Y:S01]  /*20c0*/  ISETP.GE.U32.AND P5, PT, R7, R0.reuse, PT ;  /* 0x000000000700720c */ /* 0x080fe20003fa6070 */
[----:B------:R-:W-:Y:S01]  /*20d0*/  VIADD R7, R3, 0x80 ;  /* 0x0000008003077836 */ /* 0x000fe20000000000 */
[-C--:B------:R-:W-:Y:S01]  /*20e0*/  ISETP.GE.U32.AND P0, PT, R9, R0.reuse, PT ;  /* 0x000000000900720c */ /* 0x080fe20003f06070 */
[----:B------:R-:W-:Y:S01]  /*20f0*/  IMAD.X R5, RZ, RZ, R5, P1 ;  /* 0x000000ffff057224 */ /* 0x000fe200008e0605 */
[C---:B------:R-:W-:Y:S01]  /*2100*/  IADD3 R11, PT, PT, R3.reuse, 0x60, RZ ;  /* 0x00000060030b7810 */ /* 0x040fe20007ffe0ff */
[----:B------:R-:W-:Y:S01]  /*2110*/  VIADD R9, R3, 0xa0 ;  /* 0x000000a003097836 */ /* 0x000fe20000000000 */
[----:B------:R-:W-:-:S02]  /*2120*/  ISETP.GE.U32.AND P3, PT, R7, R0, PT ;  /* 0x000000000700720c */ /* 0x000fc40003f66070 */
[----:B------:R-:W-:Y:S02]  /*2130*/  IADD3 R7, PT, PT, R3, 0xc0, RZ ;  /* 0x000000c003077810 */ /* 0x000fe40007ffe0ff */
[-C--:B------:R-:W-:Y:S02]  /*2140*/  ISETP.GE.U32.AND P4, PT, R11, R0.reuse, PT ;  /* 0x000000000b00720c */ /* 0x080fe40003f86070 */
[-C--:B------:R-:W-:Y:S02]  /*2150*/  ISETP.GE.U32.AND P1, PT, R7, R0.reuse, PT ;  /* 0x000000000700720c */ /* 0x080fe40003f26070 */
[----:B------:R-:W-:Y:S02]  /*2160*/  IADD3 R7, PT, PT, R3, 0xe0, RZ ;  /* 0x000000e003077810 */ /* 0x000fe40007ffe0ff */
[----:B------:R-:W-:Y:S01]  /*2170*/  ISETP.GE.U32.AND P2, PT, R9, R0, PT ;  /* 0x000000000900720c */ /* 0x000fe20003f46070 */
[C---:B------:R-:W-:Y:S02]  /*2180*/  VIADD R9, R3.reuse, 0x100 ;  /* 0x0000010003097836 */ /* 0x040fe40000000000 */
[----:B------:R-:W-:-:S02]  /*2190*/  VIADD R39, R3, 0x2a0 ;  /* 0x000002a003277836 */ /* 0x000fc40000000000 */
[----:B--2---:R-:W-:Y:S02]  /*21a0*/  IMAD.MOV.U32 R16, RZ, RZ, R6 ;  /* 0x000000ffff107224 */ /* 0x004fe400078e0006 */
[----:B------:R-:W2:Y:S01]  /*21b0*/  @!P6 LDG.E R6, desc[UR8][R4.64] ;  /* 0x000000080406e981 */ /* 0x000ea2000c1e1900 */
[----:B------:R-:W-:Y:S02]  /*21c0*/  ISETP.GE.U32.AND P6, PT, R7, R0, PT ;  /* 0x000000000700720c */ /* 0x000fe40003fc6070 */
[----:B------:R-:W-:Y:S01]  /*21d0*/  MOV R10, R16 ;  /* 0x00000010000a7202 */ /* 0x000fe20000000f00 */
[----:B------:R-:W-:Y:S02]  /*21e0*/  VIADD R7, R3, 0x120 ;  /* 0x0000012003077836 */ /* 0x000fe40000000000 */
[--C-:B------:R-:W-:Y:S02]  /*21f0*/  IMAD.MOV.U32 R12, RZ, RZ, R16.reuse ;  /* 0x000000ffff0c7224 */ /* 0x100fe400078e0010 */
[----:B------:R-:W-:Y:S01]  /*2200*/  IMAD.MOV.U32 R8, RZ, RZ, R16 ;  /* 0x000000ffff087224 */ /* 0x000fe200078e0010 */
[----:B------:R-:W3:Y:S01]  /*2210*/  @!P0 LDG.E R10, desc[UR8][R4.64+0x100] ;  /* 0x00010008040a8981 */ /* 0x000ee2000c1e1900 */
[----:B------:R-:W-:-:S02]  /*2220*/  ISETP.GE.U32.AND P0, PT, R7, R0, PT ;  /* 0x000000000700720c */ /* 0x000fc40003f06070 */
[----:B------:R-:W-:Y:S01]  /*2230*/  IADD3 R7, PT, PT, R3, 0x140, RZ ;  /* 0x0000014003077810 */ /* 0x000fe20007ffe0ff */
[----:B------:R-:W4:Y:S01]  /*2240*/  @!P4 LDG.E R12, desc[UR8][R4.64+0x180] ;  /* 0x00018008040cc981 */ /* 0x000f22000c1e1900 */
[----:B------:R-:W-:Y:S02]  /*2250*/  MOV R18, R16 ;  /* 0x0000001000127202 */ /* 0x000fe40000000f00 */
[-C--:B------:R-:W-:Y:S01]  /*2260*/  ISETP.GE.U32.AND P4, PT, R7, R0.reuse, PT ;  /* 0x000000000700720c */ /* 0x080fe20003f86070 */
[----:B------:R-:W-:Y:S01]  /*2270*/  VIADD R7, R3, 0x180 ;  /* 0x0000018003077836 */ /* 0x000fe20000000000 */
[----:B------:R-:W5:Y:S01]  /*2280*/  @!P5 LDG.E R8, desc[UR8][R4.64+0x80] ;  /* 0x000080080408d981 */ /* 0x000f62000c1e1900 */
[-C--:B------:R-:W-:Y:S01]  /*2290*/  ISETP.GE.U32.AND P5, PT, R9, R0.reuse, PT ;  /* 0x000000000900720c */ /* 0x080fe20003fa6070 */
[--C-:B------:R-:W-:Y:S02]  /*22a0*/  IMAD.MOV.U32 R20, RZ, RZ, R16.reuse ;  /* 0x000000ffff147224 */ /* 0x100fe400078e0010 */
[----:B------:R-:W5:Y:S01]  /*22b0*/  @!P2 LDG.E R18, desc[UR8][R4.64+0x280] ;  /* 0x000280080412a981 */ /* 0x000f62000c1e1900 */
[--C-:B------:R-:W-:Y:S01]  /*22c0*/  IMAD.MOV.U32 R14, RZ, RZ, R16.reuse ;  /* 0x000000ffff0e7224 */ /* 0x100fe200078e0010 */
[----:B------:R-:W-:Y:S01]  /*22d0*/  ISETP.GE.U32.AND P2, PT, R7, R0, PT ;  /* 0x000000000700720c */ /* 0x000fe20003f46070 */
[C---:B------:R-:W-:Y:S01]  /*22e0*/  VIADD R9, R3.reuse, 0x160 ;  /* 0x0000016003097836 */ /* 0x040fe20000000000 */
[----:B------:R-:W-:Y:S01]  /*22f0*/  IADD3 R7, PT, PT, R3, 0x1a0, RZ ;  /* 0x000001a003077810 */ /* 0x000fe20007ffe0ff */
[----:B------:R-:W5:Y:S01]  /*2300*/  @!P1 LDG.E R20, desc[UR8][R4.64+0x300] ;  /* 0x0003000804149981 */ /* 0x000f62000c1e1900 */
[----:B------:R-:W-:Y:S01]  /*2310*/  MOV R24, R16 ;  /* 0x0000001000187202 */ /* 0x000fe20000000f00 */
[--C-:B------:R-:W-:Y:S01]  /*2320*/  IMAD.MOV.U32 R22, RZ, RZ, R16.reuse ;  /* 0x000000ffff167224 */ /* 0x100fe200078e0010 */
[-C--:B------:R-:W-:Y:S01]  /*2330*/  ISETP.GE.U32.AND P1, PT, R7, R0.reuse, PT ;  /* 0x000000000700720c */ /* 0x080fe20003f26070 */
[----:B------:R-:W5:Y:S01]  /*2340*/  @!P3 LDG.E R14, desc[UR8][R4.64+0x200] ;  /* 0x00020008040eb981 */ /* 0x000f62000c1e1900 */
[----:B------:R-:W-:Y:S01]  /*2350*/  VIADD R7, R3, 0x1e0 ;  /* 0x000001e003077836 */ /* 0x000fe20000000000 */
[-C--:B------:R-:W-:Y:S01]  /*2360*/  ISETP.GE.U32.AND P3, PT, R9, R0.reuse, PT ;  /* 0x000000000900720c */ /* 0x080fe20003f66070 */
[----:B------:R-:W-:Y:S01]  /*2370*/  VIADD R9, R3, 0x1c0 ;  /* 0x000001c003097836 */ /* 0x000fe20000000000 */
[----:B------:R-:W5:Y:S01]  /*2380*/  @!P5 LDG.E R24, desc[UR8][R4.64+0x400] ;  /* 0x000400080418d981 */ /* 0x000f62000c1e1900 */
[----:B------:R-:W-:Y:S01]  /*2390*/  IMAD.MOV.U32 R26, RZ, RZ, R16 ;  /* 0x000000ffff1a7224 */ /* 0x000fe200078e0010 */
[----:B------:R-:W-:-:S02]  /*23a0*/  ISETP.GE.U32.AND P5, PT, R7, R0, PT ;  /* 0x000000000700720c */ /* 0x000fc40003fa6070 */
[----:B------:R-:W5:Y:S01]  /*23b0*/  @!P6 LDG.E R22, desc[UR8][R4.64+0x380] ;  /* 0x000380080416e981 */ /* 0x000f62000c1e1900 */
[----:B------:R-:W-:Y:S01]  /*23c0*/  IADD3 R7, PT, PT, R3, 0x200, RZ ;  /* 0x0000020003077810 */ /* 0x000fe20007ffe0ff */
[--C-:B------:R-:W-:Y:S01]  /*23d0*/  IMAD.MOV.U32 R28, RZ, RZ, R16.reuse ;  /* 0x000000ffff1c7224 */ /* 0x100fe200078e0010 */
[----:B------:R-:W-:Y:S01]  /*23e0*/  ISETP.GE.U32.AND P6, PT, R9, R0, PT ;  /* 0x000000000900720c */ /* 0x000fe20003fc6070 */
[----:B------:R-:W5:Y:S01]  /*23f0*/  @!P0 LDG.E R26, desc[UR8][R4.64+0x480] ;  /* 0x00048008041a8981 */ /* 0x000f62000c1e1900 */
[----:B------:R-:W-:Y:S01]  /*2400*/  MOV R30, R16 ;  /* 0x00000010001e7202 */ /* 0x000fe20000000f00 */
[----:B------:R-:W-:Y:S01]  /*2410*/  VIADD R9, R3, 0x220 ;  /* 0x0000022003097836 */ /* 0x000fe20000000000 */
[----:B------:R-:W-:Y:S01]  /*2420*/  ISETP.GE.U32.AND P0, PT, R7, R0, PT ;  /* 0x000000000700720c */ /* 0x000fe20003f06070 */
[----:B------:R-:W-:Y:S01]  /*2430*/  VIADD R7, R3, 0x240 ;  /* 0x0000024003077836 */ /* 0x000fe20000000000 */
[----:B------:R-:W5:Y:S01]  /*2440*/  @!P4 LDG.E R28, desc[UR8][R4.64+0x500] ;  /* 0x00050008041cc981 */ /* 0x000f62000c1e1900 */
[--C-:B------:R-:W-:Y:S01]  /*2450*/  IMAD.MOV.U32 R32, RZ, RZ, R16.reuse ;  /* 0x000000ffff207224 */ /* 0x100fe200078e0010 */
[----:B------:R-:W-:Y:S01]  /*2460*/  MOV R36, R16 ;  /* 0x0000001000247202 */ /* 0x000fe20000000f00 */
[----:B------:R-:W-:Y:S01]  /*2470*/  IMAD.MOV.U32 R34, RZ, RZ, R16 ;  /* 0x000000ffff227224 */ /* 0x000fe200078e0010 */
[-C--:B------:R-:W-:Y:S01]  /*2480*/  ISETP.GE.U32.AND P4, PT, R9, R0.reuse, PT ;  /* 0x000000000900720c */ /* 0x080fe20003f86070 */
[----:B------:R-:W5:Y:S01]  /*2490*/  @!P3 LDG.E R30, desc[UR8][R4.64+0x580] ;  /* 0x00058008041eb981 */ /* 0x000f62000c1e1900 */
[-C--:B------:R-:W-:Y:S01]  /*24a0*/  ISETP.GE.U32.AND P3, PT, R7, R0.reuse, PT ;  /* 0x000000000700720c */ /* 0x080fe20003f66070 */
[C---:B------:R-:W-:Y:S01]  /*24b0*/  VIADD R9, R3.reuse, 0x280 ;  /* 0x0000028003097836 */ /* 0x040fe20000000000 */
[----:B------:R-:W-:Y:S01]  /*24c0*/  IADD3 R7, PT, PT, R3, 0x260, RZ ;  /* 0x0000026003077810 */ /* 0x000fe20007ffe0ff */
[----:B------:R-:W5:Y:S03]  /*24d0*/  @!P2 LDG.E R32, desc[UR8][R4.64+0x600] ;  /* 0x000600080420a981 */ /* 0x000f66000c1e1900 */
[-C--:B------:R-:W-:Y:S01]  /*24e0*/  ISETP.GE.U32.AND P2, PT, R7, R0.reuse, PT ;  /* 0x000000000700720c */ /* 0x080fe20003f46070 */
[----:B------:R-:W5:Y:S01]  /*24f0*/  @!P1 LDG.E R34, desc[UR8][R4.64+0x680] ;  /* 0x0006800804229981 */ /* 0x000f62000c1e1900 */
[----:B------:R-:W-:-:S03]  /*2500*/  ISETP.GE.U32.AND P1, PT, R9, R0, PT ;  /* 0x000000000900720c */ /* 0x000fc60003f26070 */
[----:B------:R-:W5:Y:S01]  /*2510*/  @!P6 LDG.E R36, desc[UR8][R4.64+0x700] ;  /* 0x000700080424e981 */ /* 0x000f62000c1e1900 */
[----:B------:R-:W-:Y:S01]  /*2520*/  ISETP.GE.U32.AND P6, PT, R39, R0, PT ;  /* 0x000000002700720c */ /* 0x000fe20003fc6070 */
        /* <DEDUP_REMOVED lines=16> */
[----:B------:R-:W-:Y:S01]  /*2630*/  UMOV UR4, 0x400 ;  /* 0x0000040000047882 */ /* 0x000fe20000000000 */
[----:B------:R-:W-:Y:S01]  /*2640*/  ISETP.NE.AND P0, PT, R42, RZ, PT ;  /* 0x000000ff2a00720c */ /* 0x000fe20003f05270 */
[----:B-1----:R-:W-:-:S02]  /*2650*/  ULEA UR4, UR5, UR4, 0x18 ;  /* 0x0000000405047291 */ /* 0x002fc4000f8ec0ff */
[----:B0-----:R-:W-:-:S05]  /*2660*/  IMAD R41, R43, 0x2c0, R38 ;  /* 0x000002c02b297824 */ /* 0x001fca00078e0226 */
        /* <DEDUP_REMOVED lines=59> */
[----:B------:R-:W-:Y:S02]  /*2a20*/  ISETP.NE.AND P2, PT, R43, 0xb, PT ;  /* 0x0000000b2b00780c */ /* 0x000fe40003f45270 */
[----:B------:R-:W-:Y:S01]  /*2a30*/  ISETP.NE.AND P3, PT, R38, RZ, PT ;  /* 0x000000ff2600720c */ /* 0x000fe20003f65270 */
        /* <DEDUP_REMOVED lines=39> */
[----:B------:R-:W-:Y:S02]  /*2cb0*/  FSEL R16, R22, R16, !P0 ;  /* 0x0000001016107208 */ /* 0x000fe40004000000 */
[----:B------:R-:W-:-:S04]  /*2cc0*/  ISETP.NE.AND P0, PT, R43, 0x8, PT ;  /* 0x000000082b00780c */ /* 0x000fc80003f05270 */
[----:B------:R-:W-:Y:S02]  /*2cd0*/  FSEL R16, R23, R16, !P0 ;  /* 0x0000001017107208 */ /* 0x000fe40004000000 */
[----:B------:R-:W-:-:S04]  /*2ce0*/  ISETP.NE.AND P0, PT, R43, 0x9, PT ;  /* 0x000000092b00780c */ /* 0x000fc80003f05270 */
[----:B------:R-:W-:Y:S02]  /*2cf0*/  FSEL R16, R24, R16, !P0 ;  /* 0x0000001018107208 */ /* 0x000fe40004000000 */
[----:B------:R-:W-:Y:S02]  /*2d00*/  ISETP.GE.U32.AND P0, PT, R2, 0x20, PT ;  /* 0x000000200200780c */ /* 0x000fe40003f06070 */
        /* <DEDUP_REMOVED lines=8> */
.L_x_110:
        /* <DEDUP_REMOVED lines=55> */
[----:B------:R-:W-:Y:S01]  /*3100*/  ISETP.NE.AND P0, PT, R43, 0x6, PT ;  /* 0x000000062b00780c */ /* 0x000fe20003f05270 */
[----:B------:R-:W0:Y:S02]  /*3110*/  SHFL.UP PT, R23, R44, 0x1, RZ ;  /* 0x042000002c177989 */ /* 0x000e2400000e00ff */
        /* <DEDUP_REMOVED lines=16> */
[----:B0-----:R-:W-:-:S05]  /*3220*/  @P2 FADD R16, R23, R16 ;  /* 0x0000001017102221 */ /* 0x001fca0000000000 */
[----:B------:R-:W-:Y:S01]  /*3230*/  FSEL R23, R23, R16, !P1 ;  /* 0x0000001017177208 */ /* 0x000fe20004800000 */
[----:B------:R-:W-:Y:S06]  /*3240*/  @P0 BRA `(.L_x_112) ;  /* 0x0000000800980947 */ /* 0x000fec0003800000 */
[----:B------:R-:W0:Y:S01]  /*3250*/  LDC.64 R16, c[0x0][0x390] ;  /* 0x0000e400ff107b82 */ /* 0x000e220000000a00 */
[----:B------:R-:W-:Y:S02]  /*3260*/  ISETP.NE.AND P1, PT, R2, RZ, PT ;  /* 0x000000ff0200720c */ /* 0x000fe40003f25270 */
[----:B------:R-:W-:-:S04]  /*3270*/  LOP3.LUT R43, RZ, R2, RZ, 0x33, !PT ;  /* 0x00000002ff2b7212 */ /* 0x000fc800078e33ff */
[----:B------:R-:W-:-:S07]  /*3280*/  IADD3 R43, PT, PT, R42, R43, RZ ;  /* 0x0000002b2a2b7210 */ /* 0x000fce0007ffe0ff */
        /* <DEDUP_REMOVED lines=11> */
.L_x_157:
[----:B------:R-:W-:Y:S05]  /*3340*/  @!P0 BRA `(.L_x_114) ;  /* 0x0000000000748947 */ /* 0x000fea0003800000 */
[----:B------:R-:W-:-:S07]  /*3350*/  IMAD.MOV.U32 R20, RZ, RZ, 0x3b8 ;  /* 0x000003b8ff147424 */ /* 0x000fce00078e00ff */
.L_x_116:
[----:B------:R-:W-:Y:S02]  /*3360*/  VIADD R21, R20, 0x1 ;  /* 0x0000000114157836 */ /* 0x000fe40000000000 */
[----:B------:R-:W-:Y:S02]  /*3370*/  IMAD R42, R42, 0x41a7, RZ ;  /* 0x000041a72a2a7824 */ /* 0x000fe400078e02ff */
[----:B------:R-:W0:Y:S01]  /*3380*/  I2F.U32.RP R22, R21 ;  /* 0x0000001500167306 */ /* 0x000e220000209000 */
[----:B------:R-:W-:Y:S01]  /*3390*/  IMAD.MOV R45, RZ, RZ, -R21 ;  /* 0x000000ffff2d7224 */ /* 0x000fe200078e0a15 */
[----:B------:R-:W-:Y:S02]  /*33a0*/  ISETP.NE.U32.AND P2, PT, R21, RZ, PT ;  /* 0x000000ff1500720c */ /* 0x000fe40003f45070 */
[----:B------:R-:W-:-:S04]  /*33b0*/  LOP3.LUT R42, R42, 0x7fffffff, RZ, 0xc0, !PT ;  /* 0x7fffffff2a2a7812 */ /* 0x000fc800078ec0ff */
[----:B0-----:R-:W0:Y:S02]  /*33c0*/  MUFU.RCP R22, R22 ;  /* 0x0000001600167308 */ /* 0x001e240000001000 */
[----:B0-----:R-:W-:-:S06]  /*33d0*/  IADD3 R18, PT, PT, R22, 0xffffffe, RZ ;  /* 0x0ffffffe16127810 */ /* 0x001fcc0007ffe0ff */
[----:B------:R0:W1:Y:S02]  /*33e0*/  F2I.FTZ.U32.TRUNC.NTZ R19, R18 ;  /* 0x0000001200137305 */ /* 0x000064000021f000 */
[----:B0-----:R-:W-:Y:S02]  /*33f0*/  IMAD.MOV.U32 R18, RZ, RZ, RZ ;  /* 0x000000ffff127224 */ /* 0x001fe400078e00ff */
[----:B-1----:R-:W-:-:S04]  /*3400*/  IMAD R45, R45, R19, RZ ;  /* 0x000000132d2d7224 */ /* 0x002fc800078e02ff */
[----:B------:R-:W-:-:S06]  /*3410*/  IMAD.HI.U32 R19, R19, R45, R18 ;  /* 0x0000002d13137227 */ /* 0x000fcc00078e0012 */
[----:B------:R-:W-:-:S05]  /*3420*/  IMAD.HI.U32 R19, R19, R42, RZ ;  /* 0x0000002a13137227 */ /* 0x000fca00078e00ff */
[----:B------:R-:W-:-:S05]  /*3430*/  IADD3 R19, PT, PT, -R19, RZ, RZ ;  /* 0x000000ff13137210 */ /* 0x000fca0007ffe1ff */
[----:B------:R-:W-:-:S05]  /*3440*/  IMAD R22, R21, R19, R42 ;  /* 0x0000001315167224 */ /* 0x000fca00078e022a */
[----:B------:R-:W-:-:S13]  /*3450*/  ISETP.GE.U32.AND P0, PT, R22, R21, PT ;  /* 0x000000151600720c */ /* 0x000fda0003f06070 */
[----:B------:R-:W-:-:S05]  /*3460*/  @P0 IMAD.IADD R22, R22, 0x1, -R21 ;  /* 0x0000000116160824 */ /* 0x000fca00078e0a15 */
        /* <DEDUP_REMOVED lines=10> */
.L_x_160:
[----:B------:R-:W-:Y:S05]  /*3510*/  @P0 BRA `(.L_x_116) ;  /* 0xfffffffc00900947 */ /* 0x000fea000383ffff */
.L_x_114:
[----:B------:R-:W-:Y:S01]  /*3520*/  UMOV UR5, 0xffffffff ;  /* 0xffffffff00057882 */ /* 0x000fe20000000000 */
[----:B------:R-:W-:Y:S02]  /*3530*/  ISETP.NE.AND P0, PT, R18, 0x65, PT ;  /* 0x000000651200780c */ /* 0x000fe40003f05270 */
[----:B------:R-:W-:Y:S01]  /*3540*/  MOV R46, R19 ;  /* 0x00000013002e7202 */ /* 0x000fe20000000f00 */
[----:B------:R-:W-:Y:S10]  /*3550*/  BRA.DIV UR5, `(.L_x_117) ;  /* 0x0000001a05c47947 */ /* 0x000ff4000b800000 */
[----:B------:R-:W0:Y:S01]  /*3560*/  S2R R26, SR_GEMASK ;  /* 0x00000000001a7919 */ /* 0x000e220000003c00 */
[----:B------:R-:W-:Y:S01]  /*3570*/  VOTE.ANY R21, PT, !P0 ;  /* 0x0000000000157806 */ /* 0x000fe200040e0100 */
[----:B------:R-:W-:-:S03]  /*3580*/  VIADD R20, R38, 0x2 ;  /* 0x0000000226147836 */ /* 0x000fc60000000000 */
[----:B0-----:R-:W-:-:S05]  /*3590*/  LOP3.LUT R21, R21, 0x80000000, R26, 0xec, !PT ;  /* 0x8000000015157812 */ /* 0x001fca00078eec1a */
[----:B------:R-:W-:-:S05]  /*35a0*/  VIADD R16, R21, 0xffffffff ;  /* 0xffffffff15107836 */ /* 0x000fca0000000000 */
[----:B------:R-:W-:-:S04]  /*35b0*/  LOP3.LUT R16, R21, R16, RZ, 0xc, !PT ;  /* 0x0000001015107212 */ /* 0x000fc800078e0cff */
[----:B------:R0:W1:Y:S02]  /*35c0*/  POPC R19, R16 ;  /* 0x0000001000137309 */ /* 0x0000640000000000 */
[C---:B0-----:R-:W-:Y:S01]  /*35d0*/  VIADD R16, R38.reuse, 0x8 ;  /* 0x0000000826107836 */ /* 0x041fe20000000000 */
[----:B-1----:R-:W0:Y:S01]  /*35e0*/  SHFL.DOWN PT, R22, R46, 0x1, R19 ;  /* 0x082000002e167989 */ /* 0x002e2200000e0013 */
        /* <DEDUP_REMOVED lines=8> */
[----:B------:R-:W0:Y:S02]  /*3670*/  SHFL.DOWN PT, R22, R46, 0x4, R19 ;  /* 0x088000002e167989 */ /* 0x000e2400000e0013 */
[----:B------:R-:W-:-:S07]  /*3680*/  ISETP.GT.AND P2, PT, R20, R19, PT ;  /* 0x000000131400720c */ /* 0x000fce0003f44270 */
[----:B0-----:R-:W-:Y:S01]  /*3690*/  @!P0 FADD R46, R46, R22 ;  /* 0x000000162e2e8221 */ /* 0x001fe20000000000 */
[----:B------:R-:W-:Y:S02]  /*36a0*/  ISETP.GT.AND P0, PT, R16, R19, PT ;  /* 0x000000131000720c */ /* 0x000fe40003f04270 */
        /* <DEDUP_REMOVED lines=8> */
[----:B0-----:R-:W-:-:S12]  /*3730*/  @!P2 FADD R46, R46, R22 ;  /* 0x000000162e2ea221 */ /* 0x001fd80000000000 */
.L_x_169:
[----:B------:R-:W-:Y:S05]  /*3740*/  @!P0 BRA `(.L_x_118) ;  /* 0x00000004001c8947 */ /* 0x000fea0003800000 */
[----:B------:R-:W-:-:S07]  /*3750*/  IMAD.MOV.U32 R47, RZ, RZ, 0x3b8 ;  /* 0x000003b8ff2f7424 */ /* 0x000fce00078e00ff */
.L_x_124:
        /* <DEDUP_REMOVED lines=8> */
.L_x_172:
[----:B------:R-:W-:Y:S05]  /*37e0*/  @!P0 BRA `(.L_x_120) ;  /* 0x0000000000748947 */ /* 0x000fea0003800000 */
[----:B------:R-:W-:-:S07]  /*37f0*/  IMAD.MOV.U32 R20, RZ, RZ, R47 ;  /* 0x000000ffff147224 */ /* 0x000fce00078e002f */
.L_x_122:
        /* <DEDUP_REMOVED lines=27> */
.L_x_175:
[----:B------:R-:W-:Y:S05]  /*39b0*/  @P0 BRA `(.L_x_122) ;  /* 0xfffffffc00900947 */ /* 0x000fea000383ffff */
.L_x_120:
[----:B------:R-:W-:Y:S01]  /*39c0*/  UMOV UR5, 0xffffffff ;  /* 0xffffffff00057882 */ /* 0x000fe20000000000 */
[----:B------:R-:W-:Y:S02]  /*39d0*/  ISETP.NE.AND P0, PT, R18, 0x65, PT ;  /* 0x000000651200780c */ /* 0x000fe40003f05270 */
[----:B------:R-:W-:Y:S11]  /*39e0*/  BRA.DIV UR5, `(.L_x_123) ;  /* 0x0000001a05d47947 */ /* 0x000ff6000b800000 */
[----:B------:R-:W-:Y:S01]  /*39f0*/  VOTE.ANY R21, PT, !P0 ;  /* 0x0000000000157806 */ /* 0x000fe200040e0100 */
[----:B------:R-:W-:Y:S01]  /*3a00*/  VIADD R20, R38, 0x2 ;  /* 0x0000000226147836 */ /* 0x000fe20000000000 */
[----:B------:R-:W-:Y:S02]  /*3a10*/  IADD3 R43, PT, PT, R43, -0x20, RZ ;  /* 0xffffffe02b2b7810 */ /* 0x000fe40007ffe0ff */
[----:B------:R-:W-:-:S05]  /*3a20*/  LOP3.LUT R21, R21, 0x80000000, R26, 0xec, !PT ;  /* 0x8000000015157812 */ /* 0x000fca00078eec1a */
        /* <DEDUP_REMOVED lines=11> */
[----:B------:R-:W-:-:S04]  /*3ae0*/  ISETP.GT.AND P0, PT, R20, R17, PT ;  /* 0x000000111400720c */ /* 0x000fc80003f04270 */
        /* <DEDUP_REMOVED lines=12> */
.L_x_184:
[----:B------:R-:W-:Y:S05]  /*3bb0*/  @P0 BRA `(.L_x_124) ;  /* 0xfffffff800e80947 */ /* 0x000fea000383ffff */
.L_x_118:
        /* <DEDUP_REMOVED lines=15> */
.L_x_112:
        /* <DEDUP_REMOVED lines=10> */
.L_x_111:
[----:B------:R-:W-:Y:S01]  /*3d50*/  FADD R5, R5, R4 ;  /* 0x0000000405057221 */ /* 0x000fe20000000000 */
[----:B------:R-:W-:Y:S01]  /*3d60*/  BAR.SYNC.DEFER_BLOCKING 0x0 ;  /* 0x0000000000007b1d */ /* 0x000fe20000010000 */
[----:B------:R-:W-:Y:S02]  /*3d70*/  ISETP.NE.AND P0, PT, R2, RZ, PT ;  /* 0x000000ff0200720c */ /* 0x000fe40003f05270 */
[----:B------:R-:W-:-:S05]  /*3d80*/  FADD R6, R6, R5 ;  /* 0x0000000506067221 */ /* 0x000fca0000000000 */
[----:B------:R-:W0:Y:S01]  /*3d90*/  S2UR UR5, SR_CTAID.X ;  /* 0x00000000000579c3 */ /* 0x000e220000002500 */
[----:B------:R-:W-:Y:S01]  /*3da0*/  FADD R7, R7, R6 ;  /* 0x0000000607077221 */ /* 0x000fe20000000000 */
[----:B------:R-:W1:Y:S03]  /*3db0*/  LDCU.64 UR6, c[0x0][0x388] ;  /* 0x00007100ff0677ac */ /* 0x000e660008000a00 */
[----:B------:R-:W-:-:S04]  /*3dc0*/  FADD R8, R8, R7 ;  /* 0x0000000708087221 */ /* 0x000fc80000000000 */
[----:B------:R-:W-:-:S04]  /*3dd0*/  FADD R9, R9, R8 ;  /* 0x0000000809097221 */ /* 0x000fc80000000000 */
[----:B------:R-:W-:-:S04]  /*3de0*/  FADD R10, R10, R9 ;  /* 0x000000090a0a7221 */ /* 0x000fc80000000000 */
[----:B------:R-:W-:Y:S01]  /*3df0*/  FADD R11, R11, R10 ;  /* 0x0000000a0b0b7221 */ /* 0x000fe20000000000 */
[----:B------:R2:W-:Y:S03]  /*3e00*/  STS.64 [R40], R4 ;  /* 0x0000000428007388 */ /* 0x0005e60000000a00 */
[----:B------:R-:W-:Y:S01]  /*3e10*/  FADD R12, R12, R11 ;  /* 0x0000000b0c0c7221 */ /* 0x000fe20000000000 */
[----:B------:R-:W-:Y:S03]  /*3e20*/  STS.64 [R40+0x8], R6 ;  /* 0x0000080628007388 */ /* 0x000fe60000000a00 */
[----:B------:R-:W-:Y:S01]  /*3e30*/  FADD R13, R13, R12 ;  /* 0x0000000c0d0d7221 */ /* 0x000fe20000000000 */
[----:B------:R3:W-:Y:S03]  /*3e40*/  STS.64 [R40+0x10], R8 ;  /* 0x0000100828007388 */ /* 0x0007e60000000a00 */
[----:B------:R-:W-:Y:S01]  /*3e50*/  FADD R14, R14, R13 ;  /* 0x0000000d0e0e7221 */ /* 0x000fe20000000000 */
[----:B------:R-:W-:Y:S01]  /*3e60*/  STS.64 [R40+0x18], R10 ;  /* 0x0000180a28007388 */ /* 0x000fe20000000a00 */
[----:B--2---:R-:W0:Y:S02]  /*3e70*/  LDC R4, c[0x0][0x398] ;  /* 0x0000e600ff047b82 */ /* 0x004e240000000800 */
[----:B------:R-:W-:Y:S01]  /*3e80*/  FADD R15, R15, R14 ;  /* 0x0000000e0f0f7221 */ /* 0x000fe20000000000 */
[----:B------:R2:W-:Y:S03]  /*3e90*/  STS.64 [R40+0x20], R12 ;  /* 0x0000200c28007388 */ /* 0x0005e60000000a00 */
[----:B------:R-:W-:Y:S01]  /*3ea0*/  FADD R28, R28, R15 ;  /* 0x0000000f1c1c7221 */ /* 0x000fe20000000000 */
[----:B------:R-:W-:Y:S03]  /*3eb0*/  STS.64 [R40+0x28], R14 ;  /* 0x0000280e28007388 */ /* 0x000fe60000000a00 */
[----:B------:R-:W-:Y:S01]  /*3ec0*/  FADD R29, R29, R28 ;  /* 0x0000001c1d1d7221 */ /* 0x000fe20000000000 */
[----:B------:R-:W4:Y:S03]  /*3ed0*/  S2R R5, SR_TID.X ;  /* 0x0000000000057919 */ /* 0x000f260000002100 */
[----:B------:R-:W-:Y:S01]  /*3ee0*/  FADD R30, R30, R29 ;  /* 0x0000001d1e1e7221 */ /* 0x000fe20000000000 */
[----:B------:R-:W-:Y:S03]  /*3ef0*/  STS.64 [R40+0x30], R28 ;  /* 0x0000301c28007388 */ /* 0x000fe60000000a00 */
[----:B------:R-:W-:Y:S01]  /*3f00*/  FADD R31, R31, R30 ;  /* 0x0000001e1f1f7221 */ /* 0x000fe20000000000 */
[----:B---3--:R-:W3:Y:S03]  /*3f10*/  S2R R8, SR_TID.X ;  /* 0x0000000000087919 */ /* 0x008ee60000002100 */
[----:B------:R-:W-:Y:S01]  /*3f20*/  FADD R32, R32, R31 ;  /* 0x0000001f20207221 */ /* 0x000fe20000000000 */
[----:B------:R-:W-:Y:S01]  /*3f30*/  STS.64 [R40+0x38], R30 ;  /* 0x0000381e28007388 */ /* 0x000fe20000000a00 */
[----:B0-----:R-:W-:-:S02]  /*3f40*/  VIADD R4, R4, UR5 ;  /* 0x0000000504047c36 */ /* 0x001fc40008000000 */
[----:B------:R-:W-:Y:S02]  /*3f50*/  FADD R33, R33, R32 ;  /* 0x0000002021217221 */ /* 0x000fe40000000000 */
[----:B--2---:R-:W-:Y:S02]  /*3f60*/  IMAD R12, R4, 0x2100, RZ ;  /* 0x00002100040c7824 */ /* 0x004fe400078e02ff */
[----:B------:R-:W-:Y:S01]  /*3f70*/  FADD R16, R34, R33 ;  /* 0x0000002122107221 */ /* 0x000fe20000000000 */
[----:B------:R-:W-:Y:S03]  /*3f80*/  STS.64 [R40+0x40], R32 ;  /* 0x0000402028007388 */ /* 0x000fe60000000a00 */
[----:B------:R-:W-:-:S04]  /*3f90*/  FADD R17, R35, R16 ;  /* 0x0000001023117221 */ /* 0x000fc80000000000 */
[----:B------:R-:W-:Y:S01]  /*3fa0*/  FADD R36, R36, R17 ;  /* 0x0000001124247221 */ /* 0x000fe20000000000 */
[----:B------:R-:W-:Y:S03]  /*3fb0*/  STS.64 [R40+0x48], R16 ;  /* 0x0000481028007388 */ /* 0x000fe60000000a00 */
[----:B------:R-:W-:Y:S01]  /*3fc0*/  FADD R37, R37, R36 ;  /* 0x0000002425257221 */ /* 0x000fe20000000000 */
[C---:B----4-:R-:W-:Y:S02]  /*3fd0*/  LOP3.LUT R4, R5.reuse, 0x3e0, RZ, 0xc0, !PT ;  /* 0x000003e005047812 */ /* 0x050fe400078ec0ff */
[----:B------:R-:W-:Y:S02]  /*3fe0*/  LOP3.LUT R6, R5, 0x1f, RZ, 0xc0, !PT ;  /* 0x0000001f05067812 */ /* 0x000fe400078ec0ff */
[----:B------:R-:W-:Y:S01]  /*3ff0*/  STS.64 [R40+0x50], R36 ;  /* 0x0000502428007388 */ /* 0x000fe20000000a00 */
[----:B------:R-:W-:-:S03]  /*4000*/  NOP ;  /* 0x0000000000007918 */ /* 0x000fc60000000000 */
[----:B------:R-:W-:Y:S01]  /*4010*/  LDS R45, [R41] ;  /* 0x00000000292d7984 */ /* 0x000fe20000000800 */
[----:B---3--:R-:W-:Y:S01]  /*4020*/  LOP3.LUT R10, R8, 0x1f, RZ, 0xc0, !PT ;  /* 0x0000001f080a7812 */ /* 0x008fe200078ec0ff */
[----:B------:R-:W-:Y:S02]  /*4030*/  IMAD R6, R4, 0x16, R6 ;  /* 0x0000001604067824 */ /* 0x000fe400078e0206 */
        /* <DEDUP_REMOVED lines=20> */
[----:B------:R0:W-:Y:S04]  /*4180*/  LDS R25, [R41+0xa80] ;  /* 0x000a800029197984 */ /* 0x0001e80000000800 */
[----:B------:R2:W-:Y:S01]  /*4190*/  @!P0 STS [UR4+0x8400], R0 ;  /* 0x00840000ff008988 */ /* 0x0005e20008000804 */
[----:B------:R-:W-:Y:S01]  /*41a0*/  BAR.SYNC.DEFER_BLOCKING 0x0 ;  /* 0x0000000000007b1d */ /* 0x000fe20000010000 */
[----:B0-----:R-:W-:Y:S01]  /*41b0*/  LOP3.LUT R41, R8, 0x3e0, RZ, 0xc0, !PT ;  /* 0x000003e008297812 */ /* 0x001fe200078ec0ff */
[----:B------:R-:W-:Y:S01]  /*41c0*/  VIADD R8, R6, 0x80 ;  /* 0x0000008006087836 */ /* 0x000fe20000000000 */
[----:B------:R-:W-:-:S03]  /*41d0*/  IADD3 R5, P0, PT, R12, R3, RZ ;  /* 0x000000030c057210 */ /* 0x000fc60007f1e0ff */
[----:B------:R-:W-:Y:S01]  /*41e0*/  IMAD R10, R41, 0x16, R10 ;  /* 0x00000016290a7824 */ /* 0x000fe200078e020a */
[----:B--2---:R-:W-:Y:S01]  /*41f0*/  IADD3.X R0, PT, PT, RZ, RZ, RZ, P0, !PT ;  /* 0x000000ffff007210 */ /* 0x004fe200007fe4ff */
[----:B------:R-:W-:Y:S01]  /*4200*/  VIADD R41, R6, 0x40 ;  /* 0x0000004006297836 */ /* 0x000fe20000000000 */
[----:B-1----:R-:W-:-:S04]  /*4210*/  LEA R4, P0, R5, UR6, 0x2 ;  /* 0x0000000605047c11 */ /* 0x002fc8000f8010ff */
[----:B------:R-:W-:Y:S01]  /*4220*/  LEA.HI.X R5, R5, UR7, R0, 0x2, P0 ;  /* 0x0000000705057c11 */ /* 0x000fe200080f1400 */
[C---:B------:R-:W-:Y:S01]  /*4230*/  VIADD R0, R6.reuse, 0xe0 ;  /* 0x000000e006007836 */ /* 0x040fe20000000000 */
[----:B------:R-:W0:Y:S02]  /*4240*/  LDS R2, [UR4+0x8400] ;  /* 0x00840004ff027984 */ /* 0x000e240008000800 */
[-C--:B0-----:R-:W-:Y:S02]  /*4250*/  ISETP.GE.AND P6, PT, R3, R2.reuse, PT ;  /* 0x000000020300720c */ /* 0x081fe40003fc6270 */
[-C--:B------:R-:W-:Y:S01]  /*4260*/  ISETP.GE.AND P5, PT, R41, R2.reuse, PT ;  /* 0x000000022900720c */ /* 0x080fe20003fa6270 */
[C---:B------:R-:W-:Y:S01]  /*4270*/  VIADD R41, R6.reuse, 0xc0 ;  /* 0x000000c006297836 */ /* 0x040fe20000000000 */
[----:B------:R-:W-:Y:S02]  /*4280*/  IADD3 R3, PT, PT, R6, 0xa0, RZ ;  /* 0x000000a006037810 */ /* 0x000fe40007ffe0ff */
[----:B------:R-:W-:-:S02]  /*4290*/  ISETP.GE.AND P0, PT, R8, R2, PT ;  /* 0x000000020800720c */ /* 0x000fc40003f06270 */
[-C--:B------:R-:W-:Y:S01]  /*42a0*/  ISETP.GE.AND P4, PT, R3, R2.reuse, PT ;  /* 0x000000020300720c */ /* 0x080fe20003f86270 */
[C---:B------:R-:W-:Y:S01]  /*42b0*/  VIADD R3, R10.reuse, 0x20 ;  /* 0x000000200a037836 */ /* 0x040fe20000000000 */
[-C--:B------:R-:W-:Y:S01]  /*42c0*/  ISETP.GE.AND P2, PT, R41, R2.reuse, PT ;  /* 0x000000022900720c */ /* 0x080fe20003f46270 */
[----:B------:R-:W-:Y:S01]  /*42d0*/  VIADD R41, R10, 0x120 ;  /* 0x000001200a297836 */ /* 0x000fe20000000000 */
[----:B------:R-:W-:Y:S01]  /*42e0*/  IADD3 R8, PT, PT, R6, 0x100, RZ ;  /* 0x0000010006087810 */ /* 0x000fe20007ffe0ff */
[----:B------:R-:W-:Y:S01]  /*42f0*/  @!P6 STG.E desc[UR8][R4.64], R45 ;  /* 0x0000002d0400e986 */ /* 0x000fe2000c101908 */
[-C--:B------:R-:W-:Y:S02]  /*4300*/  ISETP.GE.AND P3, PT, R0, R2.reuse, PT ;  /* 0x000000020000720c */ /* 0x080fe40003f66270 */
[----:B------:R-:W-:Y:S01]  /*4310*/  ISETP.GE.AND P6, PT, R3, R2, PT ;  /* 0x000000020300720c */ /* 0x000fe20003fc6270 */
[----:B------:R-:W-:Y:S01]  /*4320*/  @!P5 STG.E desc[UR8][R4.64+0x100], R47 ;  /* 0x0001002f0400d986 */ /* 0x000fe2000c101908 */
[----:B------:R-:W-:-:S02]  /*4330*/  IADD3 R3, PT, PT, R6, 0x140, RZ ;  /* 0x0000014006037810 */ /* 0x000fc40007ffe0ff */
[-C--:B------:R-:W-:Y:S01]  /*4340*/  ISETP.GE.AND P5, PT, R41, R2.reuse, PT ;  /* 0x000000022900720c */ /* 0x080fe20003fa6270 */
[----:B------:R-:W-:Y:S01]  /*4350*/  VIADD R41, R10, 0x160 ;  /* 0x000001600a297836 */ /* 0x000fe20000000000 */
[-C--:B------:R-:W-:Y:S01]  /*4360*/  ISETP.GE.AND P1, PT, R8, R2.reuse, PT ;  /* 0x000000020800720c */ /* 0x080fe20003f26270 */
[----:B------:R-:W-:Y:S01]  /*4370*/  @!P0 STG.E desc[UR8][R4.64+0x200], R49 ;  /* 0x0002003104008986 */ /* 0x000fe2000c101908 */
[-C--:B------:R-:W-:Y:S01]  /*4380*/  ISETP.GE.AND P0, PT, R3, R2.reuse, PT ;  /* 0x000000020300720c */ /* 0x080fe20003f06270 */
[C---:B------:R-:W-:Y:S02]  /*4390*/  VIADD R3, R10.reuse, 0x180 ;  /* 0x000001800a037836 */ /* 0x040fe40000000000 */
[----:B------:R-:W-:Y:S01]  /*43a0*/  @!P4 STG.E desc[UR8][R4.64+0x280], R51 ;  /* 0x000280330400c986 */ /* 0x000fe2000c101908 */
[-C--:B------:R-:W-:Y:S02]  /*43b0*/  ISETP.GE.AND P4, PT, R41, R2.reuse, PT ;  /* 0x000000022900720c */ /* 0x080fe40003f86270 */
[----:B------:R-:W-:Y:S01]  /*43c0*/  IADD3 R41, PT, PT, R10, 0x60, RZ ;  /* 0x000000600a297810 */ /* 0x000fe20007ffe0ff */
[----:B------:R-:W-:Y:S01]  /*43d0*/  @!P2 STG.E desc[UR8][R4.64+0x300], R53 ;  /* 0x000300350400a986 */ /* 0x000fe2000c101908 */
[----:B------:R-:W-:Y:S01]  /*43e0*/  ISETP.GE.AND P2, PT, R3, R2, PT ;  /* 0x000000020300720c */ /* 0x000fe20003f46270 */
[----:B------:R-:W-:-:S02]  /*43f0*/  VIADD R3, R6, 0x1a0 ;  /* 0x000001a006037836 */ /* 0x000fc40000000000 */
[----:B------:R0:W-:Y:S01]  /*4400*/  @!P3 STG.E desc[UR8][R4.64+0x380], R43 ;  /* 0x0003802b0400b986 */ /* 0x0001e2000c101908 */
[-C--:B------:R-:W-:Y:S01]  /*4410*/  ISETP.GE.AND P3, PT, R41, R2.reuse, PT ;  /* 0x000000022900720c */ /* 0x080fe20003f66270 */
[----:B------:R-:W-:Y:S02]  /*4420*/  VIADD R41, R10, 0x1c0 ;  /* 0x000001c00a297836 */ /* 0x000fe40000000000 */
[----:B------:R-:W-:Y:S01]  /*4430*/  @!P1 STG.E desc[UR8][R4.64+0x400], R37 ;  /* 0x0004002504009986 */ /* 0x000fe2000c101908 */
[-C--:B------:R-:W-:Y:S02]  /*4440*/  ISETP.GE.AND P1, PT, R3, R2.reuse, PT ;  /* 0x000000020300720c */ /* 0x080fe40003f26270 */
[C---:B------:R-:W-:Y:S01]  /*4450*/  IADD3 R3, PT, PT, R6.reuse, 0x1e0, RZ ;  /* 0x000001e006037810 */ /* 0x040fe20007ffe0ff */
[----:B------:R1:W-:Y:S01]  /*4460*/  @!P6 STG.E desc[UR8][R4.64+0x80], R35 ;  /* 0x000080230400e986 */ /* 0x0003e2000c101908 */
[----:B------:R-:W-:Y:S01]  /*4470*/  ISETP.GE.AND P6, PT, R41, R2, PT ;  /* 0x000000022900720c */ /* 0x000fe20003fc6270 */
[----:B------:R-:W-:-:S02]  /*4480*/  VIADD R41, R6, 0x200 ;  /* 0x0000020006297836 */ /* 0x000fc40000000000 */
[----:B------:R2:W-:Y:S01]  /*4490*/  @!P5 STG.E desc[UR8][R4.64+0x480], R33 ;  /* 0x000480210400d986 */ /* 0x0005e2000c101908 */
[-C--:B------:R-:W-:Y:S01]  /*44a0*/  ISETP.GE.AND P5, PT, R3, R2.reuse, PT ;  /* 0x000000020300720c */ /* 0x080fe20003fa6270 */
[----:B0-----:R-:W-:Y:S01]  /*44b0*/  VIADD R43, R10, 0x220 ;  /* 0x000002200a2b7836 */ /* 0x001fe20000000000 */
[C---:B------:R-:W-:Y:S01]  /*44c0*/  IADD3 R3, PT, PT, R6.reuse, 0x240, RZ ;  /* 0x0000024006037810 */ /* 0x040fe20007ffe0ff */
[----:B------:R2:W-:Y:S03]  /*44d0*/  @!P3 STG.E desc[UR8][R4.64+0x180], R27 ;  /* 0x0001801b0400b986 */ /* 0x0005e6000c101908 */
[-C--:B------:R-:W-:Y:S01]  /*44e0*/  ISETP.GE.AND P3, PT, R3, R2.reuse, PT ;  /* 0x000000020300720c */ /* 0x080fe20003f66270 */
[----:B-1----:R-:W-:Y:S01]  /*44f0*/  VIADD R35, R6, 0x260 ;  /* 0x0000026006237836 */ /* 0x002fe20000000000 */
[----:B------:R2:W-:Y:S01]  /*4500*/  @!P0 STG.E desc[UR8][R4.64+0x500], R31 ;  /* 0x0005001f04008986 */ /* 0x0005e2000c101908 */
[----:B------:R-:W-:Y:S01]  /*4510*/  VIADD R3, R10, 0x280 ;  /* 0x000002800a037836 */ /* 0x000fe20000000000 */
[----:B------:R-:W-:-:S02]  /*4520*/  ISETP.GE.AND P0, PT, R41, R2, PT ;  /* 0x000000022900720c */ /* 0x000fc40003f06270 */
[----:B------:R2:W-:Y:S01]  /*4530*/  @!P4 STG.E desc[UR8][R4.64+0x580], R29 ;  /* 0x0005801d0400c986 */ /* 0x0005e2000c101908 */
[----:B------:R-:W-:-:S03]  /*4540*/  ISETP.GE.AND P4, PT, R43, R2, PT ;  /* 0x000000022b00720c */ /* 0x000fc60003f86270 */
[----:B------:R2:W-:Y:S01]  /*4550*/  @!P2 STG.E desc[UR8][R4.64+0x600], R21 ;  /* 0x000600150400a986 */ /* 0x0005e2000c101908 */
[----:B------:R-:W-:-:S03]  /*4560*/  ISETP.GE.AND P2, PT, R35, R2, PT ;  /* 0x000000022300720c */ /* 0x000fc60003f46270 */
        /* <DEDUP_REMOVED lines=13> */
.L_x_98:
[----:B------:R-:W-:Y:S01]  /*4640*/  BSSY B1, `(.L_x_125) ;  /* 0x0000006000017945 */ /* 0x000fe20003800000 */
[----:B------:R-:W-:Y:S02]  /*4650*/  PLOP3.LUT P0, PT, P0, PT, PT, 0x8, 0x80 ;  /* 0x000000000080781c */ /* 0x000fe4000070e170 */
[----:B------:R-:W-:-:S11]  /*4660*/  MOV R21, 0xffffffff ;  /* 0xffffffff00157802 */ /* 0x000fd60000000f00 */
[----:B------:R-:W-:Y:S05]  /*4670*/  WARPSYNC.COLLECTIVE R21, `(.L_x_126) ;  /* 0x0000000015087348 */ /* 0x000fea0003c00000 */
[----:B------:R-:W-:Y:S01]  /*4680*/  VOTE.ANY P0, P0 ;  /* 0x0000000000ff7806 */ /* 0x000fe20000000100 */
[----:B------:R-:W-:-:S12]  /*4690*/  ENDCOLLECTIVE ;  /* 0x000000000000791b */ /* 0x000fd80003800000 */
.L_x_126:
[----:B------:R-:W-:Y:S05]  /*46a0*/  BSYNC B1 ;  /* 0x0000000000017941 */ /* 0x000fea0003800000 */
.L_x_125:
[----:B------:R-:W-:Y:S05]  /*46b0*/  BRA `(.L_x_127) ;  /* 0xffffffc800687947 */ /* 0x000fea000383ffff */
.L_x_100:
[----:B------:R-:W-:Y:S01]  /*46c0*/  BSSY B1, `(.L_x_128) ;  /* 0x0000006000017945 */ /* 0x000fe20003800000 */
[----:B------:R-:W-:Y:S01]  /*46d0*/  PLOP3.LUT P0, PT, P0, PT, PT, 0x8, 0x80 ;  /* 0x000000000080781c */ /* 0x000fe2000070e170 */
[----:B------:R-:W-:-:S12]  /*46e0*/  IMAD.MOV.U32 R21, RZ, RZ, -0x1 ;  /* 0xffffffffff157424 */ /* 0x000fd800078e00ff */
[----:B------:R-:W-:Y:S05]  /*46f0*/  WARPSYNC.COLLECTIVE R21, `(.L_x_129) ;  /* 0x0000000015087348 */ /* 0x000fea0003c00000 */
[----:B------:R-:W-:Y:S01]  /*4700*/  VOTE.ANY P0, P0 ;  /* 0x0000000000ff7806 */ /* 0x000fe20000000100 */
[----:B------:R-:W-:-:S12]  /*4710*/  ENDCOLLECTIVE ;  /* 0x000000000000791b */ /* 0x000fd80003800000 */
.L_x_129:
[----:B------:R-:W-:Y:S05]  /*4720*/  BSYNC B1 ;  /* 0x0000000000017941 */ /* 0x000fea0003800000 */
.L_x_128:
[----:B------:R-:W-:Y:S05]  /*4730*/  BRA `(.L_x_130) ;  /* 0xffffffc800bc7947 */ /* 0x000fea000383ffff */
.L_x_102:
[----:B------:R-:W0:Y:S01]  /*4740*/  S2R R43, SR_GEMASK ;  /* 0x00000000002b7919 */ /* 0x000e220000003c00 */
[----:B------:R-:W-:Y:S01]  /*4750*/  BSSY B1, `(.L_x_131) ;  /* 0x0000006000017945 */ /* 0x000fe20003800000 */
[----:B------:R-:W-:Y:S01]  /*4760*/  PLOP3.LUT P0, PT, P0, PT, PT, 0x8, 0x80 ;  /* 0x000000000080781c */ /* 0x000fe2000070e170 */
[----:B------:R-:W-:-:S12]  /*4770*/  IMAD.MOV.U32 R21, RZ, RZ, -0x1 ;  /* 0xffffffffff157424 */ /* 0x000fd800078e00ff */
[----:B0-----:R-:W-:Y:S05]  /*4780*/  WARPSYNC.COLLECTIVE R21, `(.L_x_132) ;  /* 0x0000000015087348 */ /* 0x001fea0003c00000 */
[----:B------:R-:W-:Y:S01]  /*4790*/  VOTE.ANY R21, PT, P0 ;  /* 0x0000000000157806 */ /* 0x000fe200000e0100 */
[----:B0-----:R-:W-:Y:S06]  /*47a0*/  ENDCOLLECTIVE ;  /* 0x000000000000791b */ /* 0x001fec0003800000 */
.L_x_132:
[----:B------:R-:W-:Y:S05]  /*47b0*/  BSYNC B1 ;  /* 0x0000000000017941 */ /* 0x000fea0003800000 */
.L_x_131:
[----:B------:R-:W-:Y:S01]  /*47c0*/  LOP3.LUT R21, R21, 0x80000000, R43, 0xec, !PT ;  /* 0x8000000015157812 */ /* 0x000fe200078eec2b */
[----:B------:R-:W-:Y:S02]  /*47d0*/  IMAD.MOV.U32 R20, RZ, RZ, R46 ;  /* 0x000000ffff147224 */ /* 0x000fe400078e002e */
[----:B------:R-:W-:Y:S01]  /*47e0*/  VIADD R41, R39, 0x2 ;  /* 0x0000000227297836 */ /* 0x000fe20000000000 */
[----:B------:R-:W-:Y:S01]  /*47f0*/  IADD3 R16, PT, PT, R21, -0x1, RZ ;  /* 0xffffffff15107810 */ /* 0x000fe20007ffe0ff */
[C---:B------:R-:W-:Y:S02]  /*4800*/  VIADD R40, R39.reuse, 0x4 ;  /* 0x0000000427287836 */ /* 0x040fe40000000000 */
[----:B------:R-:W-:Y:S01]  /*4810*/  VIADD R30, R39, 0x8 ;  /* 0x00000008271e7836 */ /* 0x000fe20000000000 */
[----:B------:R-:W-:Y:S01]  /*4820*/  LOP3.LUT R29, R21, R16, RZ, 0xc, !PT ;  /* 0x00000010151d7212 */ /* 0x000fe200078e0cff */
[----:B------:R-:W-:Y:S02]  /*4830*/  IMAD.MOV.U32 R16, RZ, RZ, 0x1 ;  /* 0x00000001ff107424 */ /* 0x000fe400078e00ff */
[----:B------:R-:W-:-:S02]  /*4840*/  IMAD.MOV.U32 R21, RZ, RZ, -0x1 ;  /* 0xffffffffff157424 */ /* 0x000fc400078e00ff */
[C---:B------:R-:W-:Y:S01]  /*4850*/  VIADD R25, R39.reuse, 0x10 ;  /* 0x0000001027197836 */ /* 0x040fe20000000000 */
[----:B------:R-:W0:Y:S02]  /*4860*/  POPC R29, R29 ;  /* 0x0000001d001d7309 */ /* 0x000e240000000000 */
[-C--:B0-----:R-:W-:Y:S02]  /*4870*/  MOV R17, R29.reuse ;  /* 0x0000001d00117202 */ /* 0x081fe40000000f00 */
[-C--:B------:R-:W-:Y:S02]  /*4880*/  ISETP.GE.AND P0, PT, R39, R29.reuse, PT ;  /* 0x0000001d2700720c */ /* 0x080fe40003f06270 */
[----:B------:R-:W-:-:S13]  /*4890*/  ISETP.GT.AND P3, PT, R25, R29, PT ;  /* 0x0000001d1900720c */ /* 0x000fda0003f64270 */
[----:B------:R-:W-:Y:S05]  /*48a0*/  WARPSYNC.COLLECTIVE R21, `(.L_x_133) ;  /* 0x0000000015087348 */ /* 0x000fea0003c00000 */
[----:B------:R0:W1:Y:S02]  /*48b0*/  SHFL.DOWN P2, R22, R20, R16, R17 ;  /* 0x0800001014167389 */ /* 0x0000640000040011 */
[----:B01----:R-:W-:Y:S05]  /*48c0*/  ENDCOLLECTIVE ;  /* 0x000000000000791b */ /* 0x003fea0003800000 */
.L_x_133:
[----:B------:R-:W-:Y:S02]  /*48d0*/  HFMA2 R16, -RZ, RZ, 0, 1.1920928955078125e-07 ;  /* 0x00000002ff107431 */ /* 0x000fe400000001ff */
[----:B------:R-:W-:Y:S01]  /*48e0*/  @!P0 FADD R46, R22, R46 ;  /* 0x0000002e162e8221 */ /* 0x000fe20000000000 */
[----:B------:R-:W-:-:S03]  /*48f0*/  ISETP.GT.AND P0, PT, R41, R29, PT ;  /* 0x0000001d2900720c */ /* 0x000fc60003f04270 */
[----:B------:R-:W-:-:S10]  /*4900*/  IMAD.MOV.U32 R20, RZ, RZ, R46 ;  /* 0x000000ffff147224 */ /* 0x000fd400078e002e */
[----:B------:R-:W-:Y:S05]  /*4910*/  WARPSYNC.COLLECTIVE R21, `(.L_x_134) ;  /* 0x0000000015087348 */ /* 0x000fea0003c00000 */
[----:B------:R0:W1:Y:S02]  /*4920*/  SHFL.DOWN P2, R22, R20, R16, R17 ;  /* 0x0800001014167389 */ /* 0x0000640000040011 */
[----:B01----:R-:W-:Y:S05]  /*4930*/  ENDCOLLECTIVE ;  /* 0x000000000000791b */ /* 0x003fea0003800000 */
.L_x_134:
[----:B------:R-:W-:Y:S01]  /*4940*/  MOV R16, 0x4 ;  /* 0x0000000400107802 */ /* 0x000fe20000000f00 */
[----:B------:R-:W-:Y:S01]  /*4950*/  @!P0 FADD R46, R46, R22 ;  /* 0x000000162e2e8221 */ /* 0x000fe20000000000 */
[----:B------:R-:W-:-:S03]  /*4960*/  ISETP.GT.AND P0, PT, R40, R29, PT ;  /* 0x0000001d2800720c */ /* 0x000fc60003f04270 */
[----:B------:R-:W-:-:S10]  /*4970*/  IMAD.MOV.U32 R20, RZ, RZ, R46 ;  /* 0x000000ffff147224 */ /* 0x000fd400078e002e */
[----:B------:R-:W-:Y:S05]  /*4980*/  WARPSYNC.COLLECTIVE R21, `(.L_x_135) ;  /* 0x0000000015087348 */ /* 0x000fea0003c00000 */
[----:B------:R0:W1:Y:S02]  /*4990*/  SHFL.DOWN P2, R22, R20, R16, R17 ;  /* 0x0800001014167389 */ /* 0x0000640000040011 */
[----:B01----:R-:W-:Y:S05]  /*49a0*/  ENDCOLLECTIVE ;  /* 0x000000000000791b */ /* 0x003fea0003800000 */
.L_x_135:
[----:B------:R-:W-:Y:S02]  /*49b0*/  HFMA2 R16, -RZ, RZ, 0, 4.76837158203125e-07 ;  /* 0x00000008ff107431 */ /* 0x000fe400000001ff */
[----:B------:R-:W-:Y:S01]  /*49c0*/  @!P0 FADD R46, R46, R22 ;  /* 0x000000162e2e8221 */ /* 0x000fe20000000000 */
[----:B------:R-:W-:-:S03]  /*49d0*/  ISETP.NE.AND P0, PT, R28, 0x65, PT ;  /* 0x000000651c00780c */ /* 0x000fc60003f05270 */
[----:B------:R-:W-:-:S10]  /*49e0*/  IMAD.MOV.U32 R20, RZ, RZ, R46 ;  /* 0x000000ffff147224 */ /* 0x000fd400078e002e */
[----:B------:R-:W-:Y:S05]  /*49f0*/  WARPSYNC.COLLECTIVE R21, `(.L_x_136) ;  /* 0x0000000015087348 */ /* 0x000fea0003c00000 */
[----:B------:R0:W1:Y:S02]  /*4a00*/  SHFL.DOWN P2, R22, R20, R16, R17 ;  /* 0x0800001014167389 */ /* 0x0000640000040011 */
[----:B01----:R-:W-:Y:S05]  /*4a10*/  ENDCOLLECTIVE ;  /* 0x000000000000791b */ /* 0x003fea0003800000 */
.L_x_136:
[----:B------:R-:W-:Y:S01]  /*4a20*/  IMAD.MOV.U32 R16, RZ, RZ, 0x10 ;  /* 0x00000010ff107424 */ /* 0x000fe200078e00ff */
[----:B------:R-:W-:Y:S02]  /*4a30*/  ISETP.GT.AND P2, PT, R30, R29, PT ;  /* 0x0000001d1e00720c */ /* 0x000fe40003f44270 */
[----:B------:R-:W0:Y:S11]  /*4a40*/  LDC.64 R28, c[0x0][0x390] ;  /* 0x0000e400ff1c7b82 */ /* 0x000e360000000a00 */
[----:B------:R-:W-:-:S05]  /*4a50*/  @!P2 FADD R46, R46, R22 ;  /* 0x000000162e2ea221 */ /* 0x000fca0000000000 */
[----:B------:R-:W-:-:S07]  /*4a60*/  MOV R20, R46 ;  /* 0x0000002e00147202 */ /* 0x000fce0000000f00 */
[----:B0-----:R-:W-:Y:S05]  /*4a70*/  WARPSYNC.COLLECTIVE R21, `(.L_x_137) ;  /* 0x0000000015087348 */ /* 0x001fea0003c00000 */
[----:B------:R1:W2:Y:S02]  /*4a80*/  SHFL.DOWN P2, R22, R20, R16, R17 ;  /* 0x0800001014167389 */ /* 0x0002a40000040011 */
[----:B012---:R-:W-:Y:S05]  /*4a90*/  ENDCOLLECTIVE ;  /* 0x000000000000791b */ /* 0x007fea0003800000 */
.L_x_137:
[----:B------:R-:W-:Y:S05]  /*4aa0*/  WARPSYNC.COLLECTIVE R21, `(.L_x_138) ;  /* 0x0000000015087348 */ /* 0x000fea0003c00000 */
[----:B------:R-:W-:Y:S01]  /*4ab0*/  VOTE.ALL P0, P0 ;  /* 0x0000000000ff7806 */ /* 0x000fe20000000000 */
[----:B------:R-:W-:-:S12]  /*4ac0*/  ENDCOLLECTIVE ;  /* 0x000000000000791b */ /* 0x000fd80003800000 */
.L_x_138:
[----:B------:R-:W-:Y:S01]  /*4ad0*/  IADD3 R44, P2, PT, R28, 0x100, RZ ;  /* 0x000001001c2c7810 */ /* 0x000fe20007f5e0ff */
[----:B------:R-:W-:-:S04]  /*4ae0*/  @!P3 FADD R46, R46, R22 ;  /* 0x000000162e2eb221 */ /* 0x000fc80000000000 */
[----:B------:R-:W-:Y:S01]  /*4af0*/  IMAD.X R45, RZ, RZ, R29, P2 ;  /* 0x000000ffff2d7224 */ /* 0x000fe200010e061d */
[----:B------:R-:W-:Y:S07]  /*4b00*/  BRA `(.L_x_139) ;  /* 0xffffffc800547947 */ /* 0x000fee000383ffff */
.L_x_104:
[----:B------:R-:W-:Y:S01]  /*4b10*/  BSSY B1, `(.L_x_140) ;  /* 0x0000006000017945 */ /* 0x000fe20003800000 */
[----:B------:R-:W-:Y:S02]  /*4b20*/  PLOP3.LUT P0, PT, P0, PT, PT, 0x8, 0x80 ;  /* 0x000000000080781c */ /* 0x000fe4000070e170 */
[----:B------:R-:W-:-:S11]  /*4b30*/  MOV R21, 0xffffffff ;  /* 0xffffffff00157802 */ /* 0x000fd60000000f00 */
[----:B------:R-:W-:Y:S05]  /*4b40*/  WARPSYNC.COLLECTIVE R21, `(.L_x_141) ;  /* 0x0000000015087348 */ /* 0x000fea0003c00000 */
[----:B------:R-:W-:Y:S01]  /*4b50*/  VOTE.ANY P0, P0 ;  /* 0x0000000000ff7806 */ /* 0x000fe20000000100 */
[----:B------:R-:W-:-:S12]  /*4b60*/  ENDCOLLECTIVE ;  /* 0x000000000000791b */ /* 0x000fd80003800000 */
.L_x_141:
[----:B------:R-:W-:Y:S05]  /*4b70*/  BSYNC B1 ;  /* 0x0000000000017941 */ /* 0x000fea0003800000 */
.L_x_140:
[----:B------:R-:W-:Y:S05]  /*4b80*/  BRA `(.L_x_142) ;  /* 0xffffffc8005c7947 */ /* 0x000fea000383ffff */
.L_x_106:
[----:B------:R-:W-:Y:S01]  /*4b90*/  BSSY B1, `(.L_x_143) ;  /* 0x0000006000017945 */ /* 0x000fe20003800000 */
[----:B------:R-:W-:Y:S01]  /*4ba0*/  PLOP3.LUT P0, PT, P0, PT, PT, 0x8, 0x80 ;  /* 0x000000000080781c */ /* 0x000fe2000070e170 */
[----:B------:R-:W-:-:S12]  /*4bb0*/  IMAD.MOV.U32 R21, RZ, RZ, -0x1 ;  /* 0xffffffffff157424 */ /* 0x000fd800078e00ff */
[----:B------:R-:W-:Y:S05]  /*4bc0*/  WARPSYNC.COLLECTIVE R21, `(.L_x_144) ;  /* 0x0000000015087348 */ /* 0x000fea0003c00000 */
[----:B------:R-:W-:Y:S01]  /*4bd0*/  VOTE.ANY P0, P0 ;  /* 0x0000000000ff7806 */ /* 0x000fe20000000100 */
[----:B------:R-:W-:-:S12]  /*4be0*/  ENDCOLLECTIVE ;  /* 0x000000000000791b */ /* 0x000fd80003800000 */
.L_x_144:
[----:B------:R-:W-:Y:S05]  /*4bf0*/  BSYNC B1 ;  /* 0x0000000000017941 */ /* 0x000fea0003800000 */
.L_x_143:
[----:B------:R-:W-:Y:S05]  /*4c00*/  BRA `(.L_x_145) ;  /* 0xffffffc800b07947 */ /* 0x000fea000383ffff */
.L_x_108:
[----:B------:R-:W-:Y:S01]  /*4c10*/  BSSY B1, `(.L_x_146) ;  /* 0x0000006000017945 */ /* 0x000fe20003800000 */
[----:B------:R-:W-:Y:S01]  /*4c20*/  PLOP3.LUT P0, PT, P0, PT, PT, 0x8, 0x80 ;  /* 0x000000000080781c */ /* 0x000fe2000070e170 */
[----:B------:R-:W-:-:S12]  /*4c30*/  IMAD.MOV.U32 R21, RZ, RZ, -0x1 ;  /* 0xffffffffff157424 */ /* 0x000fd800078e00ff */
[----:B------:R-:W-:Y:S05]  /*4c40*/  WARPSYNC.COLLECTIVE R21, `(.L_x_147) ;  /* 0x0000000015087348 */ /* 0x000fea0003c00000 */
[----:B------:R-:W-:Y:S01]  /*4c50*/  VOTE.ANY R21, PT, P0 ;  /* 0x0000000000157806 */ /* 0x000fe200000e0100 */
[----:B------:R-:W-:Y:S06]  /*4c60*/  ENDCOLLECTIVE ;  /* 0x000000000000791b */ /* 0x000fec0003800000 */
.L_x_147:
[----:B------:R-:W-:Y:S05]  /*4c70*/  BSYNC B1 ;  /* 0x0000000000017941 */ /* 0x000fea0003800000 */
.L_x_146:
[----:B------:R-:W-:Y:S01]  /*4c80*/  LOP3.LUT R21, R21, 0x80000000, R43, 0xec, !PT ;  /* 0x8000000015157812 */ /* 0x000fe200078eec2b */
[----:B------:R-:W-:Y:S02]  /*4c90*/  IMAD.MOV.U32 R20, RZ, RZ, R29 ;  /* 0x000000ffff147224 */ /* 0x000fe400078e001d */
[----:B------:R-:W-:Y:S01]  /*4ca0*/  VIADD R24, R24, 0xffffffe0 ;  /* 0xffffffe018187836 */ /* 0x000fe20000000000 */
[----:B------:R-:W-:-:S04]  /*4cb0*/  IADD3 R16, PT, PT, R21, -0x1, RZ ;  /* 0xffffffff15107810 */ /* 0x000fc80007ffe0ff */
[----:B------:R-:W-:Y:S01]  /*4cc0*/  LOP3.LUT R48, R21, R16, RZ, 0xc, !PT ;  /* 0x0000001015307212 */ /* 0x000fe200078e0cff */
[----:B------:R-:W-:Y:S01]  /*4cd0*/  IMAD.MOV.U32 R16, RZ, RZ, 0x1 ;  /* 0x00000001ff107424 */ /* 0x000fe200078e00ff */
[----:B------:R-:W-:Y:S02]  /*4ce0*/  MOV R21, 0xffffffff ;  /* 0xffffffff00157802 */ /* 0x000fe40000000f00 */
[----:B------:R0:W1:Y:S05]  /*4cf0*/  POPC R17, R48 ;  /* 0x0000003000117309 */ /* 0x00006a0000000000 */
[----:B01----:R-:W-:Y:S05]  /*4d00*/  WARPSYNC.COLLECTIVE R21, `(.L_x_148) ;  /* 0x0000000015087348 */ /* 0x003fea0003c00000 */
[----:B-1----:R1:W2:Y:S02]  /*4d10*/  SHFL.DOWN P2, R22, R20, R16, R17 ;  /* 0x0800001014167389 */ /* 0x0022a40000040011 */
[----:B012---:R-:W-:Y:S05]  /*4d20*/  ENDCOLLECTIVE ;  /* 0x000000000000791b */ /* 0x007fea0003800000 */
.L_x_148:
[----:B------:R-:W-:Y:S01]  /*4d30*/  ISETP.GE.AND P0, PT, R39, R17, PT ;  /* 0x000000112700720c */ /* 0x000fe20003f06270 */
[----:B------:R-:W-:-:S12]  /*4d40*/  IMAD.MOV.U32 R16, RZ, RZ, 0x2 ;  /* 0x00000002ff107424 */ /* 0x000fd800078e00ff */
[----:B------:R-:W-:Y:S01]  /*4d50*/  @!P0 FADD R29, R22, R29 ;  /* 0x0000001d161d8221 */ /* 0x000fe20000000000 */
[----:B------:R-:W-:-:S03]  /*4d60*/  ISETP.GT.AND P0, PT, R41, R17, PT ;  /* 0x000000112900720c */ /* 0x000fc60003f04270 */
[----:B------:R-:W-:-:S10]  /*4d70*/  IMAD.MOV.U32 R20, RZ, RZ, R29 ;  /* 0x000000ffff147224 */ /* 0x000fd400078e001d */
[----:B------:R-:W-:Y:S05]  /*4d80*/  WARPSYNC.COLLECTIVE R21, `(.L_x_149) ;  /* 0x0000000015087348 */ /* 0x000fea0003c00000 */
[----:B------:R0:W1:Y:S02]  /*4d90*/  SHFL.DOWN P2, R22, R20, R16, R17 ;  /* 0x0800001014167389 */ /* 0x0000640000040011 */
[----:B01----:R-:W-:Y:S05]  /*4da0*/  ENDCOLLECTIVE ;  /* 0x000000000000791b */ /* 0x003fea0003800000 */
.L_x_149:
[----:B------:R-:W-:Y:S02]  /*4db0*/  IMAD.MOV.U32 R16, RZ, RZ, 0x4 ;  /* 0x00000004ff107424 */ /* 0x000fe400078e00ff */
[----:B------:R-:W-:Y:S01]  /*4dc0*/  @!P0 FADD R29, R29, R22 ;  /* 0x000000161d1d8221 */ /* 0x000fe20000000000 */
[----:B------:R-:W-:-:S04]  /*4dd0*/  ISETP.GT.AND P0, PT, R40, R17, PT ;  /* 0x000000112800720c */ /* 0x000fc80003f04270 */
[----:B------:R-:W-:-:S09]  /*4de0*/  MOV R20, R29 ;  /* 0x0000001d00147202 */ /* 0x000fd20000000f00 */
[----:B------:R-:W-:Y:S05]  /*4df0*/  WARPSYNC.COLLECTIVE R21, `(.L_x_150) ;  /* 0x0000000015087348 */ /* 0x000fea0003c00000 */
[----:B------:R0:W1:Y:S02]  /*4e00*/  SHFL.DOWN P2, R22, R20, R16, R17 ;  /* 0x0800001014167389 */ /* 0x0000640000040011 */
[----:B01----:R-:W-:Y:S05]  /*4e10*/  ENDCOLLECTIVE ;  /* 0x000000000000791b */ /* 0x003fea0003800000 */
.L_x_150:
[----:B------:R-:W-:Y:S02]  /*4e20*/  HFMA2 R16, -RZ, RZ, 0, 4.76837158203125e-07 ;  /* 0x00000008ff107431 */ /* 0x000fe400000001ff */
[----:B------:R-:W-:Y:S01]  /*4e30*/  @!P0 FADD R29, R29, R22 ;  /* 0x000000161d1d8221 */ /* 0x000fe20000000000 */
[----:B------:R-:W-:-:S03]  /*4e40*/  ISETP.GT.AND P0, PT, R30, R17, PT ;  /* 0x000000111e00720c */ /* 0x000fc60003f04270 */
[----:B------:R-:W-:-:S10]  /*4e50*/  IMAD.MOV.U32 R20, RZ, RZ, R29 ;  /* 0x000000ffff147224 */ /* 0x000fd400078e001d */
[----:B------:R-:W-:Y:S05]  /*4e60*/  WARPSYNC.COLLECTIVE R21, `(.L_x_151) ;  /* 0x0000000015087348 */ /* 0x000fea0003c00000 */
[----:B------:R0:W1:Y:S02]  /*4e70*/  SHFL.DOWN P2, R22, R20, R16, R17 ;  /* 0x0800001014167389 */ /* 0x0000640000040011 */
[----:B01----:R-:W-:Y:S05]  /*4e80*/  ENDCOLLECTIVE ;  /* 0x000000000000791b */ /* 0x003fea0003800000 */
.L_x_151:
[----:B------:R-:W-:Y:S01]  /*4e90*/  MOV R16, 0x10 ;  /* 0x0000001000107802 */ /* 0x000fe20000000f00 */
[----:B------:R-:W-:Y:S01]  /*4ea0*/  @!P0 FADD R29, R29, R22 ;  /* 0x000000161d1d8221 */ /* 0x000fe20000000000 */
[----:B------:R-:W-:-:S03]  /*4eb0*/  ISETP.GT.AND P0, PT, R25, R17, PT ;  /* 0x000000111900720c */ /* 0x000fc60003f04270 */
[----:B------:R-:W-:-:S10]  /*4ec0*/  IMAD.MOV.U32 R20, RZ, RZ, R29 ;  /* 0x000000ffff147224 */ /* 0x000fd400078e001d */
[----:B------:R-:W-:Y:S05]  /*4ed0*/  WARPSYNC.COLLECTIVE R21, `(.L_x_152) ;  /* 0x0000000015087348 */ /* 0x000fea0003c00000 */
[----:B------:R0:W1:Y:S02]  /*4ee0*/  SHFL.DOWN P2, R22, R20, R16, R17 ;  /* 0x0800001014167389 */ /* 0x0000640000040011 */
[----:B01----:R-:W-:Y:S05]  /*4ef0*/  ENDCOLLECTIVE ;  /* 0x000000000000791b */ /* 0x003fea0003800000 */
.L_x_152:
[----:B------:R-:W-:Y:S01]  /*4f00*/  @!P0 FADD R29, R29, R22 ;  /* 0x000000161d1d8221 */ /* 0x000fe20000000000 */
[----:B------:R-:W-:-:S03]  /*4f10*/  ISETP.NE.AND P0, PT, R28, 0x65, PT ;  /* 0x000000651c00780c */ /* 0x000fc60003f05270 */
[----:B------:R-:W-:-:S10]  /*4f20*/  FADD R46, R29, R46 ;  /* 0x0000002e1d2e7221 */ /* 0x000fd40000000000 */
[----:B------:R-:W-:Y:S05]  /*4f30*/  WARPSYNC.COLLECTIVE R21, `(.L_x_153) ;  /* 0x0000000015087348 */ /* 0x000fea0003c00000 */
[----:B------:R-:W-:Y:S01]  /*4f40*/  VOTE.ALL P0, P0 ;  /* 0x0000000000ff7806 */ /* 0x000fe20000000000 */
[----:B------:R-:W-:-:S12]  /*4f50*/  ENDCOLLECTIVE ;  /* 0x000000000000791b */ /* 0x000fd80003800000 */
.L_x_153:
[----:B------:R-:W-:Y:S05]  /*4f60*/  BRA `(.L_x_154) ;  /* 0xffffffc800487947 */ /* 0x000fea000383ffff */
.L_x_113:
[----:B------:R-:W-:Y:S01]  /*4f70*/  BSSY B0, `(.L_x_155) ;  /* 0x0000006000007945 */ /* 0x000fe20003800000 */
[----:B------:R-:W-:Y:S02]  /*4f80*/  PLOP3.LUT P0, PT, P0, PT, PT, 0x8, 0x80 ;  /* 0x000000000080781c */ /* 0x000fe4000070e170 */
[----:B------:R-:W-:-:S11]  /*4f90*/  MOV R21, 0xffffffff ;  /* 0xffffffff00157802 */ /* 0x000fd60000000f00 */
[----:B------:R-:W-:Y:S05]  /*4fa0*/  WARPSYNC.COLLECTIVE R21, `(.L_x_156) ;  /* 0x0000000015087348 */ /* 0x000fea0003c00000 */
[----:B------:R-:W-:Y:S01]  /*4fb0*/  VOTE.ANY P0, P0 ;  /* 0x0000000000ff7806 */ /* 0x000fe20000000100 */
[----:B------:R-:W-:-:S12]  /*4fc0*/  ENDCOLLECTIVE ;  /* 0x000000000000791b */ /* 0x000fd80003800000 */
.L_x_156:
[----:B------:R-:W-:Y:S05]  /*4fd0*/  BSYNC B0 ;  /* 0x0000000000007941 */ /* 0x000fea0003800000 */
.L_x_155:
[----:B------:R-:W-:Y:S05]  /*4fe0*/  BRA `(.L_x_157) ;  /* 0xffffffe000d47947 */ /* 0x000fea000383ffff */
.L_x_115:
[----:B------:R-:W-:Y:S01]  /*4ff0*/  BSSY B0, `(.L_x_158) ;  /* 0x0000006000007945 */ /* 0x000fe20003800000 */
[----:B------:R-:W-:Y:S01]  /*5000*/  PLOP3.LUT P0, PT, P0, PT, PT, 0x8, 0x80 ;  /* 0x000000000080781c */ /* 0x000fe2000070e170 */
[----:B------:R-:W-:-:S12]  /*5010*/  IMAD.MOV.U32 R21, RZ, RZ, -0x1 ;  /* 0xffffffffff157424 */ /* 0x000fd800078e00ff */
[----:B------:R-:W-:Y:S05]  /*5020*/  WARPSYNC.COLLECTIVE R21, `(.L_x_159) ;  /* 0x0000000015087348 */ /* 0x000fea0003c00000 */
[----:B------:R-:W-:Y:S01]  /*5030*/  VOTE.ANY P0, P0 ;  /* 0x0000000000ff7806 */ /* 0x000fe20000000100 */
[----:B------:R-:W-:-:S12]  /*5040*/  ENDCOLLECTIVE ;  /* 0x000000000000791b */ /* 0x000fd80003800000 */
.L_x_159:
[----:B------:R-:W-:Y:S05]  /*5050*/  BSYNC B0 ;  /* 0x0000000000007941 */ /* 0x000fea0003800000 */
.L_x_158:
[----:B------:R-:W-:Y:S05]  /*5060*/  BRA `(.L_x_160) ;  /* 0xffffffe400287947 */ /* 0x000fea000383ffff */
.L_x_117:
[----:B------:R-:W0:Y:S01]  /*5070*/  S2R R26, SR_GEMASK ;  /* 0x00000000001a7919 */ /* 0x000e220000003c00 */
[----:B------:R-:W-:Y:S01]  /*5080*/  BSSY B0, `(.L_x_161) ;  /* 0x0000006000007945 */ /* 0x000fe20003800000 */
[----:B------:R-:W-:Y:S02]  /*5090*/  PLOP3.LUT P0, PT, P0, PT, PT, 0x8, 0x80 ;  /* 0x000000000080781c */ /* 0x000fe4000070e170 */
[----:B------:R-:W-:-:S11]  /*50a0*/  MOV R21, 0xffffffff ;  /* 0xffffffff00157802 */ /* 0x000fd60000000f00 */
[----:B0-----:R-:W-:Y:S05]  /*50b0*/  WARPSYNC.COLLECTIVE R21, `(.L_x_162) ;  /* 0x0000000015087348 */ /* 0x001fea0003c00000 */
[----:B------:R-:W-:Y:S01]  /*50c0*/  VOTE.ANY R21, PT, P0 ;  /* 0x0000000000157806 */ /* 0x000fe200000e0100 */
[----:B0-----:R-:W-:Y:S06]  /*50d0*/  ENDCOLLECTIVE ;  /* 0x000000000000791b */ /* 0x001fec0003800000 */
.L_x_162:
[----:B------:R-:W-:Y:S05]  /*50e0*/  BSYNC B0 ;  /* 0x0000000000007941 */ /* 0x000fea0003800000 */
.L_x_161:
[----:B------:R-:W-:Y:S02]  /*50f0*/  LOP3.LUT R21, R21, 0x80000000, R26, 0xec, !PT ;  /* 0x8000000015157812 */ /* 0x000fe400078eec1a */
[----:B------:R-:W-:-:S03]  /*5100*/  MOV R20, R46 ;  /* 0x0000002e00147202 */ /* 0x000fc60000000f00 */
[----:B------:R-:W-:-:S05]  /*5110*/  VIADD R16, R21, 0xffffffff ;  /* 0xffffffff15107836 */ /* 0x000fca0000000000 */
[----:B------:R-:W-:Y:S01]  /*5120*/  LOP3.LUT R19, R21, R16, RZ, 0xc, !PT ;  /* 0x0000001015137212 */ /* 0x000fe200078e0cff */
[----:B------:R-:W-:Y:S02]  /*5130*/  IMAD.MOV.U32 R16, RZ, RZ, 0x1 ;  /* 0x00000001ff107424 */ /* 0x000fe400078e00ff */
[----:B------:R-:W-:-:S03]  /*5140*/  IMAD.MOV.U32 R21, RZ, RZ, -0x1 ;  /* 0xffffffffff157424 */ /* 0x000fc600078e00ff */
[----:B------:R-:W0:Y:S02]  /*5150*/  POPC R19, R19 ;  /* 0x0000001300137309 */ /* 0x000e240000000000 */
[-C--:B0-----:R-:W-:Y:S02]  /*5160*/  MOV R17, R19.reuse ;  /* 0x0000001300117202 */ /* 0x081fe40000000f00 */
[----:B------:R-:W-:-:S13]  /*5170*/  ISETP.GE.AND P0, PT, R38, R19, PT ;  /* 0x000000132600720c */ /* 0x000fda0003f06270 */
[----:B------:R-:W-:Y:S05]  /*5180*/  WARPSYNC.COLLECTIVE R21, `(.L_x_163) ;  /* 0x0000000015087348 */ /* 0x000fea0003c00000 */
[----:B------:R0:W1:Y:S02]  /*5190*/  SHFL.DOWN P2, R22, R20, R16, R17 ;  /* 0x0800001014167389 */ /* 0x0000640000040011 */
[----:B01----:R-:W-:Y:S05]  /*51a0*/  ENDCOLLECTIVE ;  /* 0x000000000000791b */ /* 0x003fea0003800000 */
.L_x_163:
[----:B------:R-:W-:Y:S02]  /*51b0*/  HFMA2 R16, -RZ, RZ, 0, 1.1920928955078125e-07 ;  /* 0x00000002ff107431 */ /* 0x000fe400000001ff */
[----:B------:R-:W-:Y:S01]  /*51c0*/  @!P0 FADD R46, R22, R46 ;  /* 0x0000002e162e8221 */ /* 0x000fe20000000000 */
[----:B------:R-:W-:-:S03]  /*51d0*/  IADD3 R22, PT, PT, R38, 0x2, RZ ;  /* 0x0000000226167810 */ /* 0x000fc60007ffe0ff */
[----:B------:R-:W-:Y:S01]  /*51e0*/  IMAD.MOV.U32 R20, RZ, RZ, R46 ;  /* 0x000000ffff147224 */ /* 0x000fe200078e002e */
[----:B------:R-:W-:-:S13]  /*51f0*/  ISETP.GT.AND P0, PT, R22, R19, PT ;  /* 0x000000131600720c */ /* 0x000fda0003f04270 */
[----:B------:R-:W-:Y:S05]  /*5200*/  WARPSYNC.COLLECTIVE R21, `(.L_x_164) ;  /* 0x0000000015087348 */ /* 0x000fea0003c00000 */
[----:B------:R0:W1:Y:S02]  /*5210*/  SHFL.DOWN P2, R22, R20, R16, R17 ;  /* 0x0800001014167389 */ /* 0x0000640000040011 */
[----:B01----:R-:W-:Y:S05]  /*5220*/  ENDCOLLECTIVE ;  /* 0x000000000000791b */ /* 0x003fea0003800000 */
.L_x_164:
[----:B------:R-:W-:Y:S02]  /*5230*/  IMAD.MOV.U32 R16, RZ, RZ, 0x4 ;  /* 0x00000004ff107424 */ /* 0x000fe400078e00ff */
[----:B------:R-:W-:Y:S01]  /*5240*/  @!P0 FADD R46, R46, R22 ;  /* 0x000000162e2e8221 */ /* 0x000fe20000000000 */
[----:B------:R-:W-:-:S04]  /*5250*/  VIADD R22, R38, 0x4 ;  /* 0x0000000426167836 */ /* 0x000fc80000000000 */
[----:B------:R-:W-:Y:S02]  /*5260*/  MOV R20, R46 ;  /* 0x0000002e00147202 */ /* 0x000fe40000000f00 */
[----:B------:R-:W-:-:S13]  /*5270*/  ISETP.GT.AND P0, PT, R22, R19, PT ;  /* 0x000000131600720c */ /* 0x000fda0003f04270 */
[----:B------:R-:W-:Y:S05]  /*5280*/  WARPSYNC.COLLECTIVE R21, `(.L_x_165) ;  /* 0x0000000015087348 */ /* 0x000fea0003c00000 */
[----:B------:R0:W1:Y:S02]  /*5290*/  SHFL.DOWN P2, R22, R20, R16, R17 ;  /* 0x0800001014167389 */ /* 0x0000640000040011 */
[----:B01----:R-:W-:Y:S05]  /*52a0*/  ENDCOLLECTIVE ;  /* 0x000000000000791b */ /* 0x003fea0003800000 */
.L_x_165:
[----:B------:R-:W-:Y:S02]  /*52b0*/  HFMA2 R16, -RZ, RZ, 0, 4.76837158203125e-07 ;  /* 0x00000008ff107431 */ /* 0x000fe400000001ff */
[----:B------:R-:W-:Y:S01]  /*52c0*/  @!P0 FADD R46, R46, R22 ;  /* 0x000000162e2e8221 */ /* 0x000fe20000000000 */
[----:B------:R-:W-:Y:S02]  /*52d0*/  IADD3 R22, PT, PT, R38, 0x8, RZ ;  /* 0x0000000826167810 */ /* 0x000fe40007ffe0ff */
[----:B------:R-:W-:Y:S01]  /*52e0*/  ISETP.NE.AND P0, PT, R18, 0x65, PT ;  /* 0x000000651200780c */ /* 0x000fe20003f05270 */
[----:B------:R-:W-:Y:S01]  /*52f0*/  IMAD.MOV.U32 R20, RZ, RZ, R46 ;  /* 0x000000ffff147224 */ /* 0x000fe200078e002e */
[----:B------:R-:W-:Y:S01]  /*5300*/  ISETP.GT.AND P3, PT, R22, R19, PT ;  /* 0x000000131600720c */ /* 0x000fe20003f64270 */
[----:B------:R-:W-:-:S12]  /*5310*/  VIADD R18, R38, 0x10 ;  /* 0x0000001026127836 */ /* 0x000fd80000000000 */
[----:B------:R-:W-:Y:S05]  /*5320*/  WARPSYNC.COLLECTIVE R21, `(.L_x_166) ;  /* 0x0000000015087348 */ /* 0x000fea0003c00000 */
[----:B------:R0:W1:Y:S02]  /*5330*/  SHFL.DOWN P2, R22, R20, R16, R17 ;  /* 0x0800001014167389 */ /* 0x0000640000040011 */
[----:B01----:R-:W-:Y:S05]  /*5340*/  ENDCOLLECTIVE ;  /* 0x000000000000791b */ /* 0x003fea0003800000 */
.L_x_166:
[----:B------:R-:W-:Y:S02]  /*5350*/  IMAD.MOV.U32 R16, RZ, RZ, 0x10 ;  /* 0x00000010ff107424 */ /* 0x000fe400078e00ff */
[----:B------:R-:W-:Y:S01]  /*5360*/  @!P3 FADD R46, R46, R22 ;  /* 0x000000162e2eb221 */ /* 0x000fe20000000000 */
[----:B------:R-:W-:Y:S02]  /*5370*/  ISETP.GT.AND P3, PT, R18, R19, PT ;  /* 0x000000131200720c */ /* 0x000fe40003f64270 */
[----:B------:R-:W0:Y:S02]  /*5380*/  LDC.64 R18, c[0x0][0x390] ;  /* 0x0000e400ff127b82 */ /* 0x000e240000000a00 */
[----:B------:R-:W-:-:S09]  /*5390*/  MOV R20, R46 ;  /* 0x0000002e00147202 */ /* 0x000fd20000000f00 */
[----:B0-----:R-:W-:Y:S05]  /*53a0*/  WARPSYNC.COLLECTIVE R21, `(.L_x_167) ;  /* 0x0000000015087348 */ /* 0x001fea0003c00000 */
[----:B------:R1:W2:Y:S02]  /*53b0*/  SHFL.DOWN P2, R22, R20, R16, R17 ;  /* 0x0800001014167389 */ /* 0x0002a40000040011 */
[----:B012---:R-:W-:Y:S05]  /*53c0*/  ENDCOLLECTIVE ;  /* 0x000000000000791b */ /* 0x007fea0003800000 */
.L_x_167:
[----:B------:R-:W-:Y:S05]  /*53d0*/  WARPSYNC.COLLECTIVE R21, `(.L_x_168) ;  /* 0x0000000015087348 */ /* 0x000fea0003c00000 */
[----:B------:R-:W-:Y:S01]  /*53e0*/  VOTE.ALL P0, P0 ;  /* 0x0000000000ff7806 */ /* 0x000fe20000000000 */
[----:B------:R-:W-:-:S12]  /*53f0*/  ENDCOLLECTIVE ;  /* 0x000000000000791b */ /* 0x000fd80003800000 */
.L_x_168:
[----:B------:R-:W-:Y:S01]  /*5400*/  IADD3 R44, P2, PT, R18, 0x100, RZ ;  /* 0x00000100122c7810 */ /* 0x000fe20007f5e0ff */
[----:B------:R-:W-:-:S03]  /*5410*/  @!P3 FADD R46, R46, R22 ;  /* 0x000000162e2eb221 */ /* 0x000fc60000000000 */
[----:B------:R-:W-:Y:S01]  /*5420*/  IADD3.X R45, PT, PT, RZ, R19, RZ, P2, !PT ;  /* 0x00000013ff2d7210 */ /* 0x000fe200017fe4ff */
[----:B------:R-:W-:Y:S08]  /*5430*/  BRA `(.L_x_169) ;  /* 0xffffffe000c07947 */ /* 0x000ff0000383ffff */
.L_x_119:
[----:B------:R-:W-:Y:S01]  /*5440*/  BSSY B0, `(.L_x_170) ;  /* 0x0000006000007945 */ /* 0x000fe20003800000 */
[----:B------:R-:W-:Y:S01]  /*5450*/  PLOP3.LUT P0, PT, P0, PT, PT, 0x8, 0x80 ;  /* 0x000000000080781c */ /* 0x000fe2000070e170 */
[----:B------:R-:W-:-:S12]  /*5460*/  IMAD.MOV.U32 R21, RZ, RZ, -0x1 ;  /* 0xffffffffff157424 */ /* 0x000fd800078e00ff */
[----:B------:R-:W-:Y:S05]  /*5470*/  WARPSYNC.COLLECTIVE R21, `(.L_x_171) ;  /* 0x0000000015087348 */ /* 0x000fea0003c00000 */
[----:B------:R-:W-:Y:S01]  /*5480*/  VOTE.ANY P0, P0 ;  /* 0x0000000000ff7806 */ /* 0x000fe20000000100 */
[----:B------:R-:W-:-:S12]  /*5490*/  ENDCOLLECTIVE ;  /* 0x000000000000791b */ /* 0x000fd80003800000 */
.L_x_171:
[----:B------:R-:W-:Y:S05]  /*54a0*/  BSYNC B0 ;  /* 0x0000000000007941 */ /* 0x000fea0003800000 */
.L_x_170:
[----:B------:R-:W-:Y:S05]  /*54b0*/  BRA `(.L_x_172) ;  /* 0xffffffe000c87947 */ /* 0x000fea000383ffff */
.L_x_121:
[----:B------:R-:W-:Y:S01]  /*54c0*/  BSSY B0, `(.L_x_173) ;  /* 0x0000006000007945 */ /* 0x000fe20003800000 */
[----:B------:R-:W-:Y:S02]  /*54d0*/  PLOP3.LUT P0, PT, P0, PT, PT, 0x8, 0x80 ;  /* 0x000000000080781c */ /* 0x000fe4000070e170 */
[----:B------:R-:W-:-:S11]  /*54e0*/  MOV R21, 0xffffffff ;  /* 0xffffffff00157802 */ /* 0x000fd60000000f00 */
[----:B------:R-:W-:Y:S05]  /*54f0*/  WARPSYNC.COLLECTIVE R21, `(.L_x_174) ;  /* 0x0000000015087348 */ /* 0x000fea0003c00000 */
[----:B------:R-:W-:Y:S01]  /*5500*/  VOTE.ANY P0, P0 ;  /* 0x0000000000ff7806 */ /* 0x000fe20000000100 */
[----:B------:R-:W-:-:S12]  /*5510*/  ENDCOLLECTIVE ;  /* 0x000000000000791b */ /* 0x000fd80003800000 */
.L_x_174:
[----:B------:R-:W-:Y:S05]  /*5520*/  BSYNC B0 ;  /* 0x0000000000007941 */ /* 0x000fea0003800000 */
.L_x_173:
[----:B------:R-:W-:Y:S05]  /*5530*/  BRA `(.L_x_175) ;  /* 0xffffffe4001c7947 */ /* 0x000fea000383ffff */
.L_x_123:
[----:B------:R-:W-:Y:S01]  /*5540*/  BSSY B0, `(.L_x_176) ;  /* 0x0000006000007945 */ /* 0x000fe20003800000 */
[----:B------:R-:W-:Y:S01]  /*5550*/  PLOP3.LUT P0, PT, P0, PT, PT, 0x8, 0x80 ;  /* 0x000000000080781c */ /* 0x000fe2000070e170 */
[----:B------:R-:W-:-:S12]  /*5560*/  IMAD.MOV.U32 R21, RZ, RZ, -0x1 ;  /* 0xffffffffff157424 */ /* 0x000fd800078e00ff */
[----:B------:R-:W-:Y:S05]  /*5570*/  WARPSYNC.COLLECTIVE R21, `(.L_x_177) ;  /* 0x0000000015087348 */ /* 0x000fea0003c00000 */
[----:B------:R-:W-:Y:S01]  /*5580*/  VOTE.ANY R21, PT, P0 ;  /* 0x0000000000157806 */ /* 0x000fe200000e0100 */
[----:B------:R-:W-:Y:S06]  /*5590*/  ENDCOLLECTIVE ;  /* 0x000000000000791b */ /* 0x000fec0003800000 */
.L_x_177:
[----:B------:R-:W-:Y:S05]  /*55a0*/  BSYNC B0 ;  /* 0x0000000000007941 */ /* 0x000fea0003800000 */
.L_x_176:
[----:B------:R-:W-:Y:S01]  /*55b0*/  LOP3.LUT R21, R21, 0x80000000, R26, 0xec, !PT ;  /* 0x8000000015157812 */ /* 0x000fe200078eec1a */
[----:B------:R-:W-:Y:S01]  /*55c0*/  IMAD.MOV.U32 R20, RZ, RZ, R19 ;  /* 0x000000ffff147224 */ /* 0x000fe200078e0013 */
[----:B------:R-:W-:Y:S02]  /*55d0*/  IADD3 R43, PT, PT, R43, -0x20, RZ ;  /* 0xffffffe02b2b7810 */ /* 0x000fe40007ffe0ff */
[----:B------:R-:W-:-:S04]  /*55e0*/  IADD3 R16, PT, PT, R21, -0x1, RZ ;  /* 0xffffffff15107810 */ /* 0x000fc80007ffe0ff */
[----:B------:R-:W-:Y:S01]  /*55f0*/  LOP3.LUT R48, R21, R16, RZ, 0xc, !PT ;  /* 0x0000001015307212 */ /* 0x000fe200078e0cff */
[----:B------:R-:W-:Y:S02]  /*5600*/  HFMA2 R16, -RZ, RZ, 0, 5.9604644775390625e-08 ;  /* 0x00000001ff107431 */ /* 0x000fe400000001ff */
[----:B------:R-:W-:Y:S01]  /*5610*/  IMAD.MOV.U32 R21, RZ, RZ, -0x1 ;  /* 0xffffffffff157424 */ /* 0x000fe200078e00ff */
[----:B------:R0:W1:Y:S02]  /*5620*/  POPC R17, R48 ;  /* 0x0000003000117309 */ /* 0x0000640000000000 */
[----:B0-----:R-:W-:-:S07]  /*5630*/  VIADD R48, R38, 0x10 ;  /* 0x0000001026307836 */ /* 0x001fce0000000000 */
[----:B-1----:R-:W-:Y:S05]  /*5640*/  WARPSYNC.COLLECTIVE R21, `(.L_x_178) ;  /* 0x0000000015087348 */ /* 0x002fea0003c00000 */
[----:B-1----:R0:W1:Y:S02]  /*5650*/  SHFL.DOWN P2, R22, R20, R16, R17 ;  /* 0x0800001014167389 */ /* 0x0020640000040011 */
[----:B01----:R-:W-:Y:S05]  /*5660*/  ENDCOLLECTIVE ;  /* 0x000000000000791b */ /* 0x003fea0003800000 */
.L_x_178:
[----:B------:R-:W-:Y:S02]  /*5670*/  ISETP.GE.AND P0, PT, R38, R17, PT ;  /* 0x000000112600720c */ /* 0x000fe40003f06270 */
[----:B------:R-:W-:-:S11]  /*5680*/  MOV R16, 0x2 ;  /* 0x0000000200107802 */ /* 0x000fd60000000f00 */
[----:B------:R-:W-:Y:S01]  /*5690*/  @!P0 FADD R19, R22, R19 ;  /* 0x0000001316138221 */ /* 0x000fe20000000000 */
[----:B------:R-:W-:-:S03]  /*56a0*/  IADD3 R22, PT, PT, R38, 0x2, RZ ;  /* 0x0000000226167810 */ /* 0x000fc60007ffe0ff */
[----:B------:R-:W-:Y:S01]  /*56b0*/  IMAD.MOV.U32 R20, RZ, RZ, R19 ;  /* 0x000000ffff147224 */ /* 0x000fe200078e0013 */
[----:B------:R-:W-:-:S13]  /*56c0*/  ISETP.GT.AND P0, PT, R22, R17, PT ;  /* 0x000000111600720c */ /* 0x000fda0003f04270 */
[----:B------:R-:W-:Y:S05]  /*56d0*/  WARPSYNC.COLLECTIVE R21, `(.L_x_179) ;  /* 0x0000000015087348 */ /* 0x000fea0003c00000 */
[----:B------:R0:W1:Y:S02]  /*56e0*/  SHFL.DOWN P2, R22, R20, R16, R17 ;  /* 0x0800001014167389 */ /* 0x0000640000040011 */
[----:B01----:R-:W-:Y:S05]  /*56f0*/  ENDCOLLECTIVE ;  /* 0x000000000000791b */ /* 0x003fea0003800000 */
.L_x_179:
        /* <DEDUP_REMOVED lines=8> */
.L_x_180:
[----:B------:R-:W-:Y:S02]  /*5780*/  HFMA2 R16, -RZ, RZ, 0, 4.76837158203125e-07 ;  /* 0x00000008ff107431 */ /* 0x000fe400000001ff */
[----:B------:R-:W-:Y:S01]  /*5790*/  @!P0 FADD R19, R19, R22 ;  /* 0x0000001613138221 */ /* 0x000fe20000000000 */
[----:B------:R-:W-:-:S03]  /*57a0*/  IADD3 R22, PT, PT, R38, 0x8, RZ ;  /* 0x0000000826167810 */ /* 0x000fc60007ffe0ff */
[----:B------:R-:W-:Y:S01]  /*57b0*/  IMAD.MOV.U32 R20, RZ, RZ, R19 ;  /* 0x000000ffff147224 */ /* 0x000fe200078e0013 */
[----:B------:R-:W-:-:S13]  /*57c0*/  ISETP.GT.AND P0, PT, R22, R17, PT ;  /* 0x000000111600720c */ /* 0x000fda0003f04270 */
[----:B------:R-:W-:Y:S05]  /*57d0*/  WARPSYNC.COLLECTIVE R21, `(.L_x_181) ;  /* 0x0000000015087348 */ /* 0x000fea0003c00000 */
[----:B------:R0:W1:Y:S02]  /*57e0*/  SHFL.DOWN P2, R22, R20, R16, R17 ;  /* 0x0800001014167389 */ /* 0x0000640000040011 */
[----:B01----:R-:W-:Y:S05]  /*57f0*/  ENDCOLLECTIVE ;  /* 0x000000000000791b */ /* 0x003fea0003800000 */
.L_x_181:
[----:B------:R-:W-:Y:S01]  /*5800*/  MOV R16, 0x10 ;  /* 0x0000001000107802 */ /* 0x000fe20000000f00 */
[----:B------:R-:W-:Y:S01]  /*5810*/  @!P0 FADD R19, R19, R22 ;  /* 0x0000001613138221 */ /* 0x000fe20000000000 */
[----:B------:R-:W-:-:S03]  /*5820*/  ISETP.GT.AND P0, PT, R48, R17, PT ;  /* 0x000000113000720c */ /* 0x000fc60003f04270 */
[----:B------:R-:W-:-:S10]  /*5830*/  IMAD.MOV.U32 R20, RZ, RZ, R19 ;  /* 0x000000ffff147224 */ /* 0x000fd400078e0013 */
[----:B------:R-:W-:Y:S05]  /*5840*/  WARPSYNC.COLLECTIVE R21, `(.L_x_182) ;  /* 0x0000000015087348 */ /* 0x000fea0003c00000 */
[----:B------:R0:W1:Y:S02]  /*5850*/  SHFL.DOWN P2, R22, R20, R16, R17 ;  /* 0x0800001014167389 */ /* 0x0000640000040011 */
[----:B01----:R-:W-:Y:S05]  /*5860*/  ENDCOLLECTIVE ;  /* 0x000000000000791b */ /* 0x003fea0003800000 */
.L_x_182:
[----:B------:R-:W-:Y:S01]  /*5870*/  @!P0 FADD R19, R19, R22 ;  /* 0x0000001613138221 */ /* 0x000fe20000000000 */
[----:B------:R-:W-:-:S03]  /*5880*/  ISETP.NE.AND P0, PT, R18, 0x65, PT ;  /* 0x000000651200780c */ /* 0x000fc60003f05270 */
[----:B------:R-:W-:-:S10]  /*5890*/  FADD R46, R19, R46 ;  /* 0x0000002e132e7221 */ /* 0x000fd40000000000 */
[----:B------:R-:W-:Y:S05]  /*58a0*/  WARPSYNC.COLLECTIVE R21, `(.L_x_183) ;  /* 0x0000000015087348 */ /* 0x000fea0003c00000 */
[----:B------:R-:W-:Y:S01]  /*58b0*/  VOTE.ALL P0, P0 ;  /* 0x0000000000ff7806 */ /* 0x000fe20000000000 */
[----:B------:R-:W-:-:S12]  /*58c0*/  ENDCOLLECTIVE ;  /* 0x000000000000791b */ /* 0x000fd80003800000 */
.L_x_183:
[----:B------:R-:W-:Y:S05]  /*58d0*/  BRA `(.L_x_184) ;  /* 0xffffffe000b47947 */ /* 0x000fea000383ffff */
.L_x_185:
        /* <DEDUP_REMOVED lines=10> */
.L_x_200:


//--------------------- .text._ZN3cub18CUB_300001_SM_10006detail4scan20DeviceScanInitKernelINS0_13ScanTileStateIfLb1EEEEEvT_i --------------------------
	.section	.text._ZN3cub18CUB_300001_SM_10006detail4scan20DeviceScanInitKernelINS0_13ScanTileStateIfLb1EEEEEvT_i,"ax",@progbits
	.align	128
        .global         _ZN3cub18CUB_300001_SM_10006detail4scan20DeviceScanInitKernelINS0_13ScanTileStateIfLb1EEEEEvT_i
        .type           _ZN3cub18CUB_300001_SM_10006detail4scan20DeviceScanInitKernelINS0_13ScanTileStateIfLb1EEEEEvT_i,@function
        .size           _ZN3cub18CUB_300001_SM_10006detail4scan20DeviceScanInitKernelINS0_13ScanTileStateIfLb1EEEEEvT_i,(.L_x_201 - _ZN3cub18CUB_300001_SM_10006detail4scan20DeviceScanInitKernelINS0_13ScanTileStateIfLb1EEEEEvT_i)
        .other          _ZN3cub18CUB_300001_SM_10006detail4scan20DeviceScanInitKernelINS0_13ScanTileStateIfLb1EEEEEvT_i,@"STO_CUDA_ENTRY STV_DEFAULT"
_ZN3cub18CUB_300001_SM_10006detail4scan20DeviceScanInitKernelINS0_13ScanTileStateIfLb1EEEEEvT_i:
.text._ZN3cub18CUB_300001_SM_10006detail4scan20DeviceScanInitKernelINS0_13ScanTileStateIfLb1EEEEEvT_i:
[----:B------:R-:W-:Y:S01]  /*0000*/  LDC R1, c[0x0][0x37c] ;  /* 0x0000df00ff017b82 */ /* 0x000fe20000000800 */
[----:B------:R-:W0:Y:S07]  /*0010*/  S2R R0, SR_TID.X ;  /* 0x0000000000007919 */ /* 0x000e2e0000002100 */
[----:B------:R-:W1:Y:S01]  /*0020*/  S2UR UR6, SR_CTAID.X ;  /* 0x00000000000679c3 */ /* 0x000e620000002500 */
[----:B------:R-:W2:Y:S07]  /*0030*/  LDCU UR4, c[0x0][0x388] ;  /* 0x00007100ff0477ac */ /* 0x000eae0008000800 */
[----:B------:R-:W1:Y:S01]  /*0040*/  LDC R5, c[0x0][0x360] ;  /* 0x0000d800ff057b82 */ /* 0x000e620000000800 */
[----:B0-----:R-:W-:Y:S01]  /*0050*/  ISETP.GT.U32.AND P0, PT, R0, 0x1f, PT ;  /* 0x0000001f0000780c */ /* 0x001fe20003f04070 */
[----:B-1----:R-:W-:-:S03]  /*0060*/  IMAD R5, R5, UR6, R0 ;  /* 0x0000000605057c24 */ /* 0x002fc6000f8e0200 */
[----:B------:R-:W-:Y:S02]  /*0070*/  ISETP.NE.OR P0, PT, RZ, UR6, P0 ;  /* 0x00000006ff007c0c */ /* 0x000fe40008705670 */
[----:B--2---:R-:W-:Y:S01]  /*0080*/  ISETP.GE.AND P1, PT, R5, UR4, PT ;  /* 0x0000000405007c0c */ /* 0x004fe2000bf26270 */
[----:B------:R-:W0:-:S12]  /*0090*/  LDCU.64 UR4, c[0x0][0x358] ;  /* 0x00006b00ff0477ac */ /* 0x000e180008000a00 */
[----:B------:R-:W1:Y:S01]  /*00a0*/  @!P1 LDC.64 R2, c[0x0][0x380] ;  /* 0x0000e000ff029b82 */ /* 0x000e620000000a00 */
[----:B------:R-:W-:Y:S01]  /*00b0*/  @!P1 MOV R4, 0x63 ;  /* 0x0000006300049802 */ /* 0x000fe20000000f00 */
[----:B-1----:R-:W-:-:S04]  /*00c0*/  @!P1 IMAD.WIDE R2, R5, 0x8, R2 ;  /* 0x0000000805029825 */ /* 0x002fc800078e0202 */
[----:B------:R-:W-:-:S05]  /*00d0*/  HFMA2 R5, -RZ, RZ, 0, 0 ;  /* 0x00000000ff057431 */ /* 0x000fca00000001ff */
[----:B0-----:R0:W-:Y:S01]  /*00e0*/  @!P1 STG.E.64 desc[UR4][R2.64+0x100], R4 ;  /* 0x0001000402009986 */ /* 0x0011e2000c101b04 */
[----:B------:R-:W-:Y:S05]  /*00f0*/  @P0 EXIT ;  /* 0x000000000000094d */ /* 0x000fea0003800000 */
[----:B0-----:R-:W0:Y:S02]  /*0100*/  LDC.64 R2, c[0x0][0x380] ;  /* 0x0000e000ff027b82 */ /* 0x001e240000000a00 */
[----:B0-----:R-:W-:-:S05]  /*0110*/  IMAD.WIDE.U32 R2, R0, 0x8, R2 ;  /* 0x0000000800027825 */ /* 0x001fca00078e0002 */
[----:B------:R-:W-:Y:S01]  /*0120*/  STG.E.64 desc[UR4][R2.64], RZ ;  /* 0x000000ff02007986 */ /* 0x000fe2000c101b04 */
[----:B------:R-:W-:Y:S05]  /*0130*/  EXIT ;  /* 0x000000000000794d */ /* 0x000fea0003800000 */
.L_x_186:
        /* <DEDUP_REMOVED lines=12> */
.L_x_201:


//--------------------- .text._ZN3cub18CUB_300001_SM_10006detail11EmptyKernelIvEEvv --------------------------
	.section	.text._ZN3cub18CUB_300001_SM_10006detail11EmptyKernelIvEEvv,"ax",@progbits
	.align	128
        .global         _ZN3cub18CUB_300001_SM_10006detail11EmptyKernelIvEEvv
        .type           _ZN3cub18CUB_300001_SM_10006detail11EmptyKernelIvEEvv,@function
        .size           _ZN3cub18CUB_300001_SM_10006detail11EmptyKernelIvEEvv,(.L_x_202 - _ZN3cub18CUB_300001_SM_10006detail11EmptyKernelIvEEvv)
        .other          _ZN3cub18CUB_300001_SM_10006detail11EmptyKernelIvEEvv,@"STO_CUDA_ENTRY STV_DEFAULT"
_ZN3cub18CUB_300001_SM_10006detail11EmptyKernelIvEEvv:
.text._ZN3cub18CUB_300001_SM_10006detail11EmptyKernelIvEEvv:
[----:B------:R-:W-:Y:S01]  /*0000*/  LDC R1, c[0x0][0x37c] ;  /* 0x0000df00ff017b82 */ /* 0x000fe20000000800 */
[----:B------:R-:W-:Y:S05]  /*0010*/  EXIT ;  /* 0x000000000000794d */ /* 0x000fea0003800000 */
.L_x_187:
        /* <DEDUP_REMOVED lines=14> */
.L_x_202:


//--------------------- .text._Z11uniform_addPfS_i --------------------------
	.section	.text._Z11uniform_addPfS_i,"ax",@progbits
	.align	128
        .global         _Z11uniform_addPfS_i
        .type           _Z11uniform_addPfS_i,@function
        .size           _Z11uniform_addPfS_i,(.L_x_203 - _Z11uniform_addPfS_i)
        .other          _Z11uniform_addPfS_i,@"STO_CUDA_ENTRY STV_DEFAULT"
_Z11uniform_addPfS_i:
.text._Z11uniform_addPfS_i:
[----:B------:R-:W-:Y:S01]  /*0000*/  LDC R1, c[0x0][0x37c] ;  /* 0x0000df00ff017b82 */ /* 0x000fe20000000800 */
[----:B------:R-:W0:Y:S01]  /*0010*/  S2R R5, SR_CTAID.X ;  /* 0x0000000000057919 */ /* 0x000e220000002500 */
[----:B------:R-:W0:Y:S01]  /*0020*/  LDCU UR4, c[0x0][0x360] ;  /* 0x00006c00ff0477ac */ /* 0x000e220008000800 */
[----:B------:R-:W0:Y:S01]  /*0030*/  S2R R0, SR_TID.X ;  /* 0x0000000000007919 */ /* 0x000e220000002100 */
[----:B------:R-:W1:Y:S01]  /*0040*/  LDCU UR5, c[0x0][0x390] ;  /* 0x00007200ff0577ac */ /* 0x000e620008000800 */
[----:B0-----:R-:W-:-:S05]  /*0050*/  IMAD R7, R5, UR4, R0 ;  /* 0x0000000405077c24 */ /* 0x001fca000f8e0200 */
[----:B-1----:R-:W-:-:S13]  /*0060*/  ISETP.GT.AND P0, PT, R7, UR5, PT ;  /* 0x0000000507007c0c */ /* 0x002fda000bf04270 */
[----:B------:R-:W-:Y:S05]  /*0070*/  @P0 EXIT ;  /* 0x000000000000094d */ /* 0x000fea0003800000 */
[----:B------:R-:W-:Y:S01]  /*0080*/  ISETP.NE.AND P0, PT, R0, RZ, PT ;  /* 0x000000ff0000720c */ /* 0x000fe20003f05270 */
[----:B------:R-:W0:-:S12]  /*0090*/  LDCU.64 UR6, c[0x0][0x358] ;  /* 0x00006b00ff0677ac */ /* 0x000e180008000a00 */
[----:B------:R-:W1:Y:S02]  /*00a0*/  @!P0 LDC.64 R2, c[0x0][0x388] ;  /* 0x0000e200ff028b82 */ /* 0x000e640000000a00 */
[----:B-1----:R-:W-:-:S06]  /*00b0*/  @!P0 IMAD.WIDE.U32 R2, R5, 0x4, R2 ;  /* 0x0000000405028825 */ /* 0x002fcc00078e0002 */
[----:B------:R-:W1:Y:S01]  /*00c0*/  S2UR UR5, SR_CgaCtaId ;  /* 0x00000000000579c3 */ /* 0x000e620000008800 */
[----:B0-----:R-:W2:Y:S01]  /*00d0*/  @!P0 LDG.E R2, desc[UR6][R2.64] ;  /* 0x0000000602028981 */ /* 0x001ea2000c1e1900 */
[----:B------:R-:W-:-:S06]  /*00e0*/  UMOV UR4, 0x400 ;  /* 0x0000040000047882 */ /* 0x000fcc0000000000 */
[----:B------:R-:W0:Y:S01]  /*00f0*/  LDC.64 R4, c[0x0][0x380] ;  /* 0x0000e000ff047b82 */ /* 0x000e220000000a00 */
[----:B-1----:R-:W-:Y:S01]  /*0100*/  ULEA UR4, UR5, UR4, 0x18 ;  /* 0x0000000405047291 */ /* 0x002fe2000f8ec0ff */
[----:B0-----:R-:W-:-:S08]  /*0110*/  IMAD.WIDE R4, R7, 0x4, R4 ;  /* 0x0000000407047825 */ /* 0x001fd000078e0204 */
[----:B--2---:R-:W-:Y:S01]  /*0120*/  @!P0 STS [UR4], R2 ;  /* 0x00000002ff008988 */ /* 0x004fe20008000804 */
[----:B------:R-:W-:Y:S06]  /*0130*/  BAR.SYNC.DEFER_BLOCKING 0x0 ;  /* 0x0000000000007b1d */ /* 0x000fec0000010000 */
[----:B------:R-:W2:Y:S04]  /*0140*/  LDG.E R7, desc[UR6][R4.64] ;  /* 0x0000000604077981 */ /* 0x000ea8000c1e1900 */
[----:B------:R-:W2:Y:S02]  /*0150*/  LDS R0, [UR4] ;  /* 0x00000004ff007984 */ /* 0x000ea40008000800 */
[----:B--2---:R-:W-:-:S05]  /*0160*/  FADD R7, R0, R7 ;  /* 0x0000000700077221 */ /* 0x004fca0000000000 */
[----:B------:R-:W-:Y:S01]  /*0170*/  STG.E desc[UR6][R4.64], R7 ;  /* 0x0000000704007986 */ /* 0x000fe2000c101906 */
[----:B------:R-:W-:Y:S05]  /*0180*/  EXIT ;  /* 0x000000000000794d */ /* 0x000fea0003800000 */
.L_x_188:
        /* <DEDUP_REMOVED lines=15> */
.L_x_203:


//--------------------- .text._Z9shfl_scanPfS_    --------------------------
	.section	.text._Z9shfl_scanPfS_,"ax",@progbits
	.align	128
        .global         _Z9shfl_scanPfS_
        .type           _Z9shfl_scanPfS_,@function
        .size           _Z9shfl_scanPfS_,(.L_x_204 - _Z9shfl_scanPfS_)
        .other          _Z9shfl_scanPfS_,@"STO_CUDA_ENTRY STV_DEFAULT"
_Z9shfl_scanPfS_:
.text._Z9shfl_scanPfS_:
[----:B------:R-:W-:Y:S01]  /*0000*/  LDC R1, c[0x0][0x37c] ;  /* 0x0000df00ff017b82 */ /* 0x000fe20000000800 */
[----:B------:R-:W0:Y:S07]  /*0010*/  S2R R0, SR_CTAID.X ;  /* 0x0000000000007919 */ /* 0x000e2e0000002500 */
[----:B------:R-:W0:Y:S01]  /*0020*/  LDC R12, c[0x0][0x360] ;  /* 0x0000d800ff0c7b82 */ /* 0x000e220000000800 */
[----:B------:R-:W1:Y:S01]  /*0030*/  LDCU.64 UR8, c[0x0][0x358] ;  /* 0x00006b00ff0877ac */ /* 0x000e620008000a00 */
[----:B------:R-:W0:Y:S06]  /*0040*/  S2R R13, SR_TID.X ;  /* 0x00000000000d7919 */ /* 0x000e2c0000002100 */
[----:B------:R-:W2:Y:S01]  /*0050*/  LDC.64 R2, c[0x0][0x380] ;  /* 0x0000e000ff027b82 */ /* 0x000ea20000000a00 */
[----:B0-----:R-:W-:-:S04]  /*0060*/  IMAD R5, R0, R12, R13 ;  /* 0x0000000c00057224 */ /* 0x001fc800078e020d */
[----:B--2---:R-:W-:-:S05]  /*0070*/  IMAD.WIDE R2, R5, 0x4, R2 ;  /* 0x0000000405027825 */ /* 0x004fca00078e0202 */
[----:B-1----:R-:W2:Y:S01]  /*0080*/  LDG.E R14, desc[UR8][R2.64] ;  /* 0x00000008020e7981 */ /* 0x002ea2000c1e1900 */
[----:B------:R-:W-:Y:S01]  /*0090*/  SHF.R.S32.HI R4, RZ, 0x1f, R5 ;  /* 0x0000001fff047819 */ /* 0x000fe20000011405 */
[----:B------:R-:W0:Y:S01]  /*00a0*/  S2UR UR5, SR_CgaCtaId ;  /* 0x00000000000579c3 */ /* 0x000e220000008800 */
[----:B------:R-:W-:Y:S01]  /*00b0*/  LOP3.LUT R6, R13, 0x1f, RZ, 0xc0, !PT ;  /* 0x0000001f0d067812 */ /* 0x000fe200078ec0ff */
[----:B------:R-:W-:Y:S01]  /*00c0*/  UMOV UR4, 0x400 ;  /* 0x0000040000047882 */ /* 0x000fe20000000000 */
[----:B------:R-:W-:Y:S01]  /*00d0*/  LEA.HI R4, R4, R5, RZ, 0x5 ;  /* 0x0000000504047211 */ /* 0x000fe200078f28ff */
[----:B------:R-:W-:Y:S01]  /*00e0*/  BSSY.RECONVERGENT B0, `(.L_x_189) ;  /* 0x0000094000007945 */ /* 0x000fe20003800200 */
[----:B------:R-:W-:Y:S02]  /*00f0*/  ISETP.NE.AND P1, PT, R6, 0x1f, PT ;  /* 0x0000001f0600780c */ /* 0x000fe40003f25270 */
[----:B------:R-:W-:Y:S02]  /*0100*/  LOP3.LUT R4, R4, 0xffffffe0, RZ, 0xc0, !PT ;  /* 0xffffffe004047812 */ /* 0x000fe400078ec0ff */
[----:B------:R-:W-:-:S02]  /*0110*/  SHF.R.U32.HI R15, RZ, 0x3, R13 ;  /* 0x00000003ff0f7819 */ /* 0x000fc4000001160d */
[----:B------:R-:W-:Y:S02]  /*0120*/  IADD3 R4, PT, PT, R5, -R4, RZ ;  /* 0x8000000405047210 */ /* 0x000fe40007ffe0ff */
[----:B------:R-:W-:Y:S02]  /*0130*/  LOP3.LUT R15, R15, 0x7c, RZ, 0xc0, !PT ;  /* 0x0000007c0f0f7812 */ /* 0x000fe400078ec0ff */
[----:B------:R-:W-:Y:S01]  /*0140*/  ISETP.GE.AND P0, PT, R4, 0x1, PT ;  /* 0x000000010400780c */ /* 0x000fe20003f06270 */
[----:B0-----:R-:W-:Y:S01]  /*0150*/  ULEA UR5, UR5, UR4, 0x18 ;  /* 0x0000000405057291 */ /* 0x001fe2000f8ec0ff */
[----:B--2---:R-:W0:Y:S11]  /*0160*/  SHFL.UP PT, R7, R14, 0x1, RZ ;  /* 0x042000000e077989 */ /* 0x004e3600000e00ff */
[----:B0-----:R-:W-:Y:S01]  /*0170*/  @P0 FADD R14, R14, R7 ;  /* 0x000000070e0e0221 */ /* 0x001fe20000000000 */
[----:B------:R-:W-:-:S04]  /*0180*/  ISETP.GE.AND P0, PT, R4, 0x2, PT ;  /* 0x000000020400780c */ /* 0x000fc80003f06270 */
[----:B------:R-:W0:Y:S09]  /*0190*/  SHFL.UP PT, R5, R14, 0x2, RZ ;  /* 0x044000000e057989 */ /* 0x000e3200000e00ff */
        /* <DEDUP_REMOVED lines=10> */
[----:B------:R-:W-:-:S04]  /*0240*/  ISETP.NE.AND P0, PT, R4, RZ, PT ;  /* 0x000000ff0400720c */ /* 0x000fc80003f05270 */
[----:B------:R-:W-:Y:S01]  /*0250*/  ISETP.GT.U32.OR P0, PT, R13, 0x1f, P0 ;  /* 0x0000001f0d00780c */ /* 0x000fe20000704470 */
[----:B------:R0:W-:Y:S01]  /*0260*/  @!P1 STS [R15+UR5], R14 ;  /* 0x0000000e0f009988 */ /* 0x0001e20008000805 */
[----:B------:R-:W-:Y:S02]  /*0270*/  BAR.SYNC.DEFER_BLOCKING 0x0 ;  /* 0x0000000000007b1d */ /* 0x000fe40000010000 */
[----:B------:R-:W-:-:S13]  /*0280*/  ISETP.LT.U32.OR P0, PT, R12, 0x40, P0 ;  /* 0x000000400c00780c */ /* 0x000fda0000701470 */
[----:B0-----:R-:W-:Y:S05]  /*0290*/  @P0 BRA `(.L_x_190) ;  /* 0x0000000400e00947 */ /* 0x001fea0003800000 */
[----:B------:R-:W-:Y:S01]  /*02a0*/  LEA.HI R4, R12, 0xfffffffe, RZ, 0x1b ;  /* 0xfffffffe0c047811 */ /* 0x000fe200078fd8ff */
[----:B------:R-:W-:-:S03]  /*02b0*/  UMOV UR4, 0x1 ;  /* 0x0000000100047882 */ /* 0x000fc60000000000 */
[----:B------:R-:W-:Y:S02]  /*02c0*/  ISETP.GE.U32.AND P0, PT, R4, 0x3, PT ;  /* 0x000000030400780c */ /* 0x000fe40003f06070 */
[----:B------:R-:W-:-:S04]  /*02d0*/  LEA.HI R4, R12, 0xffffffff, RZ, 0x1b ;  /* 0xffffffff0c047811 */ /* 0x000fc800078fd8ff */
[----:B------:R-:W-:-:S07]  /*02e0*/  LOP3.LUT R16, R4, 0x3, RZ, 0xc0, !PT ;  /* 0x0000000304107812 */ /* 0x000fce00078ec0ff */
[----:B------:R-:W-:Y:S05]  /*02f0*/  @!P0 BRA `(.L_x_191) ;  /* 0x0000000400988947 */ /* 0x000fea0003800000 */
[----:B------:R-:W0:Y:S01]  /*0300*/  LDS R22, [UR5] ;  /* 0x00000005ff167984 */ /* 0x000e220008000800 */
[----:B------:R-:W-:Y:S01]  /*0310*/  LOP3.LUT R4, R4, 0xfffffffc, RZ, 0xc0, !PT ;  /* 0xfffffffc04047812 */ /* 0x000fe200078ec0ff */
[----:B------:R-:W-:Y:S01]  /*0320*/  UIADD3 UR6, UPT, UPT, UR5, 0x8, URZ ;  /* 0x0000000805067890 */ /* 0x000fe2000fffe0ff */
[----:B------:R-:W-:-:S03]  /*0330*/  UMOV UR4, URZ ;  /* 0x000000ff00047c82 */ /* 0x000fc60008000000 */
[----:B------:R-:W-:-:S05]  /*0340*/  IMAD.MOV R17, RZ, RZ, -R4 ;  /* 0x000000ffff117224 */ /* 0x000fca00078e0a04 */
[----:B------:R-:W-:-:S13]  /*0350*/  ISETP.GE.AND P0, PT, R17, RZ, PT ;  /* 0x000000ff1100720c */ /* 0x000fda0003f06270 */
[----:B------:R-:W-:Y:S05]  /*0360*/  @P0 BRA `(.L_x_192) ;  /* 0x00000004003c0947 */ /* 0x000fea0003800000 */
[----:B------:R-:W-:Y:S02]  /*0370*/  IADD3 R4, PT, PT, -R17, RZ, RZ ;  /* 0x000000ff11047210 */ /* 0x000fe40007ffe1ff */
[----:B------:R-:W-:Y:S02]  /*0380*/  PLOP3.LUT P0, PT, PT, PT, PT, 0x80, 0x8 ;  /* 0x000000000008781c */ /* 0x000fe40003f0f070 */
[----:B------:R-:W-:-:S13]  /*0390*/  ISETP.GT.AND P1, PT, R4, 0xc, PT ;  /* 0x0000000c0400780c */ /* 0x000fda0003f24270 */
[----:B------:R-:W-:Y:S05]  /*03a0*/  @!P1 BRA `(.L_x_193) ;  /* 0x0000000000b89947 */ /* 0x000fea0003800000 */
[----:B------:R-:W-:-:S13]  /*03b0*/  PLOP3.LUT P0, PT, PT, PT, PT, 0x8, 0x80 ;  /* 0x000000000080781c */ /* 0x000fda0003f0e170 */
.L_x_194:
[----:B------:R-:W0:Y:S01]  /*03c0*/  LDS R19, [UR6+-0x4] ;  /* 0xfffffc06ff137984 */ /* 0x000e220008000800 */
[----:B------:R-:W-:Y:S01]  /*03d0*/  VIADD R17, R17, 0x10 ;  /* 0x0000001011117836 */ /* 0x000fe20000000000 */
[----:B------:R-:W-:Y:S02]  /*03e0*/  UIADD3 UR4, UPT, UPT, UR4, 0x10, URZ ;  /* 0x0000001004047890 */ /* 0x000fe4000fffe0ff */
[----:B--2---:R-:W1:Y:S02]  /*03f0*/  LDS.64 R4, [UR6] ;  /* 0x00000006ff047984 */ /* 0x004e640008000a00 */
[----:B------:R-:W-:Y:S02]  /*0400*/  ISETP.GE.AND P1, PT, R17, -0xc, PT ;  /* 0xfffffff41100780c */ /* 0x000fe40003f26270 */
[----:B------:R-:W2:Y:S04]  /*0410*/  LDS R20, [UR6+0x8] ;  /* 0x00000806ff147984 */ /* 0x000ea80008000800 */
[----:B------:R-:W3:Y:S04]  /*0420*/  LDS R21, [UR6+0xc] ;  /* 0x00000c06ff157984 */ /* 0x000ee80008000800 */
[----:B------:R-:W4:Y:S04]  /*0430*/  LDS.64 R8, [UR6+0x10] ;  /* 0x00001006ff087984 */ /* 0x000f280008000a00 */
[----:B------:R-:W5:Y:S04]  /*0440*/  LDS R26, [UR6+0x18] ;  /* 0x00001806ff1a7984 */ /* 0x000f680008000800 */
[----:B------:R-:W5:Y:S04]  /*0450*/  LDS R24, [UR6+0x1c] ;  /* 0x00001c06ff187984 */ /* 0x000f680008000800 */
[----:B------:R-:W5:Y:S04]  /*0460*/  LDS.64 R10, [UR6+0x20] ;  /* 0x00002006ff0a7984 */ /* 0x000f680008000a00 */
[----:B------:R-:W5:Y:S04]  /*0470*/  LDS R18, [UR6+0x28] ;  /* 0x00002806ff127984 */ /* 0x000f680008000800 */
[----:B------:R-:W5:Y:S01]  /*0480*/  LDS R23, [UR6+0x2c] ;  /* 0x00002c06ff177984 */ /* 0x000f620008000800 */
[----:B0-----:R-:W-:-:S03]  /*0490*/  FADD R19, R19, R22 ;  /* 0x0000001613137221 */ /* 0x001fc60000000000 */
[----:B------:R-:W0:Y:S01]  /*04a0*/  LDS.64 R6, [UR6+0x30] ;  /* 0x00003006ff067984 */ /* 0x000e220008000a00 */
[----:B-1----:R-:W-:-:S03]  /*04b0*/  FADD R4, R19, R4 ;  /* 0x0000000413047221 */ /* 0x002fc60000000000 */
[----:B------:R-:W1:Y:S01]  /*04c0*/  LDS R22, [UR6+0x38] ;  /* 0x00003806ff167984 */ /* 0x000e620008000800 */
[----:B------:R-:W-:-:S03]  /*04d0*/  FADD R5, R5, R4 ;  /* 0x0000000405057221 */ /* 0x000fc60000000000 */
[----:B------:R0:W-:Y:S01]  /*04e0*/  STS [UR6+-0x4], R19 ;  /* 0xfffffc13ff007988 */ /* 0x0001e20008000806 */
[----:B--2---:R-:W-:-:S03]  /*04f0*/  FADD R20, R5, R20 ;  /* 0x0000001405147221 */ /* 0x004fc60000000000 */
[----:B------:R2:W-:Y:S01]  /*0500*/  STS.64 [UR6], R4 ;  /* 0x00000004ff007988 */ /* 0x0005e20008000a06 */
[----:B---3--:R-:W-:-:S03]  /*0510*/  FADD R21, R20, R21 ;  /* 0x0000001514157221 */ /* 0x008fc60000000000 */
[----:B------:R2:W-:Y:S01]  /*0520*/  STS [UR6+0x8], R20 ;  /* 0x00000814ff007988 */ /* 0x0005e20008000806 */
[----:B----4-:R-:W-:-:S03]  /*0530*/  FADD R8, R21, R8 ;  /* 0x0000000815087221 */ /* 0x010fc60000000000 */
[----:B------:R2:W-:Y:S01]  /*0540*/  STS [UR6+0xc], R21 ;  /* 0x00000c15ff007988 */ /* 0x0005e20008000806 */
[----:B------:R-:W-:-:S04]  /*0550*/  FADD R9, R9, R8 ;  /* 0x0000000809097221 */ /* 0x000fc80000000000 */
[----:B-----5:R-:W-:Y:S01]  /*0560*/  FADD R25, R9, R26 ;  /* 0x0000001a09197221 */ /* 0x020fe20000000000 */
[----:B------:R2:W-:Y:S03]  /*0570*/  STS.64 [UR6+0x10], R8 ;  /* 0x00001008ff007988 */ /* 0x0005e60008000a06 */
[----:B------:R-:W-:Y:S01]  /*0580*/  FADD R27, R25, R24 ;  /* 0x00000018191b7221 */ /* 0x000fe20000000000 */
[----:B------:R2:W-:Y:S03]  /*0590*/  STS [UR6+0x18], R25 ;  /* 0x00001819ff007988 */ /* 0x0005e60008000806 */
[----:B------:R-:W-:Y:S01]  /*05a0*/  FADD R10, R27, R10 ;  /* 0x0000000a1b0a7221 */ /* 0x000fe20000000000 */
[----:B------:R2:W-:Y:S03]  /*05b0*/  STS [UR6+0x1c], R27 ;  /* 0x00001c1bff007988 */ /* 0x0005e60008000806 */
[----:B------:R-:W-:-:S04]  /*05c0*/  FADD R11, R11, R10 ;  /* 0x0000000a0b0b7221 */ /* 0x000fc80000000000 */
[----:B------:R-:W-:Y:S01]  /*05d0*/  FADD R18, R11, R18 ;  /* 0x000000120b127221 */ /* 0x000fe20000000000 */
[----:B------:R2:W-:Y:S03]  /*05e0*/  STS.64 [UR6+0x20], R10 ;  /* 0x0000200aff007988 */ /* 0x0005e60008000a06 */
[----:B------:R-:W-:Y:S01]  /*05f0*/  FADD R23, R18, R23 ;  /* 0x0000001712177221 */ /* 0x000fe20000000000 */
[----:B------:R2:W-:Y:S03]  /*0600*/  STS [UR6+0x28], R18 ;  /* 0x00002812ff007988 */ /* 0x0005e60008000806 */
[----:B0-----:R-:W-:Y:S01]  /*0610*/  FADD R6, R23, R6 ;  /* 0x0000000617067221 */ /* 0x001fe20000000000 */
[----:B------:R2:W-:Y:S03]  /*0620*/  STS [UR6+0x2c], R23 ;  /* 0x00002c17ff007988 */ /* 0x0005e60008000806 */
[----:B------:R-:W-:-:S04]  /*0630*/  FADD R7, R7, R6 ;  /* 0x0000000607077221 */ /* 0x000fc80000000000 */
[----:B-1----:R-:W-:Y:S01]  /*0640*/  FADD R22, R7, R22 ;  /* 0x0000001607167221 */ /* 0x002fe20000000000 */
[----:B------:R2:W-:Y:S04]  /*0650*/  STS.64 [UR6+0x30], R6 ;  /* 0x00003006ff007988 */ /* 0x0005e80008000a06 */
[----:B------:R2:W-:Y:S01]  /*0660*/  STS [UR6+0x38], R22 ;  /* 0x00003816ff007988 */ /* 0x0005e20008000806 */
[----:B------:R-:W-:Y:S01]  /*0670*/  UIADD3 UR6, UPT, UPT, UR6, 0x40, URZ ;  /* 0x0000004006067890 */ /* 0x000fe2000fffe0ff */
[----:B------:R-:W-:Y:S11]  /*0680*/  @!P1 BRA `(.L_x_194) ;  /* 0xfffffffc004c9947 */ /* 0x000ff6000383ffff */
.L_x_193:
[----:B--2---:R-:W-:-:S04]  /*0690*/  IADD3 R4, PT, PT, -R17, RZ, RZ ;  /* 0x000000ff11047210 */ /* 0x004fc80007ffe1ff */
[----:B------:R-:W-:-:S13]  /*06a0*/  ISETP.GT.AND P1, PT, R4, 0x4, PT ;  /* 0x000000040400780c */ /* 0x000fda0003f24270 */
[----:B------:R-:W-:Y:S05]  /*06b0*/  @!P1 BRA `(.L_x_195) ;  /* 0x0000000000609947 */ /* 0x000fea0003800000 */
[----:B------:R-:W0:Y:S01]  /*06c0*/  LDS R9, [UR6+-0x4] ;  /* 0xfffffc06ff097984 */ /* 0x000e220008000800 */
[----:B------:R-:W-:Y:S01]  /*06d0*/  PLOP3.LUT P0, PT, PT, PT, PT, 0x8, 0x80 ;  /* 0x000000000080781c */ /* 0x000fe20003f0e170 */
[----:B------:R-:W-:Y:S01]  /*06e0*/  VIADD R17, R17, 0x8 ;  /* 0x0000000811117836 */ /* 0x000fe20000000000 */
[----:B------:R-:W-:Y:S01]  /*06f0*/  UIADD3 UR4, UPT, UPT, UR4, 0x8, URZ ;  /* 0x0000000804047890 */ /* 0x000fe2000fffe0ff */
[----:B------:R-:W1:Y:S04]  /*0700*/  LDS.64 R6, [UR6] ;  /* 0x00000006ff067984 */ /* 0x000e680008000a00 */
[----:B------:R-:W2:Y:S04]  /*0710*/  LDS R8, [UR6+0x8] ;  /* 0x00000806ff087984 */ /* 0x000ea80008000800 */
[----:B------:R-:W3:Y:S04]  /*0720*/  LDS R11, [UR6+0xc] ;  /* 0x00000c06ff0b7984 */ /* 0x000ee80008000800 */
[----:B------:R-:W4:Y:S04]  /*0730*/  LDS.64 R4, [UR6+0x10] ;  /* 0x00001006ff047984 */ /* 0x000f280008000a00 */
[----:B------:R-:W5:Y:S01]  /*0740*/  LDS R10, [UR6+0x18] ;  /* 0x00001806ff0a7984 */ /* 0x000f620008000800 */
[----:B0-----:R-:W-:-:S04]  /*0750*/  FADD R9, R22, R9 ;  /* 0x0000000916097221 */ /* 0x001fc80000000000 */
[----:B-1----:R-:W-:Y:S01]  /*0760*/  FADD R6, R9, R6 ;  /* 0x0000000609067221 */ /* 0x002fe20000000000 */
[----:B------:R1:W-:Y:S03]  /*0770*/  STS [UR6+-0x4], R9 ;  /* 0xfffffc09ff007988 */ /* 0x0003e60008000806 */
[----:B------:R-:W-:-:S04]  /*0780*/  FADD R7, R7, R6 ;  /* 0x0000000607077221 */ /* 0x000fc80000000000 */
[----:B--2---:R-:W-:Y:S01]  /*0790*/  FADD R8, R7, R8 ;  /* 0x0000000807087221 */ /* 0x004fe20000000000 */
[----:B------:R1:W-:Y:S03]  /*07a0*/  STS.64 [UR6], R6 ;  /* 0x00000006ff007988 */ /* 0x0003e60008000a06 */
[----:B---3--:R-:W-:Y:S01]  /*07b0*/  FADD R11, R8, R11 ;  /* 0x0000000b080b7221 */ /* 0x008fe20000000000 */
[----:B------:R1:W-:Y:S03]  /*07c0*/  STS [UR6+0x8], R8 ;  /* 0x00000808ff007988 */ /* 0x0003e60008000806 */
[----:B----4-:R-:W-:Y:S01]  /*07d0*/  FADD R4, R11, R4 ;  /* 0x000000040b047221 */ /* 0x010fe20000000000 */
[----:B------:R1:W-:Y:S03]  /*07e0*/  STS [UR6+0xc], R11 ;  /* 0x00000c0bff007988 */ /* 0x0003e60008000806 */
[----:B------:R-:W-:-:S04]  /*07f0*/  FADD R5, R5, R4 ;  /* 0x0000000405057221 */ /* 0x000fc80000000000 */
[----:B-----5:R-:W-:Y:S01]  /*0800*/  FADD R22, R5, R10 ;  /* 0x0000000a05167221 */ /* 0x020fe20000000000 */
[----:B------:R1:W-:Y:S04]  /*0810*/  STS.64 [UR6+0x10], R4 ;  /* 0x00001004ff007988 */ /* 0x0003e80008000a06 */
[----:B------:R1:W-:Y:S01]  /*0820*/  STS [UR6+0x18], R22 ;  /* 0x00001816ff007988 */ /* 0x0003e20008000806 */
[----:B------:R-:W-:-:S12]  /*0830*/  UIADD3 UR6, UPT, UPT, UR6, 0x20, URZ ;  /* 0x0000002006067890 */ /* 0x000fd8000fffe0ff */
.L_x_195:
[----:B------:R-:W-:-:S13]  /*0840*/  ISETP.NE.OR P0, PT, R17, RZ, P0 ;  /* 0x000000ff1100720c */ /* 0x000fda0000705670 */
[----:B------:R-:W-:Y:S05]  /*0850*/  @!P0 BRA `(.L_x_196) ;  /* 0x00000000003c8947 */ /* 0x000fea0003800000 */
.L_x_192:
[----:B-1-3--:R-:W0:Y:S01]  /*0860*/  LDS R5, [UR6+-0x4] ;  /* 0xfffffc06ff057984 */ /* 0x00ae220008000800 */
[----:B------:R-:W-:Y:S01]  /*0870*/  IADD3 R17, PT, PT, R17, 0x4, RZ ;  /* 0x0000000411117810 */ /* 0x000fe20007ffe0ff */
[----:B------:R-:W-:Y:S02]  /*0880*/  UIADD3 UR4, UPT, UPT, UR4, 0x4, URZ ;  /* 0x0000000404047890 */ /* 0x000fe4000fffe0ff */
[----:B------:R-:W1:Y:S01]  /*0890*/  LDS.64 R6, [UR6] ;  /* 0x00000006ff067984 */ /* 0x000e620008000a00 */
[----:B------:R-:W-:-:S03]  /*08a0*/  ISETP.NE.AND P0, PT, R17, RZ, PT ;  /* 0x000000ff1100720c */ /* 0x000fc60003f05270 */
[----:B------:R-:W2:Y:S01]  /*08b0*/  LDS R4, [UR6+0x8] ;  /* 0x00000806ff047984 */ /* 0x000ea20008000800 */
[----:B0-----:R-:W-:-:S04]  /*08c0*/  FADD R5, R5, R22 ;  /* 0x0000001605057221 */ /* 0x001fc80000000000 */
[----:B-1----:R-:W-:Y:S01]  /*08d0*/  FADD R6, R5, R6 ;  /* 0x0000000605067221 */ /* 0x002fe20000000000 */
[----:B------:R3:W-:Y:S03]  /*08e0*/  STS [UR6+-0x4], R5 ;  /* 0xfffffc05ff007988 */ /* 0x0007e60008000806 */
[----:B------:R-:W-:-:S04]  /*08f0*/  FADD R7, R7, R6 ;  /* 0x0000000607077221 */ /* 0x000fc80000000000 */
[----:B--2---:R-:W-:Y:S01]  /*0900*/  FADD R22, R7, R4 ;  /* 0x0000000407167221 */ /* 0x004fe20000000000 */
[----:B------:R3:W-:Y:S04]  /*0910*/  STS.64 [UR6], R6 ;  /* 0x00000006ff007988 */ /* 0x0007e80008000a06 */
[----:B------:R3:W-:Y:S01]  /*0920*/  STS [UR6+0x8], R22 ;  /* 0x00000816ff007988 */ /* 0x0007e20008000806 */
[----:B------:R-:W-:Y:S01]  /*0930*/  UIADD3 UR6, UPT, UPT, UR6, 0x10, URZ ;  /* 0x0000001006067890 */ /* 0x000fe2000fffe0ff */
[----:B------:R-:W-:Y:S11]  /*0940*/  @P0 BRA `(.L_x_192) ;  /* 0xfffffffc00c40947 */ /* 0x000ff6000383ffff */
.L_x_196:
[----:B------:R-:W-:-:S12]  /*0950*/  UIADD3 UR4, UPT, UPT, UR4, 0x1, URZ ;  /* 0x0000000104047890 */ /* 0x000fd8000fffe0ff */
.L_x_191:
[----:B------:R-:W-:-:S13]  /*0960*/  ISETP.NE.AND P0, PT, R16, RZ, PT ;  /* 0x000000ff1000720c */ /* 0x000fda0003f05270 */
[----:B------:R-:W-:Y:S05]  /*0970*/  @!P0 BRA `(.L_x_190) ;  /* 0x0000000000288947 */ /* 0x000fea0003800000 */
[----:B------:R-:W-:Y:S01]  /*0980*/  IADD3 R16, PT, PT, -R16, RZ, RZ ;  /* 0x000000ff10107210 */ /* 0x000fe20007ffe1ff */
[----:B------:R-:W-:-:S12]  /*0990*/  ULEA UR4, UR4, UR5, 0x2 ;  /* 0x0000000504047291 */ /* 0x000fd8000f8e10ff */
.L_x_197:
[----:B-12---:R-:W-:Y:S01]  /*09a0*/  LDS R4, [UR4+-0x4] ;  /* 0xfffffc04ff047984 */ /* 0x006fe20008000800 */
[----:B------:R-:W-:-:S03]  /*09b0*/  VIADD R16, R16, 0x1 ;  /* 0x0000000110107836 */ /* 0x000fc60000000000 */
[----:B---3--:R-:W1:Y:S02]  /*09c0*/  LDS R5, [UR4] ;  /* 0x00000004ff057984 */ /* 0x008e640008000800 */
[----:B------:R-:W-:Y:S01]  /*09d0*/  ISETP.NE.AND P0, PT, R16, RZ, PT ;  /* 0x000000ff1000720c */ /* 0x000fe20003f05270 */
[----:B-1----:R-:W-:-:S05]  /*09e0*/  FADD R4, R4, R5 ;  /* 0x0000000504047221 */ /* 0x002fca0000000000 */
[----:B------:R2:W-:Y:S01]  /*09f0*/  STS [UR4], R4 ;  /* 0x00000004ff007988 */ /* 0x0005e20008000804 */
[----:B------:R-:W-:-:S06]  /*0a00*/  UIADD3 UR4, UPT, UPT, UR4, 0x4, URZ ;  /* 0x0000000404047890 */ /* 0x000fcc000fffe0ff */
[----:B------:R-:W-:Y:S06]  /*0a10*/  @P0 BRA `(.L_x_197) ;  /* 0xfffffffc00e00947 */ /* 0x000fec000383ffff */
.L_x_190:
[----:B------:R-:W-:Y:S05]  /*0a20*/  BSYNC.RECONVERGENT B0 ;  /* 0x0000000000007941 */ /* 0x000fea0003800200 */
.L_x_189:
[----:B------:R-:W-:Y:S01]  /*0a30*/  BAR.SYNC.DEFER_BLOCKING 0x0 ;  /* 0x0000000000007b1d */ /* 0x000fe20000010000 */
[----:B------:R-:W-:Y:S01]  /*0a40*/  ISETP.GE.U32.AND P0, PT, R13, 0x20, PT ;  /* 0x000000200d00780c */ /* 0x000fe20003f06070 */
[----:B-1-3--:R-:W-:Y:S01]  /*0a50*/  HFMA2 R5, -RZ, RZ, 0, 0 ;  /* 0x00000000ff057431 */ /* 0x00afe200000001ff */
[----:B------:R-:W-:-:S03]  /*0a60*/  IADD3 R12, PT, PT, R12, -0x1, RZ ;  /* 0xffffffff0c0c7810 */ /* 0x000fc60007ffe0ff */
[----:B------:R-:W1:Y:S08]  /*0a70*/  LDCU.64 UR6, c[0x0][0x388] ;  /* 0x00007100ff0677ac */ /* 0x000e700008000a00 */
[----:B------:R-:W3:Y:S01]  /*0a80*/  @P0 LDS R5, [R15+UR5+-0x4] ;  /* 0xfffffc050f050984 */ /* 0x000ee20008000800 */
[----:B------:R-:W-:Y:S02]  /*0a90*/  ISETP.NE.AND P0, PT, R13, R12, PT ;  /* 0x0000000c0d00720c */ /* 0x000fe40003f05270 */
[----:B-1----:R-:W-:-:S04]  /*0aa0*/  ISETP.EQ.U32.AND P1, PT, RZ, UR6, PT ;  /* 0x00000006ff007c0c */ /* 0x002fc8000bf22070 */
[----:B------:R-:W-:Y:S01]  /*0ab0*/  ISETP.EQ.OR.EX P0, PT, RZ, UR7, P0, P1 ;  /* 0x00000007ff007c0c */ /* 0x000fe20008702710 */
[----:B---3--:R-:W-:-:S05]  /*0ac0*/  FADD R5, R14, R5 ;  /* 0x000000050e057221 */ /* 0x008fca0000000000 */
[----:B------:R1:W-:Y:S07]  /*0ad0*/  STG.E desc[UR8][R2.64], R5 ;  /* 0x0000000502007986 */ /* 0x0003ee000c101908 */
[----:B------:R-:W-:Y:S05]  /*0ae0*/  @P0 EXIT ;  /* 0x000000000000094d */ /* 0x000fea0003800000 */
[----:B-1----:R-:W1:Y:S02]  /*0af0*/  LDC.64 R2, c[0x0][0x388] ;  /* 0x0000e200ff027b82 */ /* 0x002e640000000a00 */
[----:B-1----:R-:W-:-:S05]  /*0b00*/  IMAD.WIDE.U32 R2, R0, 0x4, R2 ;  /* 0x0000000400027825 */ /* 0x002fca00078e0002 */
[----:B------:R-:W-:Y:S01]  /*0b10*/  STG.E desc[UR8][R2.64], R5 ;  /* 0x0000000502007986 */ /* 0x000fe2000c101908 */
[----:B------:R-:W-:Y:S05]  /*0b20*/  EXIT ;  /* 0x000000000000794d */ /* 0x000fea0003800000 */
.L_x_198:
        /* <DEDUP_REMOVED lines=13> */
.L_x_204:


//--------------------- .nv.shared._ZN3cub18CUB_300001_SM_10006detail4scan16DeviceScanKernelINS2_10policy_hubIfffmN4cuda3std3__44plusIvEEE10Policy1000EN6thrust24THRUST_300001_SM_1000_NS6detail15normal_iteratorINSD_10device_ptrIfEEEESI_NS0_13ScanTileStateIfLb1EEES9_NS0_8NullTypeEmfLb0ESL_EEvT0_T1_T2_iT3_T4_T5_ --------------------------
	.section	.nv.shared._ZN3cub18CUB_300001_SM_10006detail4scan16DeviceScanKernelINS2_10policy_hubIfffmN4cuda3std3__44plusIvEEE10Policy1000EN6thrust24THRUST_300001_SM_1000_NS6detail15normal_iteratorINSD_10device_ptrIfEEEESI_NS0_13ScanTileStateIfLb1EEES9_NS0_8NullTypeEmfLb0ESL_EEvT0_T1_T2_iT3_T4_T5_,"aw",@nobits
	.sectionflags	@""
	.align	16
.nv.shared._ZN3cub18CUB_300001_SM_10006detail4scan16DeviceScanKernelINS2_10policy_hubIfffmN4cuda3std3__44plusIvEEE10Policy1000EN6thrust24THRUST_300001_SM_1000_NS6detail15normal_iteratorINSD_10device_ptrIfEEEESI_NS0_13ScanTileStateIfLb1EEES9_NS0_8NullTypeEmfLb0ESL_EEvT0_T1_T2_iT3_T4_T5_:
	.zero		32656


//--------------------- .nv.shared.reserved.0     --------------------------
	.section	.nv.shared.reserved.0,"aw",@nobits
	.weak		__nv_reservedSMEM_offset_0_alias
	.size		__nv_reservedSMEM_offset_0_alias, 0, 64
	.other		__nv_reservedSMEM_offset_0_alias,@"STO_CUDA_RESERVED_SHARED STV_DEFAULT"
__nv_reservedSMEM_offset_0_alias:
	.zero		0
	.zero		64


//--------------------- .nv.global                --------------------------
	.section	.nv.global,"aw",@nobits
.nv.global:
	.type		_ZN34_INTERNAL_d8c71042_4_k_cu_2111d55f6thrust24THRUST_300001_SM_1000_NS3seqE,@object
	.size		_ZN34_INTERNAL_d8c71042_4_k_cu_2111d55f6thrust24THRUST_300001_SM_1000_NS3seqE,(_ZN34_INTERNAL_d8c71042_4_k_cu_2111d55f4cuda3std3__48in_placeE - _ZN34_INTERNAL_d8c71042_4_k_cu_2111d55f6thrust24THRUST_300001_SM_1000_NS3seqE)
_ZN34_INTERNAL_d8c71042_4_k_cu_2111d55f6thrust24THRUST_300001_SM_1000_NS3seqE:
	.zero		1
	.type		_ZN34_INTERNAL_d8c71042_4_k_cu_2111d55f4cuda3std3__48in_placeE,@object
	.size		_ZN34_INTERNAL_d8c71042_4_k_cu_2111d55f4cuda3std3__48in_placeE,(_ZN34_INTERNAL_d8c71042_4_k_cu_2111d55f4cuda3std6ranges3__45__cpo4sizeE - _ZN34_INTERNAL_d8c71042_4_k_cu_2111d55f4cuda3std3__48in_placeE)
_ZN34_INTERNAL_d8c71042_4_k_cu_2111d55f4cuda3std3__48in_placeE:
	.zero		1
	.type		_ZN34_INTERNAL_d8c71042_4_k_cu_2111d55f4cuda3std6ranges3__45__cpo4sizeE,@object
	.size		_ZN34_INTERNAL_d8c71042_4_k_cu_2111d55f4cuda3std6ranges3__45__cpo4sizeE,(_ZN34_INTERNAL_d8c71042_4_k_cu_2111d55f6thrust24THRUST_300001_SM_1000_NS12placeholders2_3E - _ZN34_INTERNAL_d8c71042_4_k_cu_2111d55f4cuda3std6ranges3__45__cpo4sizeE)
_ZN34_INTERNAL_d8c71042_4_k_cu_2111d55f4cuda3std6ranges3__45__cpo4sizeE:
	.zero		1
	.type		_ZN34_INTERNAL_d8c71042_4_k_cu_2111d55f6thrust24THRUST_300001_SM_1000_NS12placeholders2_3E,@object
	.size		_ZN34_INTERNAL_d8c71042_4_k_cu_2111d55f6thrust24THRUST_300001_SM_1000_NS12placeholders2_3E,(_ZN34_INTERNAL_d8c71042_4_k_cu_2111d55f4cuda3std3__45__cpo6cbeginE - _ZN34_INTERNAL_d8c71042_4_k_cu_2111d55f6thrust24THRUST_300001_SM_1000_NS12placeholders2_3E)
_ZN34_INTERNAL_d8c71042_4_k_cu_2111d55f6thrust24THRUST_300001_SM_1000_NS12placeholders2_3E:
	.zero		1
	.type		_ZN34_INTERNAL_d8c71042_4_k_cu_2111d55f4cuda3std3__45__cpo6cbeginE,@object
	.size		_ZN34_INTERNAL_d8c71042_4_k_cu_2111d55f4cuda3std3__45__cpo6cbeginE,(_ZN34_INTERNAL_d8c71042_4_k_cu_2111d55f4cuda3std6ranges3__45__cpo6cbeginE - _ZN34_INTERNAL_d8c71042_4_k_cu_2111d55f4cuda3std3__45__cpo6cbeginE)
_ZN34_INTERNAL_d8c71042_4_k_cu_2111d55f4cuda3std3__45__cpo6cbeginE:
	.zero		1
	.type		_ZN34_INTERNAL_d8c71042_4_k_cu_2111d55f4cuda3std6ranges3__45__cpo6cbeginE,@object
	.size		_ZN34_INTERNAL_d8c71042_4_k_cu_2111d55f4cuda3std6ranges3__45__cpo6cbeginE,(_ZN34_INTERNAL_d8c71042_4_k_cu_2111d55f6thrust24THRUST_300001_SM_1000_NS12placeholders2_7E - _ZN34_INTERNAL_d8c71042_4_k_cu_2111d55f4cuda3std6ranges3__45__cpo6cbeginE)
_ZN34_INTERNAL_d8c71042_4_k_cu_2111d55f4cuda3std6ranges3__45__cpo6cbeginE:
	.zero		1
	.type		_ZN34_INTERNAL_d8c71042_4_k_cu_2111d55f6thrust24THRUST_300001_SM_1000_NS12placeholders2_7E,@object
	.size		_ZN34_INTERNAL_d8c71042_4_k_cu_2111d55f6thrust24THRUST_300001_SM_1000_NS12placeholders2_7E,(_ZN34_INTERNAL_d8c71042_4_k_cu_2111d55f4cuda3std3__45__cpo7crbeginE - _ZN34_INTERNAL_d8c71042_4_k_cu_2111d55f6thrust24THRUST_300001_SM_1000_NS12placeholders2_7E)
_ZN34_INTERNAL_d8c71042_4_k_cu_2111d55f6thrust24THRUST_300001_SM_1000_NS12placeholders2_7E:
	.zero		1
	.type		_ZN34_INTERNAL_d8c71042_4_k_cu_2111d55f4cuda3std3__45__cpo7crbeginE,@object
	.size		_ZN34_INTERNAL_d8c71042_4_k_cu_2111d55f4cuda3std3__45__cpo7crbeginE,(_ZN34_INTERNAL_d8c71042_4_k_cu_2111d55f4cuda3std6ranges3__45__cpo4nextE - _ZN34_INTERNAL_d8c71042_4_k_cu_2111d55f4cuda3std3__45__cpo7crbeginE)
_ZN34_INTERNAL_d8c71042_4_k_cu_2111d55f4cuda3std3__45__cpo7crbeginE:
	.zero		1
	.type		_ZN34_INTERNAL_d8c71042_4_k_cu_2111d55f4cuda3std6ranges3__45__cpo4nextE,@object
	.size		_ZN34_INTERNAL_d8c71042_4_k_cu_2111d55f4cuda3std6ranges3__45__cpo4nextE,(_ZN34_INTERNAL_d8c71042_4_k_cu_2111d55f4cuda3std6ranges3__45__cpo4swapE - _ZN34_INTERNAL_d8c71042_4_k_cu_2111d55f4cuda3std6ranges3__45__cpo4nextE)
_ZN34_INTERNAL_d8c71042_4_k_cu_2111d55f4cuda3std6ranges3__45__cpo4nextE:
	.zero		1
	.type		_ZN34_INTERNAL_d8c71042_4_k_cu_2111d55f4cuda3std6ranges3__45__cpo4swapE,@object
	.size		_ZN34_INTERNAL_d8c71042_4_k_cu_2111d55f4cuda3std6ranges3__45__cpo4swapE,(_ZN34_INTERNAL_d8c71042_4_k_cu_2111d55f6thrust24THRUST_300001_SM_1000_NS8cuda_cub10par_nosyncE - _ZN34_INTERNAL_d8c71042_4_k_cu_2111d55f4cuda3std6ranges3__45__cpo4swapE)
_ZN34_INTERNAL_d8c71042_4_k_cu_2111d55f4cuda3std6ranges3__45__cpo4swapE:
	.zero		1
	.type		_ZN34_INTERNAL_d8c71042_4_k_cu_2111d55f6thrust24THRUST_300001_SM_1000_NS8cuda_cub10par_nosyncE,@object
	.size		_ZN34_INTERNAL_d8c71042_4_k_cu_2111d55f6thrust24THRUST_300001_SM_1000_NS8cuda_cub10par_nosyncE,(_ZN34_INTERNAL_d8c71042_4_k_cu_2111d55f6thrust24THRUST_300001_SM_1000_NS12placeholders2_9E - _ZN34_INTERNAL_d8c71042_4_k_cu_2111d55f6thrust24THRUST_300001_SM_1000_NS8cuda_cub10par_nosyncE)
_ZN34_INTERNAL_d8c71042_4_k_cu_2111d55f6thrust24THRUST_300001_SM_1000_NS8cuda_cub10par_nosyncE:
	.zero		1
	.type		_ZN34_INTERNAL_d8c71042_4_k_cu_2111d55f6thrust24THRUST_300001_SM_1000_NS12placeholders2_9E,@object
	.size		_ZN34_INTERNAL_d8c71042_4_k_cu_2111d55f6thrust24THRUST_300001_SM_1000_NS12placeholders2_9E,(_ZN34_INTERNAL_d8c71042_4_k_cu_2111d55f4cuda3std3__436_GLOBAL__N__d8c71042_4_k_cu_2111d55f6ignoreE - _ZN34_INTERNAL_d8c71042_4_k_cu_2111d55f6thrust24THRUST_300001_SM_1000_NS12placeholders2_9E)
_ZN34_INTERNAL_d8c71042_4_k_cu_2111d55f6thrust24THRUST_300001_SM_1000_NS12placeholders2_9E:
	.zero		1
	.type		_ZN34_INTERNAL_d8c71042_4_k_cu_2111d55f4cuda3std3__436_GLOBAL__N__d8c71042_4_k_cu_2111d55f6ignoreE,@object
	.size		_ZN34_INTERNAL_d8c71042_4_k_cu_2111d55f4cuda3std3__436_GLOBAL__N__d8c71042_4_k_cu_2111d55f6ignoreE,(_ZN34_INTERNAL_d8c71042_4_k_cu_2111d55f4cuda3std6ranges3__45__cpo4dataE - _ZN34_INTERNAL_d8c71042_4_k_cu_2111d55f4cuda3std3__436_GLOBAL__N__d8c71042_4_k_cu_2111d55f6ignoreE)
_ZN34_INTERNAL_d8c71042_4_k_cu_2111d55f4cuda3std3__436_GLOBAL__N__d8c71042_4_k_cu_2111d55f6ignoreE:
	.zero		1
	.type		_ZN34_INTERNAL_d8c71042_4_k_cu_2111d55f4cuda3std6ranges3__45__cpo4dataE,@object
	.size		_ZN34_INTERNAL_d8c71042_4_k_cu_2111d55f4cuda3std6ranges3__45__cpo4dataE,(_ZN34_INTERNAL_d8c71042_4_k_cu_2111d55f6thrust24THRUST_300001_SM_1000_NS12placeholders2_1E - _ZN34_INTERNAL_d8c71042_4_k_cu_2111d55f4cuda3std6ranges3__45__cpo4dataE)
_ZN34_INTERNAL_d8c71042_4_k_cu_2111d55f4cuda3std6ranges3__45__cpo4dataE:
	.zero		1
	.type		_ZN34_INTERNAL_d8c71042_4_k_cu_2111d55f6thrust24THRUST_300001_SM_1000_NS12placeholders2_1E,@object
	.size		_ZN34_INTERNAL_d8c71042_4_k_cu_2111d55f6thrust24THRUST_300001_SM_1000_NS12placeholders2_1E,(_ZN34_INTERNAL_d8c71042_4_k_cu_2111d55f4cuda3std3__45__cpo5beginE - _ZN34_INTERNAL_d8c71042_4_k_cu_2111d55f6thrust24THRUST_300001_SM_1000_NS12placeholders2_1E)
_ZN34_INTERNAL_d8c71042_4_k_cu_2111d55f6thrust24THRUST_300001_SM_1000_NS12placeholders2_1E:
	.zero		1
	.type		_ZN34_INTERNAL_d8c71042_4_k_cu_2111d55f4cuda3std3__45__cpo5beginE,@object
	.size		_ZN34_INTERNAL_d8c71042_4_k_cu_2111d55f4cuda3std3__45__cpo5beginE,(_ZN34_INTERNAL_d8c71042_4_k_cu_2111d55f4cuda3std6ranges3__45__cpo5beginE - _ZN34_INTERNAL_d8c71042_4_k_cu_2111d55f4cuda3std3__45__cpo5beginE)
_ZN34_INTERNAL_d8c71042_4_k_cu_2111d55f4cuda3std3__45__cpo5beginE:
	.zero		1
	.type		_ZN34_INTERNAL_d8c71042_4_k_cu_2111d55f4cuda3std6ranges3__45__cpo5beginE,@object
	.size		_ZN34_INTERNAL_d8c71042_4_k_cu_2111d55f4cuda3std6ranges3__45__cpo5beginE,(_ZN34_INTERNAL_d8c71042_4_k_cu_2111d55f6thrust24THRUST_300001_SM_1000_NS12placeholders2_5E - _ZN34_INTERNAL_d8c71042_4_k_cu_2111d55f4cuda3std6ranges3__45__cpo5beginE)
_ZN34_INTERNAL_d8c71042_4_k_cu_2111d55f4cuda3std6ranges3__45__cpo5beginE:
	.zero		1
	.type		_ZN34_INTERNAL_d8c71042_4_k_cu_2111d55f6thrust24THRUST_300001_SM_1000_NS12placeholders2_5E,@object
	.size		_ZN34_INTERNAL_d8c71042_4_k_cu_2111d55f6thrust24THRUST_300001_SM_1000_NS12placeholders2_5E,(_ZN34_INTERNAL_d8c71042_4_k_cu_2111d55f4cuda3std3__45__cpo6rbeginE - _ZN34_INTERNAL_d8c71042_4_k_cu_2111d55f6thrust24THRUST_300001_SM_1000_NS12placeholders2_5E)
_ZN34_INTERNAL_d8c71042_4_k_cu_2111d55f6thrust24THRUST_300001_SM_1000_NS12placeholders2_5E:
	.zero		1
	.type		_ZN34_INTERNAL_d8c71042_4_k_cu_2111d55f4cuda3std3__45__cpo6rbeginE,@object
	.size		_ZN34_INTERNAL_d8c71042_4_k_cu_2111d55f4cuda3std3__45__cpo6rbeginE,(_ZN34_INTERNAL_d8c71042_4_k_cu_2111d55f4cuda3std6ranges3__45__cpo7advanceE - _ZN34_INTERNAL_d8c71042_4_k_cu_2111d55f4cuda3std3__45__cpo6rbeginE)
_ZN34_INTERNAL_d8c71042_4_k_cu_2111d55f4cuda3std3__45__cpo6rbeginE:
	.zero		1
	.type		_ZN34_INTERNAL_d8c71042_4_k_cu_2111d55f4cuda3std6ranges3__45__cpo7advanceE,@object
	.size		_ZN34_INTERNAL_d8c71042_4_k_cu_2111d55f4cuda3std6ranges3__45__cpo7advanceE,(_ZN34_INTERNAL_d8c71042_4_k_cu_2111d55f4cuda3std3__47nulloptE - _ZN34_INTERNAL_d8c71042_4_k_cu_2111d55f4cuda3std6ranges3__45__cpo7advanceE)
_ZN34_INTERNAL_d8c71042_4_k_cu_2111d55f4cuda3std6ranges3__45__cpo7advanceE:
	.zero		1
	.type		_ZN34_INTERNAL_d8c71042_4_k_cu_2111d55f4cuda3std3__47nulloptE,@object
	.size		_ZN34_INTERNAL_d8c71042_4_k_cu_2111d55f4cuda3std3__47nulloptE,(_ZN34_INTERNAL_d8c71042_4_k_cu_2111d55f4cuda3std6ranges3__45__cpo8distanceE - _ZN34_INTERNAL_d8c71042_4_k_cu_2111d55f4cuda3std3__47nulloptE)
_ZN34_INTERNAL_d8c71042_4_k_cu_2111d55f4cuda3std3__47nulloptE:
	.zero		1
	.type		_ZN34_INTERNAL_d8c71042_4_k_cu_2111d55f4cuda3std6ranges3__45__cpo8distanceE,@object
	.size		_ZN34_INTERNAL_d8c71042_4_k_cu_2111d55f4cuda3std6ranges3__45__cpo8distanceE,(_ZN34_INTERNAL_d8c71042_4_k_cu_2111d55f6thrust24THRUST_300001_SM_1000_NS12placeholders3_10E - _ZN34_INTERNAL_d8c71042_4_k_cu_2111d55f4cuda3std6ranges3__45__cpo8distanceE)
_ZN34_INTERNAL_d8c71042_4_k_cu_2111d55f4cuda3std6ranges3__45__cpo8distanceE:
	.zero		1
	.type		_ZN34_INTERNAL_d8c71042_4_k_cu_2111d55f6thrust24THRUST_300001_SM_1000_NS12placeholders3_10E,@object
	.size		_ZN34_INTERNAL_d8c71042_4_k_cu_2111d55f6thrust24THRUST_300001_SM_1000_NS12placeholders3_10E,(_ZN34_INTERNAL_d8c71042_4_k_cu_2111d55f4cuda3std3__419piecewise_constructE - _ZN34_INTERNAL_d8c71042_4_k_cu_2111d55f6thrust24THRUST_300001_SM_1000_NS12placeholders3_10E)
_ZN34_INTERNAL_d8c71042_4_k_cu_2111d55f6thrust24THRUST_300001_SM_1000_NS12placeholders3_10E:
	.zero		1
	.type		_ZN34_INTERNAL_d8c71042_4_k_cu_2111d55f4cuda3std3__419piecewise_constructE,@object
	.size		_ZN34_INTERNAL_d8c71042_4_k_cu_2111d55f4cuda3std3__419piecewise_constructE,(_ZN34_INTERNAL_d8c71042_4_k_cu_2111d55f4cuda3std6ranges3__45__cpo5cdataE - _ZN34_INTERNAL_d8c71042_4_k_cu_2111d55f4cuda3std3__419piecewise_constructE)
_ZN34_INTERNAL_d8c71042_4_k_cu_2111d55f4cuda3std3__419piecewise_constructE:
	.zero		1
	.type		_ZN34_INTERNAL_d8c71042_4_k_cu_2111d55f4cuda3std6ranges3__45__cpo5cdataE,@object
	.size		_ZN34_INTERNAL_d8c71042_4_k_cu_2111d55f4cuda3std6ranges3__45__cpo5cdataE,(_ZN34_INTERNAL_d8c71042_4_k_cu_2111d55f6thrust24THRUST_300001_SM_1000_NS12placeholders2_2E - _ZN34_INTERNAL_d8c71042_4_k_cu_2111d55f4cuda3std6ranges3__45__cpo5cdataE)
_ZN34_INTERNAL_d8c71042_4_k_cu_2111d55f4cuda3std6ranges3__45__cpo5cdataE:
	.zero		1
	.type		_ZN34_INTERNAL_d8c71042_4_k_cu_2111d55f6thrust24THRUST_300001_SM_1000_NS12placeholders2_2E,@object
	.size		_ZN34_INTERNAL_d8c71042_4_k_cu_2111d55f6thrust24THRUST_300001_SM_1000_NS12placeholders2_2E,(_ZN34_INTERNAL_d8c71042_4_k_cu_2111d55f4cuda3std3__45__cpo3endE - _ZN34_INTERNAL_d8c71042_4_k_cu_2111d55f6thrust24THRUST_300001_SM_1000_NS12placeholders2_2E)
_ZN34_INTERNAL_d8c71042_4_k_cu_2111d55f6thrust24THRUST_300001_SM_1000_NS12placeholders2_2E:
	.zero		1
	.type		_ZN34_INTERNAL_d8c71042_4_k_cu_2111d55f4cuda3std3__45__cpo3endE,@object
	.size		_ZN34_INTERNAL_d8c71042_4_k_cu_2111d55f4cuda3std3__45__cpo3endE,(_ZN34_INTERNAL_d8c71042_4_k_cu_2111d55f4cuda3std6ranges3__45__cpo3endE - _ZN34_INTERNAL_d8c71042_4_k_cu_2111d55f4cuda3std3__45__cpo3endE)
_ZN34_INTERNAL_d8c71042_4_k_cu_2111d55f4cuda3std3__45__cpo3endE:
	.zero		1
	.type		_ZN34_INTERNAL_d8c71042_4_k_cu_2111d55f4cuda3std6ranges3__45__cpo3endE,@object
	.size		_ZN34_INTERNAL_d8c71042_4_k_cu_2111d55f4cuda3std6ranges3__45__cpo3endE,(_ZN34_INTERNAL_d8c71042_4_k_cu_2111d55f6thrust24THRUST_300001_SM_1000_NS12placeholders2_6E - _ZN34_INTERNAL_d8c71042_4_k_cu_2111d55f4cuda3std6ranges3__45__cpo3endE)
_ZN34_INTERNAL_d8c71042_4_k_cu_2111d55f4cuda3std6ranges3__45__cpo3endE:
	.zero		1
	.type		_ZN34_INTERNAL_d8c71042_4_k_cu_2111d55f6thrust24THRUST_300001_SM_1000_NS12placeholders2_6E,@object
	.size		_ZN34_INTERNAL_d8c71042_4_k_cu_2111d55f6thrust24THRUST_300001_SM_1000_NS12placeholders2_6E,(_ZN34_INTERNAL_d8c71042_4_k_cu_2111d55f4cuda3std3__45__cpo4rendE - _ZN34_INTERNAL_d8c71042_4_k_cu_2111d55f6thrust24THRUST_300001_SM_1000_NS12placeholders2_6E)
_ZN34_INTERNAL_d8c71042_4_k_cu_2111d55f6thrust24THRUST_300001_SM_1000_NS12placeholders2_6E:
	.zero		1
	.type		_ZN34_INTERNAL_d8c71042_4_k_cu_2111d55f4cuda3std3__45__cpo4rendE,@object
	.size		_ZN34_INTERNAL_d8c71042_4_k_cu_2111d55f4cuda3std3__45__cpo4rendE,(_ZN34_INTERNAL_d8c71042_4_k_cu_2111d55f4cuda3std6ranges3__45__cpo9iter_swapE - _ZN34_INTERNAL_d8c71042_4_k_cu_2111d55f4cuda3std3__45__cpo4rendE)
_ZN34_INTERNAL_d8c71042_4_k_cu_2111d55f4cuda3std3__45__cpo4rendE:
	.zero		1
	.type		_ZN34_INTERNAL_d8c71042_4_k_cu_2111d55f4cuda3std6ranges3__45__cpo9iter_swapE,@object
	.size		_ZN34_INTERNAL_d8c71042_4_k_cu_2111d55f4cuda3std6ranges3__45__cpo9iter_swapE,(_ZN34_INTERNAL_d8c71042_4_k_cu_2111d55f4cuda3std3__48unexpectE - _ZN34_INTERNAL_d8c71042_4_k_cu_2111d55f4cuda3std6ranges3__45__cpo9iter_swapE)
_ZN34_INTERNAL_d8c71042_4_k_cu_2111d55f4cuda3std6ranges3__45__cpo9iter_swapE:
	.zero		1
	.type		_ZN34_INTERNAL_d8c71042_4_k_cu_2111d55f4cuda3std3__48unexpectE,@object
	.size		_ZN34_INTERNAL_d8c71042_4_k_cu_2111d55f4cuda3std3__48unexpectE,(_ZN34_INTERNAL_d8c71042_4_k_cu_2111d55f6thrust24THRUST_300001_SM_1000_NS8cuda_cub3parE - _ZN34_INTERNAL_d8c71042_4_k_cu_2111d55f4cuda3std3__48unexpectE)
_ZN34_INTERNAL_d8c71042_4_k_cu_2111d55f4cuda3std3__48unexpectE:
	.zero		1
	.type		_ZN34_INTERNAL_d8c71042_4_k_cu_2111d55f6thrust24THRUST_300001_SM_1000_NS8cuda_cub3parE,@object
	.size		_ZN34_INTERNAL_d8c71042_4_k_cu_2111d55f6thrust24THRUST_300001_SM_1000_NS8cuda_cub3parE,(_ZN34_INTERNAL_d8c71042_4_k_cu_2111d55f6thrust24THRUST_300001_SM_1000_NS12placeholders2_4E - _ZN34_INTERNAL_d8c71042_4_k_cu_2111d55f6thrust24THRUST_300001_SM_1000_NS8cuda_cub3parE)
_ZN34_INTERNAL_d8c71042_4_k_cu_2111d55f6thrust24THRUST_300001_SM_1000_NS8cuda_cub3parE:
	.zero		1
	.type		_ZN34_INTERNAL_d8c71042_4_k_cu_2111d55f6thrust24THRUST_300001_SM_1000_NS12placeholders2_4E,@object
	.size		_ZN34_INTERNAL_d8c71042_4_k_cu_2111d55f6thrust24THRUST_300001_SM_1000_NS12placeholders2_4E,(_ZN34_INTERNAL_d8c71042_4_k_cu_2111d55f4cuda3std3__45__cpo4cendE - _ZN34_INTERNAL_d8c71042_4_k_cu_2111d55f6thrust24THRUST_300001_SM_1000_NS12placeholders2_4E)
_ZN34_INTERNAL_d8c71042_4_k_cu_2111d55f6thrust24THRUST_300001_SM_1000_NS12placeholders2_4E:
	.zero		1
	.type		_ZN34_INTERNAL_d8c71042_4_k_cu_2111d55f4cuda3std3__45__cpo4cendE,@object
	.size		_ZN34_INTERNAL_d8c71042_4_k_cu_2111d55f4cuda3std3__45__cpo4cendE,(_ZN34_INTERNAL_d8c71042_4_k_cu_2111d55f4cuda3std6ranges3__45__cpo4cendE - _ZN34_INTERNAL_d8c71042_4_k_cu_2111d55f4cuda3std3__45__cpo4cendE)
_ZN34_INTERNAL_d8c71042_4_k_cu_2111d55f4cuda3std3__45__cpo4cendE:
	.zero		1
	.type		_ZN34_INTERNAL_d8c71042_4_k_cu_2111d55f4cuda3std6ranges3__45__cpo4cendE,@object
	.size		_ZN34_INTERNAL_d8c71042_4_k_cu_2111d55f4cuda3std6ranges3__45__cpo4cendE,(_ZN34_INTERNAL_d8c71042_4_k_cu_2111d55f4cuda3std3__420unreachable_sentinelE - _ZN34_INTERNAL_d8c71042_4_k_cu_2111d55f4cuda3std6ranges3__45__cpo4cendE)
_ZN34_INTERNAL_d8c71042_4_k_cu_2111d55f4cuda3std6ranges3__45__cpo4cendE:
	.zero		1
	.type		_ZN34_INTERNAL_d8c71042_4_k_cu_2111d55f4cuda3std3__420unreachable_sentinelE,@object
	.size		_ZN34_INTERNAL_d8c71042_4_k_cu_2111d55f4cuda3std3__420unreachable_sentinelE,(_ZN34_INTERNAL_d8c71042_4_k_cu_2111d55f4cuda3std6ranges3__45__cpo5ssizeE - _ZN34_INTERNAL_d8c71042_4_k_cu_2111d55f4cuda3std3__420unreachable_sentinelE)
_ZN34_INTERNAL_d8c71042_4_k_cu_2111d55f4cuda3std3__420unreachable_sentinelE:
	.zero		1
	.type		_ZN34_INTERNAL_d8c71042_4_k_cu_2111d55f4cuda3std6ranges3__45__cpo5ssizeE,@object
	.size		_ZN34_INTERNAL_d8c71042_4_k_cu_2111d55f4cuda3std6ranges3__45__cpo5ssizeE,(_ZN34_INTERNAL_d8c71042_4_k_cu_2111d55f6thrust24THRUST_300001_SM_1000_NS12placeholders2_8E - _ZN34_INTERNAL_d8c71042_4_k_cu_2111d55f4cuda3std6ranges3__45__cpo5ssizeE)
_ZN34_INTERNAL_d8c71042_4_k_cu_2111d55f4cuda3std6ranges3__45__cpo5ssizeE:
	.zero		1
	.type		_ZN34_INTERNAL_d8c71042_4_k_cu_2111d55f6thrust24THRUST_300001_SM_1000_NS12placeholders2_8E,@object
	.size		_ZN34_INTERNAL_d8c71042_4_k_cu_2111d55f6thrust24THRUST_300001_SM_1000_NS12placeholders2_8E,(_ZN34_INTERNAL_d8c71042_4_k_cu_2111d55f4cuda3std3__45__cpo5crendE - _ZN34_INTERNAL_d8c71042_4_k_cu_2111d55f6thrust24THRUST_300001_SM_1000_NS12placeholders2_8E)
_ZN34_INTERNAL_d8c71042_4_k_cu_2111d55f6thrust24THRUST_300001_SM_1000_NS12placeholders2_8E:
	.zero		1
	.type		_ZN34_INTERNAL_d8c71042_4_k_cu_2111d55f4cuda3std3__45__cpo5crendE,@object
	.size		_ZN34_INTERNAL_d8c71042_4_k_cu_2111d55f4cuda3std3__45__cpo5crendE,(_ZN34_INTERNAL_d8c71042_4_k_cu_2111d55f4cuda3std6ranges3__45__cpo4prevE - _ZN34_INTERNAL_d8c71042_4_k_cu_2111d55f4cuda3std3__45__cpo5crendE)
_ZN34_INTERNAL_d8c71042_4_k_cu_2111d55f4cuda3std3__45__cpo5crendE:
	.zero		1
	.type		_ZN34_INTERNAL_d8c71042_4_k_cu_2111d55f4cuda3std6ranges3__45__cpo4prevE,@object
	.size		_ZN34_INTERNAL_d8c71042_4_k_cu_2111d55f4cuda3std6ranges3__45__cpo4prevE,(_ZN34_INTERNAL_d8c71042_4_k_cu_2111d55f4cuda3std6ranges3__45__cpo9iter_moveE - _ZN34_INTERNAL_d8c71042_4_k_cu_2111d55f4cuda3std6ranges3__45__cpo4prevE)
_ZN34_INTERNAL_d8c71042_4_k_cu_2111d55f4cuda3std6ranges3__45__cpo4prevE:
	.zero		1
	.type		_ZN34_INTERNAL_d8c71042_4_k_cu_2111d55f4cuda3std6ranges3__45__cpo9iter_moveE,@object
	.size		_ZN34_INTERNAL_d8c71042_4_k_cu_2111d55f4cuda3std6ranges3__45__cpo9iter_moveE,(_ZN34_INTERNAL_d8c71042_4_k_cu_2111d55f6thrust24THRUST_300001_SM_1000_NS6system6detail10sequential3seqE - _ZN34_INTERNAL_d8c71042_4_k_cu_2111d55f4cuda3std6ranges3__45__cpo9iter_moveE)
_ZN34_INTERNAL_d8c71042_4_k_cu_2111d55f4cuda3std6ranges3__45__cpo9iter_moveE:
	.zero		1
	.type		_ZN34_INTERNAL_d8c71042_4_k_cu_2111d55f6thrust24THRUST_300001_SM_1000_NS6system6detail10sequential3seqE,@object
	.size		_ZN34_INTERNAL_d8c71042_4_k_cu_2111d55f6thrust24THRUST_300001_SM_1000_NS6system6detail10sequential3seqE,(.L_31 - _ZN34_INTERNAL_d8c71042_4_k_cu_2111d55f6thrust24THRUST_300001_SM_1000_NS6system6detail10sequential3seqE)
_ZN34_INTERNAL_d8c71042_4_k_cu_2111d55f6thrust24THRUST_300001_SM_1000_NS6system6detail10sequential3seqE:
	.zero		1
.L_31:


//--------------------- .nv.shared._ZN3cub18CUB_300001_SM_10006detail4scan16DeviceScanKernelINS2_10policy_hubIfffjN4cuda3std3__44plusIvEEE10Policy1000EN6thrust24THRUST_300001_SM_1000_NS6detail15normal_iteratorINSD_10device_ptrIfEEEESI_NS0_13ScanTileStateIfLb1EEES9_NS0_8NullTypeEjfLb0ESL_EEvT0_T1_T2_iT3_T4_T5_ --------------------------
	.section	.nv.shared._ZN3cub18CUB_300001_SM_10006detail4scan16DeviceScanKernelINS2_10policy_hubIfffjN4cuda3std3__44plusIvEEE10Policy1000EN6thrust24THRUST_300001_SM_1000_NS6detail15normal_iteratorINSD_10device_ptrIfEEEESI_NS0_13ScanTileStateIfLb1EEES9_NS0_8NullTypeEjfLb0ESL_EEvT0_T1_T2_iT3_T4_T5_,"aw",@nobits
	.sectionflags	@""
	.align	16
.nv.shared._ZN3cub18CUB_300001_SM_10006detail4scan16DeviceScanKernelINS2_10policy_hubIfffjN4cuda3std3__44plusIvEEE10Policy1000EN6thrust24THRUST_300001_SM_1000_NS6detail15normal_iteratorINSD_10device_ptrIfEEEESI_NS0_13ScanTileStateIfLb1EEES9_NS0_8NullTypeEjfLb0ESL_EEvT0_T1_T2_iT3_T4_T5_:
	.zero		34832


//--------------------- .nv.shared._ZN3cub18CUB_300001_SM_10006detail4scan20DeviceScanInitKernelINS0_13ScanTileStateIfLb1EEEEEvT_i --------------------------
	.section	.nv.shared._ZN3cub18CUB_300001_SM_10006detail4scan20DeviceScanInitKernelINS0_13ScanTileStateIfLb1EEEEEvT_i,"aw",@nobits
	.sectionflags	@""
	.align	16
	.zero		1024


//--------------------- .nv.shared._ZN3cub18CUB_300001_SM_10006detail11EmptyKernelIvEEvv --------------------------
	.section	.nv.shared._ZN3cub18CUB_300001_SM_10006detail11EmptyKernelIvEEvv,"aw",@nobits
	.sectionflags	@""
	.align	16
	.zero		1024


//--------------------- .nv.shared._Z11uniform_addPfS_i --------------------------
	.section	.nv.shared._Z11uniform_addPfS_i,"aw",@nobits
	.sectionflags	@""
	.align	16
.nv.shared._Z11uniform_addPfS_i:
	.zero		1040


//--------------------- .nv.shared._Z9shfl_scanPfS_ --------------------------
	.section	.nv.shared._Z9shfl_scanPfS_,"aw",@nobits
	.sectionflags	@""
	.align	16
	.zero		1024


//--------------------- .nv.constant0._ZN3cub18CUB_300001_SM_10006detail4scan16DeviceScanKernelINS2_10policy_hubIfffmN4cuda3std3__44plusIvEEE10Policy1000EN6thrust24THRUST_300001_SM_1000_NS6detail15normal_iteratorINSD_10device_ptrIfEEEESI_NS0_13ScanTileStateIfLb1EEES9_NS0_8NullTypeEmfLb0ESL_EEvT0_T1_T2_iT3_T4_T5_ --------------------------
	.section	.nv.constant0._ZN3cub18CUB_300001_SM_10006detail4scan16DeviceScanKernelINS2_10policy_hubIfffmN4cuda3std3__44plusIvEEE10Policy1000EN6thrust24THRUST_300001_SM_1000_NS6detail15normal_iteratorINSD_10device_ptrIfEEEESI_NS0_13ScanTileStateIfLb1EEES9_NS0_8NullTypeEmfLb0ESL_EEvT0_T1_T2_iT3_T4_T5_,"a",@progbits
	.sectionflags	@""
	.align	4
.nv.constant0._ZN3cub18CUB_300001_SM_10006detail4scan16DeviceScanKernelINS2_10policy_hubIfffmN4cuda3std3__44plusIvEEE10Policy1000EN6thrust24THRUST_300001_SM_1000_NS6detail15normal_iteratorINSD_10device_ptrIfEEEESI_NS0_13ScanTileStateIfLb1EEES9_NS0_8NullTypeEmfLb0ESL_EEvT0_T1_T2_iT3_T4_T5_:
	.zero		936


//--------------------- .nv.constant0._ZN3cub18CUB_300001_SM_10006detail4scan16DeviceScanKernelINS2_10policy_hubIfffjN4cuda3std3__44plusIvEEE10Policy1000EN6thrust24THRUST_300001_SM_1000_NS6detail15normal_iteratorINSD_10device_ptrIfEEEESI_NS0_13ScanTileStateIfLb1EEES9_NS0_8NullTypeEjfLb0ESL_EEvT0_T1_T2_iT3_T4_T5_ --------------------------
	.section	.nv.constant0._ZN3cub18CUB_300001_SM_10006detail4scan16DeviceScanKernelINS2_10policy_hubIfffjN4cuda3std3__44plusIvEEE10Policy1000EN6thrust24THRUST_300001_SM_1000_NS6detail15normal_iteratorINSD_10device_ptrIfEEEESI_NS0_13ScanTileStateIfLb1EEES9_NS0_8NullTypeEjfLb0ESL_EEvT0_T1_T2_iT3_T4_T5_,"a",@progbits
	.sectionflags	@""
	.align	4
.nv.constant0._ZN3cub18CUB_300001_SM_10006detail4scan16DeviceScanKernelINS2_10policy_hubIfffjN4cuda3std3__44plusIvEEE10Policy1000EN6thrust24THRUST_300001_SM_1000_NS6detail15normal_iteratorINSD_10device_ptrIfEEEESI_NS0_13ScanTileStateIfLb1EEES9_NS0_8NullTypeEjfLb0ESL_EEvT0_T1_T2_iT3_T4_T5_:
	.zero		932


//--------------------- .nv.constant0._ZN3cub18CUB_300001_SM_10006detail4scan20DeviceScanInitKernelINS0_13ScanTileStateIfLb1EEEEEvT_i --------------------------
	.section	.nv.constant0._ZN3cub18CUB_300001_SM_10006detail4scan20DeviceScanInitKernelINS0_13ScanTileStateIfLb1EEEEEvT_i,"a",@progbits
	.sectionflags	@""
	.align	4
.nv.constant0._ZN3cub18CUB_300001_SM_10006detail4scan20DeviceScanInitKernelINS0_13ScanTileStateIfLb1EEEEEvT_i:
	.zero		908


//--------------------- .nv.constant0._ZN3cub18CUB_300001_SM_10006detail11EmptyKernelIvEEvv --------------------------
	.section	.nv.constant0._ZN3cub18CUB_300001_SM_10006detail11EmptyKernelIvEEvv,"a",@progbits
	.sectionflags	@""
	.align	4
.nv.constant0._ZN3cub18CUB_300001_SM_10006detail11EmptyKernelIvEEvv:
	.zero		896


//--------------------- .nv.constant0._Z11uniform_addPfS_i --------------------------
	.section	.nv.constant0._Z11uniform_addPfS_i,"a",@progbits
	.sectionflags	@""
	.align	4
.nv.constant0._Z11uniform_addPfS_i:
	.zero		916


//--------------------- .nv.constant0._Z9shfl_scanPfS_ --------------------------
	.section	.nv.constant0._Z9shfl_scanPfS_,"a",@progbits
	.sectionflags	@""
	.align	4
.nv.constant0._Z9shfl_scanPfS_:
	.zero		912


//--------------------- SYMBOLS --------------------------

	.type		.nv.reservedSmem.offset0,@object
	.size		.nv.reservedSmem.offset0,0x4
	.type		.nv.reservedSmem.cap,@object
	.size		.nv.reservedSmem.cap,0x4
